	.target	sm_80

	.elftype	@"ET_EXEC"


//--------------------- .note.nv.tkinfo           --------------------------
	.section	.note.nv.tkinfo,"",@"SHT_NOTE"
	.sectionflags	@"SHF_NOTE_NV_TKINFO"
	.tkinfo
        /*0018*/ 	.word	0x00000002
        /*0030*/ 	.string	""
        /*0030*/ 	.string	"ptxas"
        /*0030*/ 	.string	"Cuda compilation tools, release 13.0, V13.0.88"
        /*0030*/ 	.string	"Build cuda_13.0.r13.0/compiler.36424714_0"
        /*0030*/ 	.string	"-arch sm_80 -m 64 "



//--------------------- .note.nv.cuinfo           --------------------------
	.section	.note.nv.cuinfo,"",@"SHT_NOTE"
	.sectionflags	@"SHF_NOTE_NV_CUINFO"
        /*0018*/ 	.short	0x0002
        /*001a*/ 	.short	0x0050
        /*001c*/ 	.short	0x0082
	.zero		2


//--------------------- .nv.info                  --------------------------
	.section	.nv.info,"",@"SHT_CUDA_INFO"
	.align	4


	//----- nvinfo : EIATTR_REGCOUNT
	.align		4
        /*0000*/ 	.byte	0x04, 0x2f
        /*0002*/ 	.short	(.L_12 - .L_11)
	.align		4
.L_11:
        /*0004*/ 	.word	index@(_ZN5flash25flash_bwd_dot_do_o_kernelILb1E23Flash_bwd_kernel_traitsILi192ELi64ELi64ELi8ELi4ELi2ELi2ELb0ELb0EN7cutlass10bfloat16_tE19Flash_kernel_traitsILi192ELi64ELi64ELi8ES3_EEEEvNS_16Flash_bwd_paramsE)
        /*0008*/ 	.word	0x00000041


	//----- nvinfo : EIATTR_FRAME_SIZE
	.align		4
.L_12:
        /*000c*/ 	.byte	0x04, 0x11
        /*000e*/ 	.short	(.L_14 - .L_13)
	.align		4
.L_13:
        /*0010*/ 	.word	index@(_ZN5flash25flash_bwd_dot_do_o_kernelILb1E23Flash_bwd_kernel_traitsILi192ELi64ELi64ELi8ELi4ELi2ELi2ELb0ELb0EN7cutlass10bfloat16_tE19Flash_kernel_traitsILi192ELi64ELi64ELi8ES3_EEEEvNS_16Flash_bwd_paramsE)
        /*0014*/ 	.word	0x00000000


	//----- nvinfo : EIATTR_REGCOUNT
	.align		4
.L_14:
        /*0018*/ 	.byte	0x04, 0x2f
        /*001a*/ 	.short	(.L_16 - .L_15)
	.align		4
.L_15:
        /*001c*/ 	.word	index@(_ZN5flash25flash_bwd_dot_do_o_kernelILb0E23Flash_bwd_kernel_traitsILi192ELi64ELi64ELi8ELi4ELi2ELi2ELb0ELb0EN7cutlass10bfloat16_tE19Flash_kernel_traitsILi192ELi64ELi64ELi8ES3_EEEEvNS_16Flash_bwd_paramsE)
        /*0020*/ 	.word	0x0000003e


	//----- nvinfo : EIATTR_FRAME_SIZE
	.align		4
.L_16:
        /*0024*/ 	.byte	0x04, 0x11
        /*0026*/ 	.short	(.L_18 - .L_17)
	.align		4
.L_17:
        /*0028*/ 	.word	index@(_ZN5flash25flash_bwd_dot_do_o_kernelILb0E23Flash_bwd_kernel_traitsILi192ELi64ELi64ELi8ELi4ELi2ELi2ELb0ELb0EN7cutlass10bfloat16_tE19Flash_kernel_traitsILi192ELi64ELi64ELi8ES3_EEEEvNS_16Flash_bwd_paramsE)
        /*002c*/ 	.word	0x00000000


	//----- nvinfo : EIATTR_REGCOUNT
	.align		4
.L_18:
        /*0030*/ 	.byte	0x04, 0x2f
        /*0032*/ 	.short	(.L_20 - .L_19)
	.align		4
.L_19:
        /*0034*/ 	.word	index@(_ZN5flash44flash_bwd_dq_dk_dv_loop_seqk_parallel_kernelI23Flash_bwd_kernel_traitsILi192ELi64ELi64ELi8ELi4ELi2ELi2ELb0ELb0EN7cutlass10bfloat16_tE19Flash_kernel_traitsILi192ELi64ELi64ELi8ES3_EELb0ELb1ELb0ELb1ELb0ELb0ELb1EEEvNS_16Flash_bwd_paramsE)
        /*0038*/ 	.word	0x000000ff


	//----- nvinfo : EIATTR_FRAME_SIZE
	.align		4
.L_20:
        /*003c*/ 	.byte	0x04, 0x11
        /*003e*/ 	.short	(.L_22 - .L_21)
	.align		4
.L_21:
        /*0040*/ 	.word	index@(_ZN5flash44flash_bwd_dq_dk_dv_loop_seqk_parallel_kernelI23Flash_bwd_kernel_traitsILi192ELi64ELi64ELi8ELi4ELi2ELi2ELb0ELb0EN7cutlass10bfloat16_tE19Flash_kernel_traitsILi192ELi64ELi64ELi8ES3_EELb0ELb1ELb0ELb1ELb0ELb0ELb1EEEvNS_16Flash_bwd_paramsE)
        /*0044*/ 	.word	0x00000028


	//----- nvinfo : EIATTR_REGCOUNT
	.align		4
.L_22:
        /*0048*/ 	.byte	0x04, 0x2f
        /*004a*/ 	.short	(.L_24 - .L_23)
	.align		4
.L_23:
        /*004c*/ 	.word	index@(_ZN5flash44flash_bwd_dq_dk_dv_loop_seqk_parallel_kernelI23Flash_bwd_kernel_traitsILi192ELi64ELi64ELi8ELi4ELi2ELi2ELb0ELb0EN7cutlass10bfloat16_tE19Flash_kernel_traitsILi192ELi64ELi64ELi8ES3_EELb1ELb1ELb0ELb1ELb0ELb0ELb0EEEvNS_16Flash_bwd_paramsE)
        /*0050*/ 	.word	0x000000ff


	//----- nvinfo : EIATTR_FRAME_SIZE
	.align		4
.L_24:
        /*0054*/ 	.byte	0x04, 0x11
        /*0056*/ 	.short	(.L_26 - .L_25)
	.align		4
.L_25:
        /*0058*/ 	.word	index@(_ZN5flash44flash_bwd_dq_dk_dv_loop_seqk_parallel_kernelI23Flash_bwd_kernel_traitsILi192ELi64ELi64ELi8ELi4ELi2ELi2ELb0ELb0EN7cutlass10bfloat16_tE19Flash_kernel_traitsILi192ELi64ELi64ELi8ES3_EELb1ELb1ELb0ELb1ELb0ELb0ELb0EEEvNS_16Flash_bwd_paramsE)
        /*005c*/ 	.word	0x00000038


	//----- nvinfo : EIATTR_REGCOUNT
	.align		4
.L_26:
        /*0060*/ 	.byte	0x04, 0x2f
        /*0062*/ 	.short	(.L_28 - .L_27)
	.align		4
.L_27:
        /*0064*/ 	.word	index@(_ZN5flash44flash_bwd_dq_dk_dv_loop_seqk_parallel_kernelI23Flash_bwd_kernel_traitsILi192ELi64ELi64ELi8ELi4ELi2ELi2ELb0ELb0EN7cutlass10bfloat16_tE19Flash_kernel_traitsILi192ELi64ELi64ELi8ES3_EELb0ELb1ELb0ELb0ELb0ELb1ELb1EEEvNS_16Flash_bwd_paramsE)
        /*0068*/ 	.word	0x000000ff


	//----- nvinfo : EIATTR_FRAME_SIZE
	.align		4
.L_28:
        /*006c*/ 	.byte	0x04, 0x11
        /*006e*/ 	.short	(.L_30 - .L_29)
	.align		4
.L_29:
        /*0070*/ 	.word	index@(_ZN5flash44flash_bwd_dq_dk_dv_loop_seqk_parallel_kernelI23Flash_bwd_kernel_traitsILi192ELi64ELi64ELi8ELi4ELi2ELi2ELb0ELb0EN7cutlass10bfloat16_tE19Flash_kernel_traitsILi192ELi64ELi64ELi8ES3_EELb0ELb1ELb0ELb0ELb0ELb1ELb1EEEvNS_16Flash_bwd_paramsE)
        /*0074*/ 	.word	0x00000010


	//----- nvinfo : EIATTR_REGCOUNT
	.align		4
.L_30:
        /*0078*/ 	.byte	0x04, 0x2f
        /*007a*/ 	.short	(.L_32 - .L_31)
	.align		4
.L_31:
        /*007c*/ 	.word	index@(_ZN5flash44flash_bwd_dq_dk_dv_loop_seqk_parallel_kernelI23Flash_bwd_kernel_traitsILi192ELi64ELi64ELi8ELi4ELi2ELi2ELb0ELb0EN7cutlass10bfloat16_tE19Flash_kernel_traitsILi192ELi64ELi64ELi8ES3_EELb1ELb1ELb0ELb0ELb0ELb1ELb0EEEvNS_16Flash_bwd_paramsE)
        /*0080*/ 	.word	0x000000ff


	//----- nvinfo : EIATTR_FRAME_SIZE
	.align		4
.L_32:
        /*0084*/ 	.byte	0x04, 0x11
        /*0086*/ 	.short	(.L_34 - .L_33)
	.align		4
.L_33:
        /*0088*/ 	.word	index@(_ZN5flash44flash_bwd_dq_dk_dv_loop_seqk_parallel_kernelI23Flash_bwd_kernel_traitsILi192ELi64ELi64ELi8ELi4ELi2ELi2ELb0ELb0EN7cutlass10bfloat16_tE19Flash_kernel_traitsILi192ELi64ELi64ELi8ES3_EELb1ELb1ELb0ELb0ELb0ELb1ELb0EEEvNS_16Flash_bwd_paramsE)
        /*008c*/ 	.word	0x00000018


	//----- nvinfo : EIATTR_REGCOUNT
	.align		4
.L_34:
        /*0090*/ 	.byte	0x04, 0x2f
        /*0092*/ 	.short	(.L_36 - .L_35)
	.align		4
.L_35:
        /*0094*/ 	.word	index@(_ZN5flash44flash_bwd_dq_dk_dv_loop_seqk_parallel_kernelI23Flash_bwd_kernel_traitsILi192ELi64ELi64ELi8ELi4ELi2ELi2ELb0ELb0EN7cutlass10bfloat16_tE19Flash_kernel_traitsILi192ELi64ELi64ELi8ES3_EELb0ELb1ELb0ELb0ELb0ELb0ELb1EEEvNS_16Flash_bwd_paramsE)
        /*0098*/ 	.word	0x000000ff


	//----- nvinfo : EIATTR_FRAME_SIZE
	.align		4
.L_36:
        /*009c*/ 	.byte	0x04, 0x11
        /*009e*/ 	.short	(.L_38 - .L_37)
	.align		4
.L_37:
        /*00a0*/ 	.word	index@(_ZN5flash44flash_bwd_dq_dk_dv_loop_seqk_parallel_kernelI23Flash_bwd_kernel_traitsILi192ELi64ELi64ELi8ELi4ELi2ELi2ELb0ELb0EN7cutlass10bfloat16_tE19Flash_kernel_traitsILi192ELi64ELi64ELi8ES3_EELb0ELb1ELb0ELb0ELb0ELb0ELb1EEEvNS_16Flash_bwd_paramsE)
        /*00a4*/ 	.word	0x00000018


	//----- nvinfo : EIATTR_REGCOUNT
	.align		4
.L_38:
        /*00a8*/ 	.byte	0x04, 0x2f
        /*00aa*/ 	.short	(.L_40 - .L_39)
	.align		4
.L_39:
        /*00ac*/ 	.word	index@(_ZN5flash44flash_bwd_dq_dk_dv_loop_seqk_parallel_kernelI23Flash_bwd_kernel_traitsILi192ELi64ELi64ELi8ELi4ELi2ELi2ELb0ELb0EN7cutlass10bfloat16_tE19Flash_kernel_traitsILi192ELi64ELi64ELi8ES3_EELb1ELb1ELb0ELb0ELb0ELb0ELb0EEEvNS_16Flash_bwd_paramsE)
        /*00b0*/ 	.word	0x000000ff


	//----- nvinfo : EIATTR_FRAME_SIZE
	.align		4
.L_40:
        /*00b4*/ 	.byte	0x04, 0x11
        /*00b6*/ 	.short	(.L_42 - .L_41)
	.align		4
.L_41:
        /*00b8*/ 	.word	index@(_ZN5flash44flash_bwd_dq_dk_dv_loop_seqk_parallel_kernelI23Flash_bwd_kernel_traitsILi192ELi64ELi64ELi8ELi4ELi2ELi2ELb0ELb0EN7cutlass10bfloat16_tE19Flash_kernel_traitsILi192ELi64ELi64ELi8ES3_EELb1ELb1ELb0ELb0ELb0ELb0ELb0EEEvNS_16Flash_bwd_paramsE)
        /*00bc*/ 	.word	0x00000010


	//----- nvinfo : EIATTR_REGCOUNT
	.align		4
.L_42:
        /*00c0*/ 	.byte	0x04, 0x2f
        /*00c2*/ 	.short	(.L_44 - .L_43)
	.align		4
.L_43:
        /*00c4*/ 	.word	index@(_ZN5flash27flash_bwd_convert_dq_kernelI23Flash_bwd_kernel_traitsILi192ELi64ELi64ELi8ELi4ELi2ELi2ELb0ELb0EN7cutlass10bfloat16_tE19Flash_kernel_traitsILi192ELi64ELi64ELi8ES3_EEEEvNS_16Flash_bwd_paramsEi)
        /*00c8*/ 	.word	0x00000060


	//----- nvinfo : EIATTR_FRAME_SIZE
	.align		4
.L_44:
        /*00cc*/ 	.byte	0x04, 0x11
        /*00ce*/ 	.short	(.L_46 - .L_45)
	.align		4
.L_45:
        /*00d0*/ 	.word	index@(_ZN5flash27flash_bwd_convert_dq_kernelI23Flash_bwd_kernel_traitsILi192ELi64ELi64ELi8ELi4ELi2ELi2ELb0ELb0EN7cutlass10bfloat16_tE19Flash_kernel_traitsILi192ELi64ELi64ELi8ES3_EEEEvNS_16Flash_bwd_paramsEi)
        /*00d4*/ 	.word	0x00000000


	//----- nvinfo : EIATTR_REGCOUNT
	.align		4
.L_46:
        /*00d8*/ 	.byte	0x04, 0x2f
        /*00da*/ 	.short	(.L_48 - .L_47)
	.align		4
.L_47:
        /*00dc*/ 	.word	index@(_ZN5flash25flash_bwd_dot_do_o_kernelILb1E23Flash_bwd_kernel_traitsILi192ELi64ELi64ELi8ELi4ELi2ELi2ELb1ELb1EN7cutlass10bfloat16_tE19Flash_kernel_traitsILi192ELi64ELi64ELi8ES3_EEEEvNS_16Flash_bwd_paramsE)
        /*00e0*/ 	.word	0x00000041


	//----- nvinfo : EIATTR_FRAME_SIZE
	.align		4
.L_48:
        /*00e4*/ 	.byte	0x04, 0x11
        /*00e6*/ 	.short	(.L_50 - .L_49)
	.align		4
.L_49:
        /*00e8*/ 	.word	index@(_ZN5flash25flash_bwd_dot_do_o_kernelILb1E23Flash_bwd_kernel_traitsILi192ELi64ELi64ELi8ELi4ELi2ELi2ELb1ELb1EN7cutlass10bfloat16_tE19Flash_kernel_traitsILi192ELi64ELi64ELi8ES3_EEEEvNS_16Flash_bwd_paramsE)
        /*00ec*/ 	.word	0x00000000


	//----- nvinfo : EIATTR_REGCOUNT
	.align		4
.L_50:
        /*00f0*/ 	.byte	0x04, 0x2f
        /*00f2*/ 	.short	(.L_52 - .L_51)
	.align		4
.L_51:
        /*00f4*/ 	.word	index@(_ZN5flash25flash_bwd_dot_do_o_kernelILb0E23Flash_bwd_kernel_traitsILi192ELi64ELi64ELi8ELi4ELi2ELi2ELb1ELb1EN7cutlass10bfloat16_tE19Flash_kernel_traitsILi192ELi64ELi64ELi8ES3_EEEEvNS_16Flash_bwd_paramsE)
        /*00f8*/ 	.word	0x0000003e


	//----- nvinfo : EIATTR_FRAME_SIZE
	.align		4
.L_52:
        /*00fc*/ 	.byte	0x04, 0x11
        /*00fe*/ 	.short	(.L_54 - .L_53)
	.align		4
.L_53:
        /*0100*/ 	.word	index@(_ZN5flash25flash_bwd_dot_do_o_kernelILb0E23Flash_bwd_kernel_traitsILi192ELi64ELi64ELi8ELi4ELi2ELi2ELb1ELb1EN7cutlass10bfloat16_tE19Flash_kernel_traitsILi192ELi64ELi64ELi8ES3_EEEEvNS_16Flash_bwd_paramsE)
        /*0104*/ 	.word	0x00000000


	//----- nvinfo : EIATTR_REGCOUNT
	.align		4
.L_54:
        /*0108*/ 	.byte	0x04, 0x2f
        /*010a*/ 	.short	(.L_56 - .L_55)
	.align		4
.L_55:
        /*010c*/ 	.word	index@(_ZN5flash44flash_bwd_dq_dk_dv_loop_seqk_parallel_kernelI23Flash_bwd_kernel_traitsILi192ELi64ELi64ELi8ELi4ELi2ELi2ELb1ELb1EN7cutlass10bfloat16_tE19Flash_kernel_traitsILi192ELi64ELi64ELi8ES3_EELb0ELb1ELb0ELb1ELb0ELb0ELb1EEEvNS_16Flash_bwd_paramsE)
        /*0110*/ 	.word	0x000000ff


	//----- nvinfo : EIATTR_FRAME_SIZE
	.align		4
.L_56:
        /*0114*/ 	.byte	0x04, 0x11
        /*0116*/ 	.short	(.L_58 - .L_57)
	.align		4
.L_57:
        /*0118*/ 	.word	index@(_ZN5flash44flash_bwd_dq_dk_dv_loop_seqk_parallel_kernelI23Flash_bwd_kernel_traitsILi192ELi64ELi64ELi8ELi4ELi2ELi2ELb1ELb1EN7cutlass10bfloat16_tE19Flash_kernel_traitsILi192ELi64ELi64ELi8ES3_EELb0ELb1ELb0ELb1ELb0ELb0ELb1EEEvNS_16Flash_bwd_paramsE)
        /*011c*/ 	.word	0x000000f8


	//----- nvinfo : EIATTR_REGCOUNT
	.align		4
.L_58:
        /*0120*/ 	.byte	0x04, 0x2f
        /*0122*/ 	.short	(.L_60 - .L_59)
	.align		4
.L_59:
        /*0124*/ 	.word	index@(_ZN5flash44flash_bwd_dq_dk_dv_loop_seqk_parallel_kernelI23Flash_bwd_kernel_traitsILi192ELi64ELi64ELi8ELi4ELi2ELi2ELb1ELb1EN7cutlass10bfloat16_tE19Flash_kernel_traitsILi192ELi64ELi64ELi8ES3_EELb1ELb1ELb0ELb1ELb0ELb0ELb0EEEvNS_16Flash_bwd_paramsE)
        /*0128*/ 	.word	0x000000ff


	//----- nvinfo : EIATTR_FRAME_SIZE
	.align		4
.L_60:
        /*012c*/ 	.byte	0x04, 0x11
        /*012e*/ 	.short	(.L_62 - .L_61)
	.align		4
.L_61:
        /*0130*/ 	.word	index@(_ZN5flash44flash_bwd_dq_dk_dv_loop_seqk_parallel_kernelI23Flash_bwd_kernel_traitsILi192ELi64ELi64ELi8ELi4ELi2ELi2ELb1ELb1EN7cutlass10bfloat16_tE19Flash_kernel_traitsILi192ELi64ELi64ELi8ES3_EELb1ELb1ELb0ELb1ELb0ELb0ELb0EEEvNS_16Flash_bwd_paramsE)
        /*0134*/ 	.word	0x00000108


	//----- nvinfo : EIATTR_REGCOUNT
	.align		4
.L_62:
        /*0138*/ 	.byte	0x04, 0x2f
        /*013a*/ 	.short	(.L_64 - .L_63)
	.align		4
.L_63:
        /*013c*/ 	.word	index@(_ZN5flash44flash_bwd_dq_dk_dv_loop_seqk_parallel_kernelI23Flash_bwd_kernel_traitsILi192ELi64ELi64ELi8ELi4ELi2ELi2ELb1ELb1EN7cutlass10bfloat16_tE19Flash_kernel_traitsILi192ELi64ELi64ELi8ES3_EELb0ELb1ELb0ELb0ELb0ELb1ELb1EEEvNS_16Flash_bwd_paramsE)
        /*0140*/ 	.word	0x000000ff


	//----- nvinfo : EIATTR_FRAME_SIZE
	.align		4
.L_64:
        /*0144*/ 	.byte	0x04, 0x11
        /*0146*/ 	.short	(.L_66 - .L_65)
	.align		4
.L_65:
        /*0148*/ 	.word	index@(_ZN5flash44flash_bwd_dq_dk_dv_loop_seqk_parallel_kernelI23Flash_bwd_kernel_traitsILi192ELi64ELi64ELi8ELi4ELi2ELi2ELb1ELb1EN7cutlass10bfloat16_tE19Flash_kernel_traitsILi192ELi64ELi64ELi8ES3_EELb0ELb1ELb0ELb0ELb0ELb1ELb1EEEvNS_16Flash_bwd_paramsE)
        /*014c*/ 	.word	0x000000d8


	//----- nvinfo : EIATTR_REGCOUNT
	.align		4
.L_66:
        /*0150*/ 	.byte	0x04, 0x2f
        /*0152*/ 	.short	(.L_68 - .L_67)
	.align		4
.L_67:
        /*0154*/ 	.word	index@(_ZN5flash44flash_bwd_dq_dk_dv_loop_seqk_parallel_kernelI23Flash_bwd_kernel_traitsILi192ELi64ELi64ELi8ELi4ELi2ELi2ELb1ELb1EN7cutlass10bfloat16_tE19Flash_kernel_traitsILi192ELi64ELi64ELi8ES3_EELb1ELb1ELb0ELb0ELb0ELb1ELb0EEEvNS_16Flash_bwd_paramsE)
        /*0158*/ 	.word	0x000000ff


	//----- nvinfo : EIATTR_FRAME_SIZE
	.align		4
.L_68:
        /*015c*/ 	.byte	0x04, 0x11
        /*015e*/ 	.short	(.L_70 - .L_69)
	.align		4
.L_69:
        /*0160*/ 	.word	index@(_ZN5flash44flash_bwd_dq_dk_dv_loop_seqk_parallel_kernelI23Flash_bwd_kernel_traitsILi192ELi64ELi64ELi8ELi4ELi2ELi2ELb1ELb1EN7cutlass10bfloat16_tE19Flash_kernel_traitsILi192ELi64ELi64ELi8ES3_EELb1ELb1ELb0ELb0ELb0ELb1ELb0EEEvNS_16Flash_bwd_paramsE)
        /*0164*/ 	.word	0x000000d8


	//----- nvinfo : EIATTR_REGCOUNT
	.align		4
.L_70:
        /*0168*/ 	.byte	0x04, 0x2f
        /*016a*/ 	.short	(.L_72 - .L_71)
	.align		4
.L_71:
        /*016c*/ 	.word	index@(_ZN5flash44flash_bwd_dq_dk_dv_loop_seqk_parallel_kernelI23Flash_bwd_kernel_traitsILi192ELi64ELi64ELi8ELi4ELi2ELi2ELb1ELb1EN7cutlass10bfloat16_tE19Flash_kernel_traitsILi192ELi64ELi64ELi8ES3_EELb0ELb1ELb0ELb0ELb0ELb0ELb1EEEvNS_16Flash_bwd_paramsE)
        /*0170*/ 	.word	0x000000ff


	//----- nvinfo : EIATTR_FRAME_SIZE
	.align		4
.L_72:
        /*0174*/ 	.byte	0x04, 0x11
        /*0176*/ 	.short	(.L_74 - .L_73)
	.align		4
.L_73:
        /*0178*/ 	.word	index@(_ZN5flash44flash_bwd_dq_dk_dv_loop_seqk_parallel_kernelI23Flash_bwd_kernel_traitsILi192ELi64ELi64ELi8ELi4ELi2ELi2ELb1ELb1EN7cutlass10bfloat16_tE19Flash_kernel_traitsILi192ELi64ELi64ELi8ES3_EELb0ELb1ELb0ELb0ELb0ELb0ELb1EEEvNS_16Flash_bwd_paramsE)
        /*017c*/ 	.word	0x000000d8


	//----- nvinfo : EIATTR_REGCOUNT
	.align		4
.L_74:
        /*0180*/ 	.byte	0x04, 0x2f
        /*0182*/ 	.short	(.L_76 - .L_75)
	.align		4
.L_75:
        /*0184*/ 	.word	index@(_ZN5flash44flash_bwd_dq_dk_dv_loop_seqk_parallel_kernelI23Flash_bwd_kernel_traitsILi192ELi64ELi64ELi8ELi4ELi2ELi2ELb1ELb1EN7cutlass10bfloat16_tE19Flash_kernel_traitsILi192ELi64ELi64ELi8ES3_EELb1ELb1ELb0ELb0ELb0ELb0ELb0EEEvNS_16Flash_bwd_paramsE)
        /*0188*/ 	.word	0x000000ff


	//----- nvinfo : EIATTR_FRAME_SIZE
	.align		4
.L_76:
        /*018c*/ 	.byte	0x04, 0x11
        /*018e*/ 	.short	(.L_78 - .L_77)
	.align		4
.L_77:
        /*0190*/ 	.word	index@(_ZN5flash44flash_bwd_dq_dk_dv_loop_seqk_parallel_kernelI23Flash_bwd_kernel_traitsILi192ELi64ELi64ELi8ELi4ELi2ELi2ELb1ELb1EN7cutlass10bfloat16_tE19Flash_kernel_traitsILi192ELi64ELi64ELi8ES3_EELb1ELb1ELb0ELb0ELb0ELb0ELb0EEEvNS_16Flash_bwd_paramsE)
        /*0194*/ 	.word	0x000000e0


	//----- nvinfo : EIATTR_REGCOUNT
	.align		4
.L_78:
        /*0198*/ 	.byte	0x04, 0x2f
        /*019a*/ 	.short	(.L_80 - .L_79)
	.align		4
.L_79:
        /*019c*/ 	.word	index@(_ZN5flash27flash_bwd_convert_dq_kernelI23Flash_bwd_kernel_traitsILi192ELi64ELi64ELi8ELi4ELi2ELi2ELb1ELb1EN7cutlass10bfloat16_tE19Flash_kernel_traitsILi192ELi64ELi64ELi8ES3_EEEEvNS_16Flash_bwd_paramsEi)
        /*01a0*/ 	.word	0x00000060


	//----- nvinfo : EIATTR_FRAME_SIZE
	.align		4
.L_80:
        /*01a4*/ 	.byte	0x04, 0x11
        /*01a6*/ 	.short	(.L_82 - .L_81)
	.align		4
.L_81:
        /*01a8*/ 	.word	index@(_ZN5flash27flash_bwd_convert_dq_kernelI23Flash_bwd_kernel_traitsILi192ELi64ELi64ELi8ELi4ELi2ELi2ELb1ELb1EN7cutlass10bfloat16_tE19Flash_kernel_traitsILi192ELi64ELi64ELi8ES3_EEEEvNS_16Flash_bwd_paramsEi)
        /*01ac*/ 	.word	0x00000000


	//----- nvinfo : EIATTR_REGCOUNT
	.align		4
.L_82:
        /*01b0*/ 	.byte	0x04, 0x2f
        /*01b2*/ 	.short	(.L_84 - .L_83)
	.align		4
.L_83:
        /*01b4*/ 	.word	index@(_ZN5flash44flash_bwd_dq_dk_dv_loop_seqk_parallel_kernelI23Flash_bwd_kernel_traitsILi192ELi64ELi64ELi8ELi4ELi2ELi2ELb0ELb0EN7cutlass10bfloat16_tE19Flash_kernel_traitsILi192ELi64ELi64ELi8ES3_EELb0ELb1ELb0ELb1ELb0ELb0ELb0EEEvNS_16Flash_bwd_paramsE)
        /*01b8*/ 	.word	0x000000ff


	//----- nvinfo : EIATTR_FRAME_SIZE
	.align		4
.L_84:
        /*01bc*/ 	.byte	0x04, 0x11
        /*01be*/ 	.short	(.L_86 - .L_85)
	.align		4
.L_85:
        /*01c0*/ 	.word	index@(_ZN5flash44flash_bwd_dq_dk_dv_loop_seqk_parallel_kernelI23Flash_bwd_kernel_traitsILi192ELi64ELi64ELi8ELi4ELi2ELi2ELb0ELb0EN7cutlass10bfloat16_tE19Flash_kernel_traitsILi192ELi64ELi64ELi8ES3_EELb0ELb1ELb0ELb1ELb0ELb0ELb0EEEvNS_16Flash_bwd_paramsE)
        /*01c4*/ 	.word	0x00000010


	//----- nvinfo : EIATTR_REGCOUNT
	.align		4
.L_86:
        /*01c8*/ 	.byte	0x04, 0x2f
        /*01ca*/ 	.short	(.L_88 - .L_87)
	.align		4
.L_87:
        /*01cc*/ 	.word	index@(_ZN5flash44flash_bwd_dq_dk_dv_loop_seqk_parallel_kernelI23Flash_bwd_kernel_traitsILi192ELi64ELi64ELi8ELi4ELi2ELi2ELb0ELb0EN7cutlass10bfloat16_tE19Flash_kernel_traitsILi192ELi64ELi64ELi8ES3_EELb0ELb1ELb0ELb0ELb0ELb1ELb0EEEvNS_16Flash_bwd_paramsE)
        /*01d0*/ 	.word	0x000000ff


	//----- nvinfo : EIATTR_FRAME_SIZE
	.align		4
.L_88:
        /*01d4*/ 	.byte	0x04, 0x11
        /*01d6*/ 	.short	(.L_90 - .L_89)
	.align		4
.L_89:
        /*01d8*/ 	.word	index@(_ZN5flash44flash_bwd_dq_dk_dv_loop_seqk_parallel_kernelI23Flash_bwd_kernel_traitsILi192ELi64ELi64ELi8ELi4ELi2ELi2ELb0ELb0EN7cutlass10bfloat16_tE19Flash_kernel_traitsILi192ELi64ELi64ELi8ES3_EELb0ELb1ELb0ELb0ELb0ELb1ELb0EEEvNS_16Flash_bwd_paramsE)
        /*01dc*/ 	.word	0x00000010


	//----- nvinfo : EIATTR_REGCOUNT
	.align		4
.L_90:
        /*01e0*/ 	.byte	0x04, 0x2f
        /*01e2*/ 	.short	(.L_92 - .L_91)
	.align		4
.L_91:
        /*01e4*/ 	.word	index@(_ZN5flash44flash_bwd_dq_dk_dv_loop_seqk_parallel_kernelI23Flash_bwd_kernel_traitsILi192ELi64ELi64ELi8ELi4ELi2ELi2ELb0ELb0EN7cutlass10bfloat16_tE19Flash_kernel_traitsILi192ELi64ELi64ELi8ES3_EELb0ELb1ELb0ELb0ELb0ELb0ELb0EEEvNS_16Flash_bwd_paramsE)
        /*01e8*/ 	.word	0x000000ff


	//----- nvinfo : EIATTR_FRAME_SIZE
	.align		4
.L_92:
        /*01ec*/ 	.byte	0x04, 0x11
        /*01ee*/ 	.short	(.L_94 - .L_93)
	.align		4
.L_93:
        /*01f0*/ 	.word	index@(_ZN5flash44flash_bwd_dq_dk_dv_loop_seqk_parallel_kernelI23Flash_bwd_kernel_traitsILi192ELi64ELi64ELi8ELi4ELi2ELi2ELb0ELb0EN7cutlass10bfloat16_tE19Flash_kernel_traitsILi192ELi64ELi64ELi8ES3_EELb0ELb1ELb0ELb0ELb0ELb0ELb0EEEvNS_16Flash_bwd_paramsE)
        /*01f4*/ 	.word	0x00000018


	//----- nvinfo : EIATTR_REGCOUNT
	.align		4
.L_94:
        /*01f8*/ 	.byte	0x04, 0x2f
        /*01fa*/ 	.short	(.L_96 - .L_95)
	.align		4
.L_95:
        /*01fc*/ 	.word	index@(_ZN5flash44flash_bwd_dq_dk_dv_loop_seqk_parallel_kernelI23Flash_bwd_kernel_traitsILi192ELi64ELi64ELi8ELi4ELi2ELi2ELb1ELb1EN7cutlass10bfloat16_tE19Flash_kernel_traitsILi192ELi64ELi64ELi8ES3_EELb0ELb1ELb0ELb1ELb0ELb0ELb0EEEvNS_16Flash_bwd_paramsE)
        /*0200*/ 	.word	0x000000ff


	//----- nvinfo : EIATTR_FRAME_SIZE
	.align		4
.L_96:
        /*0204*/ 	.byte	0x04, 0x11
        /*0206*/ 	.short	(.L_98 - .L_97)
	.align		4
.L_97:
        /*0208*/ 	.word	index@(_ZN5flash44flash_bwd_dq_dk_dv_loop_seqk_parallel_kernelI23Flash_bwd_kernel_traitsILi192ELi64ELi64ELi8ELi4ELi2ELi2ELb1ELb1EN7cutlass10bfloat16_tE19Flash_kernel_traitsILi192ELi64ELi64ELi8ES3_EELb0ELb1ELb0ELb1ELb0ELb0ELb0EEEvNS_16Flash_bwd_paramsE)
        /*020c*/ 	.word	0x000000f0


	//----- nvinfo : EIATTR_REGCOUNT
	.align		4
.L_98:
        /*0210*/ 	.byte	0x04, 0x2f
        /*0212*/ 	.short	(.L_100 - .L_99)
	.align		4
.L_99:
        /*0214*/ 	.word	index@(_ZN5flash44flash_bwd_dq_dk_dv_loop_seqk_parallel_kernelI23Flash_bwd_kernel_traitsILi192ELi64ELi64ELi8ELi4ELi2ELi2ELb1ELb1EN7cutlass10bfloat16_tE19Flash_kernel_traitsILi192ELi64ELi64ELi8ES3_EELb0ELb1ELb0ELb0ELb0ELb1ELb0EEEvNS_16Flash_bwd_paramsE)
        /*0218*/ 	.word	0x000000ff


	//----- nvinfo : EIATTR_FRAME_SIZE
	.align		4
.L_100:
        /*021c*/ 	.byte	0x04, 0x11
        /*021e*/ 	.short	(.L_102 - .L_101)
	.align		4
.L_101:
        /*0220*/ 	.word	index@(_ZN5flash44flash_bwd_dq_dk_dv_loop_seqk_parallel_kernelI23Flash_bwd_kernel_traitsILi192ELi64ELi64ELi8ELi4ELi2ELi2ELb1ELb1EN7cutlass10bfloat16_tE19Flash_kernel_traitsILi192ELi64ELi64ELi8ES3_EELb0ELb1ELb0ELb0ELb0ELb1ELb0EEEvNS_16Flash_bwd_paramsE)
        /*0224*/ 	.word	0x000000d8


	//----- nvinfo : EIATTR_REGCOUNT
	.align		4
.L_102:
        /*0228*/ 	.byte	0x04, 0x2f
        /*022a*/ 	.short	(.L_104 - .L_103)
	.align		4
.L_103:
        /*022c*/ 	.word	index@(_ZN5flash44flash_bwd_dq_dk_dv_loop_seqk_parallel_kernelI23Flash_bwd_kernel_traitsILi192ELi64ELi64ELi8ELi4ELi2ELi2ELb1ELb1EN7cutlass10bfloat16_tE19Flash_kernel_traitsILi192ELi64ELi64ELi8ES3_EELb0ELb1ELb0ELb0ELb0ELb0ELb0EEEvNS_16Flash_bwd_paramsE)
        /*0230*/ 	.word	0x000000ff


	//----- nvinfo : EIATTR_FRAME_SIZE
	.align		4
.L_104:
        /*0234*/ 	.byte	0x04, 0x11
        /*0236*/ 	.short	(.L_106 - .L_105)
	.align		4
.L_105:
        /*0238*/ 	.word	index@(_ZN5flash44flash_bwd_dq_dk_dv_loop_seqk_parallel_kernelI23Flash_bwd_kernel_traitsILi192ELi64ELi64ELi8ELi4ELi2ELi2ELb1ELb1EN7cutlass10bfloat16_tE19Flash_kernel_traitsILi192ELi64ELi64ELi8ES3_EELb0ELb1ELb0ELb0ELb0ELb0ELb0EEEvNS_16Flash_bwd_paramsE)
        /*023c*/ 	.word	0x000000d0


	//----- nvinfo : EIATTR_MIN_STACK_SIZE
	.align		4
.L_106:
        /*0240*/ 	.byte	0x04, 0x12
        /*0242*/ 	.short	(.L_108 - .L_107)
	.align		4
.L_107:
        /*0244*/ 	.word	index@(_ZN5flash44flash_bwd_dq_dk_dv_loop_seqk_parallel_kernelI23Flash_bwd_kernel_traitsILi192ELi64ELi64ELi8ELi4ELi2ELi2ELb1ELb1EN7cutlass10bfloat16_tE19Flash_kernel_traitsILi192ELi64ELi64ELi8ES3_EELb0ELb1ELb0ELb0ELb0ELb0ELb0EEEvNS_16Flash_bwd_paramsE)
        /*0248*/ 	.word	0x000000d0


	//----- nvinfo : EIATTR_MIN_STACK_SIZE
	.align		4
.L_108:
        /*024c*/ 	.byte	0x04, 0x12
        /*024e*/ 	.short	(.L_110 - .L_109)
	.align		4
.L_109:
        /*0250*/ 	.word	index@(_ZN5flash44flash_bwd_dq_dk_dv_loop_seqk_parallel_kernelI23Flash_bwd_kernel_traitsILi192ELi64ELi64ELi8ELi4ELi2ELi2ELb1ELb1EN7cutlass10bfloat16_tE19Flash_kernel_traitsILi192ELi64ELi64ELi8ES3_EELb0ELb1ELb0ELb0ELb0ELb1ELb0EEEvNS_16Flash_bwd_paramsE)
        /*0254*/ 	.word	0x000000d8


	//----- nvinfo : EIATTR_MIN_STACK_SIZE
	.align		4
.L_110:
        /*0258*/ 	.byte	0x04, 0x12
        /*025a*/ 	.short	(.L_112 - .L_111)
	.align		4
.L_111:
        /*025c*/ 	.word	index@(_ZN5flash44flash_bwd_dq_dk_dv_loop_seqk_parallel_kernelI23Flash_bwd_kernel_traitsILi192ELi64ELi64ELi8ELi4ELi2ELi2ELb1ELb1EN7cutlass10bfloat16_tE19Flash_kernel_traitsILi192ELi64ELi64ELi8ES3_EELb0ELb1ELb0ELb1ELb0ELb0ELb0EEEvNS_16Flash_bwd_paramsE)
        /*0260*/ 	.word	0x000000f0


	//----- nvinfo : EIATTR_MIN_STACK_SIZE
	.align		4
.L_112:
        /*0264*/ 	.byte	0x04, 0x12
        /*0266*/ 	.short	(.L_114 - .L_113)
	.align		4
.L_113:
        /*0268*/ 	.word	index@(_ZN5flash44flash_bwd_dq_dk_dv_loop_seqk_parallel_kernelI23Flash_bwd_kernel_traitsILi192ELi64ELi64ELi8ELi4ELi2ELi2ELb0ELb0EN7cutlass10bfloat16_tE19Flash_kernel_traitsILi192ELi64ELi64ELi8ES3_EELb0ELb1ELb0ELb0ELb0ELb0ELb0EEEvNS_16Flash_bwd_paramsE)
        /*026c*/ 	.word	0x00000018


	//----- nvinfo : EIATTR_MIN_STACK_SIZE
	.align		4
.L_114:
        /*0270*/ 	.byte	0x04, 0x12
        /*0272*/ 	.short	(.L_116 - .L_115)
	.align		4
.L_115:
        /*0274*/ 	.word	index@(_ZN5flash44flash_bwd_dq_dk_dv_loop_seqk_parallel_kernelI23Flash_bwd_kernel_traitsILi192ELi64ELi64ELi8ELi4ELi2ELi2ELb0ELb0EN7cutlass10bfloat16_tE19Flash_kernel_traitsILi192ELi64ELi64ELi8ES3_EELb0ELb1ELb0ELb0ELb0ELb1ELb0EEEvNS_16Flash_bwd_paramsE)
        /*0278*/ 	.word	0x00000010


	//----- nvinfo : EIATTR_MIN_STACK_SIZE
	.align		4
.L_116:
        /*027c*/ 	.byte	0x04, 0x12
        /*027e*/ 	.short	(.L_118 - .L_117)
	.align		4
.L_117:
        /*0280*/ 	.word	index@(_ZN5flash44flash_bwd_dq_dk_dv_loop_seqk_parallel_kernelI23Flash_bwd_kernel_traitsILi192ELi64ELi64ELi8ELi4ELi2ELi2ELb0ELb0EN7cutlass10bfloat16_tE19Flash_kernel_traitsILi192ELi64ELi64ELi8ES3_EELb0ELb1ELb0ELb1ELb0ELb0ELb0EEEvNS_16Flash_bwd_paramsE)
        /*0284*/ 	.word	0x00000010


	//----- nvinfo : EIATTR_MIN_STACK_SIZE
	.align		4
.L_118:
        /*0288*/ 	.byte	0x04, 0x12
        /*028a*/ 	.short	(.L_120 - .L_119)
	.align		4
.L_119:
        /*028c*/ 	.word	index@(_ZN5flash27flash_bwd_convert_dq_kernelI23Flash_bwd_kernel_traitsILi192ELi64ELi64ELi8ELi4ELi2ELi2ELb1ELb1EN7cutlass10bfloat16_tE19Flash_kernel_traitsILi192ELi64ELi64ELi8ES3_EEEEvNS_16Flash_bwd_paramsEi)
        /*0290*/ 	.word	0x00000000


	//----- nvinfo : EIATTR_MIN_STACK_SIZE
	.align		4
.L_120:
        /*0294*/ 	.byte	0x04, 0x12
        /*0296*/ 	.short	(.L_122 - .L_121)
	.align		4
.L_121:
        /*0298*/ 	.word	index@(_ZN5flash44flash_bwd_dq_dk_dv_loop_seqk_parallel_kernelI23Flash_bwd_kernel_traitsILi192ELi64ELi64ELi8ELi4ELi2ELi2ELb1ELb1EN7cutlass10bfloat16_tE19Flash_kernel_traitsILi192ELi64ELi64ELi8ES3_EELb1ELb1ELb0ELb0ELb0ELb0ELb0EEEvNS_16Flash_bwd_paramsE)
        /*029c*/ 	.word	0x000000e0


	//----- nvinfo : EIATTR_MIN_STACK_SIZE
	.align		4
.L_122:
        /*02a0*/ 	.byte	0x04, 0x12
        /*02a2*/ 	.short	(.L_124 - .L_123)
	.align		4
.L_123:
        /*02a4*/ 	.word	index@(_ZN5flash44flash_bwd_dq_dk_dv_loop_seqk_parallel_kernelI23Flash_bwd_kernel_traitsILi192ELi64ELi64ELi8ELi4ELi2ELi2ELb1ELb1EN7cutlass10bfloat16_tE19Flash_kernel_traitsILi192ELi64ELi64ELi8ES3_EELb0ELb1ELb0ELb0ELb0ELb0ELb1EEEvNS_16Flash_bwd_paramsE)
        /*02a8*/ 	.word	0x000000d8


	//----- nvinfo : EIATTR_MIN_STACK_SIZE
	.align		4
.L_124:
        /*02ac*/ 	.byte	0x04, 0x12
        /*02ae*/ 	.short	(.L_126 - .L_125)
	.align		4
.L_125:
        /*02b0*/ 	.word	index@(_ZN5flash44flash_bwd_dq_dk_dv_loop_seqk_parallel_kernelI23Flash_bwd_kernel_traitsILi192ELi64ELi64ELi8ELi4ELi2ELi2ELb1ELb1EN7cutlass10bfloat16_tE19Flash_kernel_traitsILi192ELi64ELi64ELi8ES3_EELb1ELb1ELb0ELb0ELb0ELb1ELb0EEEvNS_16Flash_bwd_paramsE)
        /*02b4*/ 	.word	0x000000d8


	//----- nvinfo : EIATTR_MIN_STACK_SIZE
	.align		4
.L_126:
        /*02b8*/ 	.byte	0x04, 0x12
        /*02ba*/ 	.short	(.L_128 - .L_127)
	.align		4
.L_127:
        /*02bc*/ 	.word	index@(_ZN5flash44flash_bwd_dq_dk_dv_loop_seqk_parallel_kernelI23Flash_bwd_kernel_traitsILi192ELi64ELi64ELi8ELi4ELi2ELi2ELb1ELb1EN7cutlass10bfloat16_tE19Flash_kernel_traitsILi192ELi64ELi64ELi8ES3_EELb0ELb1ELb0ELb0ELb0ELb1ELb1EEEvNS_16Flash_bwd_paramsE)
        /*02c0*/ 	.word	0x000000d8


	//----- nvinfo : EIATTR_MIN_STACK_SIZE
	.align		4
.L_128:
        /*02c4*/ 	.byte	0x04, 0x12
        /*02c6*/ 	.short	(.L_130 - .L_129)
	.align		4
.L_129:
        /*02c8*/ 	.word	index@(_ZN5flash44flash_bwd_dq_dk_dv_loop_seqk_parallel_kernelI23Flash_bwd_kernel_traitsILi192ELi64ELi64ELi8ELi4ELi2ELi2ELb1ELb1EN7cutlass10bfloat16_tE19Flash_kernel_traitsILi192ELi64ELi64ELi8ES3_EELb1ELb1ELb0ELb1ELb0ELb0ELb0EEEvNS_16Flash_bwd_paramsE)
        /*02cc*/ 	.word	0x00000108


	//----- nvinfo : EIATTR_MIN_STACK_SIZE
	.align		4
.L_130:
        /*02d0*/ 	.byte	0x04, 0x12
        /*02d2*/ 	.short	(.L_132 - .L_131)
	.align		4
.L_131:
        /*02d4*/ 	.word	index@(_ZN5flash44flash_bwd_dq_dk_dv_loop_seqk_parallel_kernelI23Flash_bwd_kernel_traitsILi192ELi64ELi64ELi8ELi4ELi2ELi2ELb1ELb1EN7cutlass10bfloat16_tE19Flash_kernel_traitsILi192ELi64ELi64ELi8ES3_EELb0ELb1ELb0ELb1ELb0ELb0ELb1EEEvNS_16Flash_bwd_paramsE)
        /*02d8*/ 	.word	0x000000f8


	//----- nvinfo : EIATTR_MIN_STACK_SIZE
	.align		4
.L_132:
        /*02dc*/ 	.byte	0x04, 0x12
        /*02de*/ 	.short	(.L_134 - .L_133)
	.align		4
.L_133:
        /*02e0*/ 	.word	index@(_ZN5flash25flash_bwd_dot_do_o_kernelILb0E23Flash_bwd_kernel_traitsILi192ELi64ELi64ELi8ELi4ELi2ELi2ELb1ELb1EN7cutlass10bfloat16_tE19Flash_kernel_traitsILi192ELi64ELi64ELi8ES3_EEEEvNS_16Flash_bwd_paramsE)
        /*02e4*/ 	.word	0x00000000


	//----- nvinfo : EIATTR_MIN_STACK_SIZE
	.align		4
.L_134:
        /*02e8*/ 	.byte	0x04, 0x12
        /*02ea*/ 	.short	(.L_136 - .L_135)
	.align		4
.L_135:
        /*02ec*/ 	.word	index@(_ZN5flash25flash_bwd_dot_do_o_kernelILb1E23Flash_bwd_kernel_traitsILi192ELi64ELi64ELi8ELi4ELi2ELi2ELb1ELb1EN7cutlass10bfloat16_tE19Flash_kernel_traitsILi192ELi64ELi64ELi8ES3_EEEEvNS_16Flash_bwd_paramsE)
        /*02f0*/ 	.word	0x00000000


	//----- nvinfo : EIATTR_MIN_STACK_SIZE
	.align		4
.L_136:
        /*02f4*/ 	.byte	0x04, 0x12
        /*02f6*/ 	.short	(.L_138 - .L_137)
	.align		4
.L_137:
        /*02f8*/ 	.word	index@(_ZN5flash27flash_bwd_convert_dq_kernelI23Flash_bwd_kernel_traitsILi192ELi64ELi64ELi8ELi4ELi2ELi2ELb0ELb0EN7cutlass10bfloat16_tE19Flash_kernel_traitsILi192ELi64ELi64ELi8ES3_EEEEvNS_16Flash_bwd_paramsEi)
        /*02fc*/ 	.word	0x00000000


	//----- nvinfo : EIATTR_MIN_STACK_SIZE
	.align		4
.L_138:
        /*0300*/ 	.byte	0x04, 0x12
        /*0302*/ 	.short	(.L_140 - .L_139)
	.align		4
.L_139:
        /*0304*/ 	.word	index@(_ZN5flash44flash_bwd_dq_dk_dv_loop_seqk_parallel_kernelI23Flash_bwd_kernel_traitsILi192ELi64ELi64ELi8ELi4ELi2ELi2ELb0ELb0EN7cutlass10bfloat16_tE19Flash_kernel_traitsILi192ELi64ELi64ELi8ES3_EELb1ELb1ELb0ELb0ELb0ELb0ELb0EEEvNS_16Flash_bwd_paramsE)
        /*0308*/ 	.word	0x00000010


	//----- nvinfo : EIATTR_MIN_STACK_SIZE
	.align		4
.L_140:
        /*030c*/ 	.byte	0x04, 0x12
        /*030e*/ 	.short	(.L_142 - .L_141)
	.align		4
.L_141:
        /*0310*/ 	.word	index@(_ZN5flash44flash_bwd_dq_dk_dv_loop_seqk_parallel_kernelI23Flash_bwd_kernel_traitsILi192ELi64ELi64ELi8ELi4ELi2ELi2ELb0ELb0EN7cutlass10bfloat16_tE19Flash_kernel_traitsILi192ELi64ELi64ELi8ES3_EELb0ELb1ELb0ELb0ELb0ELb0ELb1EEEvNS_16Flash_bwd_paramsE)
        /*0314*/ 	.word	0x00000018


	//----- nvinfo : EIATTR_MIN_STACK_SIZE
	.align		4
.L_142:
        /*0318*/ 	.byte	0x04, 0x12
        /*031a*/ 	.short	(.L_144 - .L_143)
	.align		4
.L_143:
        /*031c*/ 	.word	index@(_ZN5flash44flash_bwd_dq_dk_dv_loop_seqk_parallel_kernelI23Flash_bwd_kernel_traitsILi192ELi64ELi64ELi8ELi4ELi2ELi2ELb0ELb0EN7cutlass10bfloat16_tE19Flash_kernel_traitsILi192ELi64ELi64ELi8ES3_EELb1ELb1ELb0ELb0ELb0ELb1ELb0EEEvNS_16Flash_bwd_paramsE)
        /*0320*/ 	.word	0x00000018


	//----- nvinfo : EIATTR_MIN_STACK_SIZE
	.align		4
.L_144:
        /*0324*/ 	.byte	0x04, 0x12
        /*0326*/ 	.short	(.L_146 - .L_145)
	.align		4
.L_145:
        /*0328*/ 	.word	index@(_ZN5flash44flash_bwd_dq_dk_dv_loop_seqk_parallel_kernelI23Flash_bwd_kernel_traitsILi192ELi64ELi64ELi8ELi4ELi2ELi2ELb0ELb0EN7cutlass10bfloat16_tE19Flash_kernel_traitsILi192ELi64ELi64ELi8ES3_EELb0ELb1ELb0ELb0ELb0ELb1ELb1EEEvNS_16Flash_bwd_paramsE)
        /*032c*/ 	.word	0x00000010


	//----- nvinfo : EIATTR_MIN_STACK_SIZE
	.align		4
.L_146:
        /*0330*/ 	.byte	0x04, 0x12
        /*0332*/ 	.short	(.L_148 - .L_147)
	.align		4
.L_147:
        /*0334*/ 	.word	index@(_ZN5flash44flash_bwd_dq_dk_dv_loop_seqk_parallel_kernelI23Flash_bwd_kernel_traitsILi192ELi64ELi64ELi8ELi4ELi2ELi2ELb0ELb0EN7cutlass10bfloat16_tE19Flash_kernel_traitsILi192ELi64ELi64ELi8ES3_EELb1ELb1ELb0ELb1ELb0ELb0ELb0EEEvNS_16Flash_bwd_paramsE)
        /*0338*/ 	.word	0x00000038


	//----- nvinfo : EIATTR_MIN_STACK_SIZE
	.align		4
.L_148:
        /*033c*/ 	.byte	0x04, 0x12
        /*033e*/ 	.short	(.L_150 - .L_149)
	.align		4
.L_149:
        /*0340*/ 	.word	index@(_ZN5flash44flash_bwd_dq_dk_dv_loop_seqk_parallel_kernelI23Flash_bwd_kernel_traitsILi192ELi64ELi64ELi8ELi4ELi2ELi2ELb0ELb0EN7cutlass10bfloat16_tE19Flash_kernel_traitsILi192ELi64ELi64ELi8ES3_EELb0ELb1ELb0ELb1ELb0ELb0ELb1EEEvNS_16Flash_bwd_paramsE)
        /*0344*/ 	.word	0x00000028


	//----- nvinfo : EIATTR_MIN_STACK_SIZE
	.align		4
.L_150:
        /*0348*/ 	.byte	0x04, 0x12
        /*034a*/ 	.short	(.L_152 - .L_151)
	.align		4
.L_151:
        /*034c*/ 	.word	index@(_ZN5flash25flash_bwd_dot_do_o_kernelILb0E23Flash_bwd_kernel_traitsILi192ELi64ELi64ELi8ELi4ELi2ELi2ELb0ELb0EN7cutlass10bfloat16_tE19Flash_kernel_traitsILi192ELi64ELi64ELi8ES3_EEEEvNS_16Flash_bwd_paramsE)
        /*0350*/ 	.word	0x00000000


	//----- nvinfo : EIATTR_MIN_STACK_SIZE
	.align		4
.L_152:
        /*0354*/ 	.byte	0x04, 0x12
        /*0356*/ 	.short	(.L_154 - .L_153)
	.align		4
.L_153:
        /*0358*/ 	.word	index@(_ZN5flash25flash_bwd_dot_do_o_kernelILb1E23Flash_bwd_kernel_traitsILi192ELi64ELi64ELi8ELi4ELi2ELi2ELb0ELb0EN7cutlass10bfloat16_tE19Flash_kernel_traitsILi192ELi64ELi64ELi8ES3_EEEEvNS_16Flash_bwd_paramsE)
        /*035c*/ 	.word	0x00000000
.L_154:


//--------------------- .nv.info._ZN5flash44flash_bwd_dq_dk_dv_loop_seqk_parallel_kernelI23Flash_bwd_kernel_traitsILi192ELi64ELi64ELi8ELi4ELi2ELi2ELb1ELb1EN7cutlass10bfloat16_tE19Flash_kernel_traitsILi192ELi64ELi64ELi8ES3_EELb0ELb1ELb0ELb0ELb0ELb0ELb0EEEvNS_16Flash_bwd_paramsE --------------------------
	.section	.nv.info._ZN5flash44flash_bwd_dq_dk_dv_loop_seqk_parallel_kernelI23Flash_bwd_kernel_traitsILi192ELi64ELi64ELi8ELi4ELi2ELi2ELb1ELb1EN7cutlass10bfloat16_tE19Flash_kernel_traitsILi192ELi64ELi64ELi8ES3_EELb0ELb1ELb0ELb0ELb0ELb0ELb0EEEvNS_16Flash_bwd_paramsE,"",@"SHT_CUDA_INFO"
	.sectionflags	@""
	.align	4


	//----- nvinfo : EIATTR_CUDA_API_VERSION
	.align		4
        /*0000*/ 	.byte	0x04, 0x37
        /*0002*/ 	.short	(.L_156 - .L_155)
.L_155:
        /*0004*/ 	.word	0x00000082


	//----- nvinfo : EIATTR_SW2861232_WAR
	.align		4
.L_156:
        /*0008*/ 	.byte	0x01, 0x35
	.zero		2


	//----- nvinfo : EIATTR_PARAM_CBANK
	.align		4
        /*000c*/ 	.byte	0x04, 0x0a
        /*000e*/ 	.short	(.L_158 - .L_157)
	.align		4
.L_157:
        /*0010*/ 	.word	index@(.nv.constant0._ZN5flash44flash_bwd_dq_dk_dv_loop_seqk_parallel_kernelI23Flash_bwd_kernel_traitsILi192ELi64ELi64ELi8ELi4ELi2ELi2ELb1ELb1EN7cutlass10bfloat16_tE19Flash_kernel_traitsILi192ELi64ELi64ELi8ES3_EELb0ELb1ELb0ELb0ELb0ELb0ELb0EEEvNS_16Flash_bwd_paramsE)
        /*0014*/ 	.short	0x0160
        /*0016*/ 	.short	0x0280


	//----- nvinfo : EIATTR_CBANK_PARAM_SIZE
	.align		4
.L_158:
        /*0018*/ 	.byte	0x03, 0x19
        /*001a*/ 	.short	0x0280


	//----- nvinfo : EIATTR_KPARAM_INFO
	.align		4
        /*001c*/ 	.byte	0x04, 0x17
        /*001e*/ 	.short	(.L_160 - .L_159)
.L_159:
        /*0020*/ 	.word	0x00000000
        /*0024*/ 	.short	0x0000
        /*0026*/ 	.short	0x0000
        /*0028*/ 	.byte	0x00, 0xf0, 0x01, 0x0a


	//----- nvinfo : EIATTR_MAXREG_COUNT
	.align		4
.L_160:
        /*002c*/ 	.byte	0x03, 0x1b
        /*002e*/ 	.short	0x00ff


	//----- nvinfo : EIATTR_NUM_BARRIERS
	.align		4
        /*0030*/ 	.byte	0x02, 0x4c
        /*0032*/ 	.byte	0x01
	.zero		1


	//----- nvinfo : EIATTR_ANNOTATIONS
	.align		4
        /*0034*/ 	.byte	0x04, 0x55
        /*0036*/ 	.short	(.L_162 - .L_161)


	//   ....[0]....
.L_161:
        /*0038*/ 	.word	0x00000001
        /*003c*/ 	.byte	0x20, 0x05, 0x00, 0x00, 0x01, 0x00, 0x00, 0x00, 0x50, 0x08, 0x00, 0x00, 0x01, 0x00, 0x00, 0x00
        /* <DEDUP_REMOVED lines=56> */
        /*03cc*/ 	.byte	0x50, 0x7a, 0x00, 0x00, 0x01, 0x00, 0x00, 0x00, 0x60, 0x7a, 0x00, 0x00


	//----- nvinfo : EIATTR_MERCURY_ISA_VERSION
	.align		4
.L_162:
        /*03d8*/ 	.byte	0x03, 0x5f
        /*03da*/ 	.short	0x0000


	//----- nvinfo : EIATTR_EXIT_INSTR_OFFSETS
	.align		4
        /*03dc*/ 	.byte	0x04, 0x1c
        /*03de*/ 	.short	(.L_164 - .L_163)


	//   ....[0]....
.L_163:
        /*03e0*/ 	.word	0x000000a0


	//   ....[1]....
        /*03e4*/ 	.word	0x00008e40


	//----- nvinfo : EIATTR_CTAIDZ_USED
	.align		4
.L_164:
        /*03e8*/ 	.byte	0x01, 0x04
	.zero		2


	//----- nvinfo : EIATTR_CRS_STACK_SIZE
	.align		4
        /*03ec*/ 	.byte	0x04, 0x1e
        /*03ee*/ 	.short	(.L_166 - .L_165)
.L_165:
        /*03f0*/ 	.word	0x00000000
.L_166:


//--------------------- .nv.info._ZN5flash44flash_bwd_dq_dk_dv_loop_seqk_parallel_kernelI23Flash_bwd_kernel_traitsILi192ELi64ELi64ELi8ELi4ELi2ELi2ELb1ELb1EN7cutlass10bfloat16_tE19Flash_kernel_traitsILi192ELi64ELi64ELi8ES3_EELb0ELb1ELb0ELb0ELb0ELb1ELb0EEEvNS_16Flash_bwd_paramsE --------------------------
	.section	.nv.info._ZN5flash44flash_bwd_dq_dk_dv_loop_seqk_parallel_kernelI23Flash_bwd_kernel_traitsILi192ELi64ELi64ELi8ELi4ELi2ELi2ELb1ELb1EN7cutlass10bfloat16_tE19Flash_kernel_traitsILi192ELi64ELi64ELi8ES3_EELb0ELb1ELb0ELb0ELb0ELb1ELb0EEEvNS_16Flash_bwd_paramsE,"",@"SHT_CUDA_INFO"
	.sectionflags	@""
	.align	4


	//----- nvinfo : EIATTR_CUDA_API_VERSION
	.align		4
        /*0000*/ 	.byte	0x04, 0x37
        /*0002*/ 	.short	(.L_168 - .L_167)
.L_167:
        /*0004*/ 	.word	0x00000082


	//----- nvinfo : EIATTR_SW2861232_WAR
	.align		4
.L_168:
        /*0008*/ 	.byte	0x01, 0x35
	.zero		2


	//----- nvinfo : EIATTR_PARAM_CBANK
	.align		4
        /*000c*/ 	.byte	0x04, 0x0a
        /*000e*/ 	.short	(.L_170 - .L_169)
	.align		4
.L_169:
        /*0010*/ 	.word	index@(.nv.constant0._ZN5flash44flash_bwd_dq_dk_dv_loop_seqk_parallel_kernelI23Flash_bwd_kernel_traitsILi192ELi64ELi64ELi8ELi4ELi2ELi2ELb1ELb1EN7cutlass10bfloat16_tE19Flash_kernel_traitsILi192ELi64ELi64ELi8ES3_EELb0ELb1ELb0ELb0ELb0ELb1ELb0EEEvNS_16Flash_bwd_paramsE)
        /*0014*/ 	.short	0x0160
        /*0016*/ 	.short	0x0280


	//----- nvinfo : EIATTR_CBANK_PARAM_SIZE
	.align		4
.L_170:
        /*0018*/ 	.byte	0x03, 0x19
        /*001a*/ 	.short	0x0280


	//----- nvinfo : EIATTR_KPARAM_INFO
	.align		4
        /*001c*/ 	.byte	0x04, 0x17
        /*001e*/ 	.short	(.L_172 - .L_171)
.L_171:
        /*0020*/ 	.word	0x00000000
        /*0024*/ 	.short	0x0000
        /*0026*/ 	.short	0x0000
        /*0028*/ 	.byte	0x00, 0xf0, 0x01, 0x0a


	//----- nvinfo : EIATTR_MAXREG_COUNT
	.align		4
.L_172:
        /*002c*/ 	.byte	0x03, 0x1b
        /*002e*/ 	.short	0x00ff


	//----- nvinfo : EIATTR_NUM_BARRIERS
	.align		4
        /*0030*/ 	.byte	0x02, 0x4c
        /*0032*/ 	.byte	0x01
	.zero		1


	//----- nvinfo : EIATTR_ANNOTATIONS
	.align		4
        /*0034*/ 	.byte	0x04, 0x55
        /*0036*/ 	.short	(.L_174 - .L_173)


	//   ....[0]....
.L_173:
        /* <DEDUP_REMOVED lines=48> */
        /*032c*/ 	.byte	0x30, 0x74, 0x00, 0x00


	//----- nvinfo : EIATTR_MERCURY_ISA_VERSION
	.align		4
.L_174:
        /*0330*/ 	.byte	0x03, 0x5f
        /*0332*/ 	.short	0x0000


	//----- nvinfo : EIATTR_EXIT_INSTR_OFFSETS
	.align		4
        /*0334*/ 	.byte	0x04, 0x1c
        /*0336*/ 	.short	(.L_176 - .L_175)


	//   ....[0]....
.L_175:
        /*0338*/ 	.word	0x000000a0


	//   ....[1]....
        /*033c*/ 	.word	0x00007be0


	//----- nvinfo : EIATTR_CTAIDZ_USED
	.align		4
.L_176:
        /*0340*/ 	.byte	0x01, 0x04
	.zero		2


	//----- nvinfo : EIATTR_CRS_STACK_SIZE
	.align		4
        /*0344*/ 	.byte	0x04, 0x1e
        /*0346*/ 	.short	(.L_178 - .L_177)
.L_177:
        /*0348*/ 	.word	0x00000000
.L_178:


//--------------------- .nv.info._ZN5flash44flash_bwd_dq_dk_dv_loop_seqk_parallel_kernelI23Flash_bwd_kernel_traitsILi192ELi64ELi64ELi8ELi4ELi2ELi2ELb1ELb1EN7cutlass10bfloat16_tE19Flash_kernel_traitsILi192ELi64ELi64ELi8ES3_EELb0ELb1ELb0ELb1ELb0ELb0ELb0EEEvNS_16Flash_bwd_paramsE --------------------------
	.section	.nv.info._ZN5flash44flash_bwd_dq_dk_dv_loop_seqk_parallel_kernelI23Flash_bwd_kernel_traitsILi192ELi64ELi64ELi8ELi4ELi2ELi2ELb1ELb1EN7cutlass10bfloat16_tE19Flash_kernel_traitsILi192ELi64ELi64ELi8ES3_EELb0ELb1ELb0ELb1ELb0ELb0ELb0EEEvNS_16Flash_bwd_paramsE,"",@"SHT_CUDA_INFO"
	.sectionflags	@""
	.align	4


	//----- nvinfo : EIATTR_CUDA_API_VERSION
	.align		4
        /*0000*/ 	.byte	0x04, 0x37
        /*0002*/ 	.short	(.L_180 - .L_179)
.L_179:
        /*0004*/ 	.word	0x00000082


	//----- nvinfo : EIATTR_SW2861232_WAR
	.align		4
.L_180:
        /*0008*/ 	.byte	0x01, 0x35
	.zero		2


	//----- nvinfo : EIATTR_PARAM_CBANK
	.align		4
        /*000c*/ 	.byte	0x04, 0x0a
        /*000e*/ 	.short	(.L_182 - .L_181)
	.align		4
.L_181:
        /*0010*/ 	.word	index@(.nv.constant0._ZN5flash44flash_bwd_dq_dk_dv_loop_seqk_parallel_kernelI23Flash_bwd_kernel_traitsILi192ELi64ELi64ELi8ELi4ELi2ELi2ELb1ELb1EN7cutlass10bfloat16_tE19Flash_kernel_traitsILi192ELi64ELi64ELi8ES3_EELb0ELb1ELb0ELb1ELb0ELb0ELb0EEEvNS_16Flash_bwd_paramsE)
        /*0014*/ 	.short	0x0160
        /*0016*/ 	.short	0x0280


	//----- nvinfo : EIATTR_CBANK_PARAM_SIZE
	.align		4
.L_182:
        /*0018*/ 	.byte	0x03, 0x19
        /*001a*/ 	.short	0x0280


	//----- nvinfo : EIATTR_KPARAM_INFO
	.align		4
        /*001c*/ 	.byte	0x04, 0x17
        /*001e*/ 	.short	(.L_184 - .L_183)
.L_183:
        /*0020*/ 	.word	0x00000000
        /*0024*/ 	.short	0x0000
        /*0026*/ 	.short	0x0000
        /*0028*/ 	.byte	0x00, 0xf0, 0x01, 0x0a


	//----- nvinfo : EIATTR_MAXREG_COUNT
	.align		4
.L_184:
        /*002c*/ 	.byte	0x03, 0x1b
        /*002e*/ 	.short	0x00ff


	//----- nvinfo : EIATTR_NUM_BARRIERS
	.align		4
        /*0030*/ 	.byte	0x02, 0x4c
        /*0032*/ 	.byte	0x01
	.zero		1


	//----- nvinfo : EIATTR_ANNOTATIONS
	.align		4
        /*0034*/ 	.byte	0x04, 0x55
        /*0036*/ 	.short	(.L_186 - .L_185)


	//   ....[0]....
.L_185:
        /* <DEDUP_REMOVED lines=67> */


	//----- nvinfo : EIATTR_MERCURY_ISA_VERSION
	.align		4
.L_186:
        /*0458*/ 	.byte	0x03, 0x5f
        /*045a*/ 	.short	0x0000


	//----- nvinfo : EIATTR_EXIT_INSTR_OFFSETS
	.align		4
        /*045c*/ 	.byte	0x04, 0x1c
        /*045e*/ 	.short	(.L_188 - .L_187)


	//   ....[0]....
.L_187:
        /*0460*/ 	.word	0x000000a0


	//   ....[1]....
        /*0464*/ 	.word	0x00009270


	//----- nvinfo : EIATTR_CTAIDZ_USED
	.align		4
.L_188:
        /*0468*/ 	.byte	0x01, 0x04
	.zero		2


	//----- nvinfo : EIATTR_CRS_STACK_SIZE
	.align		4
        /*046c*/ 	.byte	0x04, 0x1e
        /*046e*/ 	.short	(.L_190 - .L_189)
.L_189:
        /*0470*/ 	.word	0x00000000
.L_190:


//--------------------- .nv.info._ZN5flash44flash_bwd_dq_dk_dv_loop_seqk_parallel_kernelI23Flash_bwd_kernel_traitsILi192ELi64ELi64ELi8ELi4ELi2ELi2ELb0ELb0EN7cutlass10bfloat16_tE19Flash_kernel_traitsILi192ELi64ELi64ELi8ES3_EELb0ELb1ELb0ELb0ELb0ELb0ELb0EEEvNS_16Flash_bwd_paramsE --------------------------
	.section	.nv.info._ZN5flash44flash_bwd_dq_dk_dv_loop_seqk_parallel_kernelI23Flash_bwd_kernel_traitsILi192ELi64ELi64ELi8ELi4ELi2ELi2ELb0ELb0EN7cutlass10bfloat16_tE19Flash_kernel_traitsILi192ELi64ELi64ELi8ES3_EELb0ELb1ELb0ELb0ELb0ELb0ELb0EEEvNS_16Flash_bwd_paramsE,"",@"SHT_CUDA_INFO"
	.sectionflags	@""
	.align	4


	//----- nvinfo : EIATTR_CUDA_API_VERSION
	.align		4
        /*0000*/ 	.byte	0x04, 0x37
        /*0002*/ 	.short	(.L_192 - .L_191)
.L_191:
        /*0004*/ 	.word	0x00000082


	//----- nvinfo : EIATTR_SW2861232_WAR
	.align		4
.L_192:
        /*0008*/ 	.byte	0x01, 0x35
	.zero		2


	//----- nvinfo : EIATTR_PARAM_CBANK
	.align		4
        /*000c*/ 	.byte	0x04, 0x0a
        /*000e*/ 	.short	(.L_194 - .L_193)
	.align		4
.L_193:
        /*0010*/ 	.word	index@(.nv.constant0._ZN5flash44flash_bwd_dq_dk_dv_loop_seqk_parallel_kernelI23Flash_bwd_kernel_traitsILi192ELi64ELi64ELi8ELi4ELi2ELi2ELb0ELb0EN7cutlass10bfloat16_tE19Flash_kernel_traitsILi192ELi64ELi64ELi8ES3_EELb0ELb1ELb0ELb0ELb0ELb0ELb0EEEvNS_16Flash_bwd_paramsE)
        /*0014*/ 	.short	0x0160
        /*0016*/ 	.short	0x0280


	//----- nvinfo : EIATTR_CBANK_PARAM_SIZE
	.align		4
.L_194:
        /*0018*/ 	.byte	0x03, 0x19
        /*001a*/ 	.short	0x0280


	//----- nvinfo : EIATTR_KPARAM_INFO
	.align		4
        /*001c*/ 	.byte	0x04, 0x17
        /*001e*/ 	.short	(.L_196 - .L_195)
.L_195:
        /*0020*/ 	.word	0x00000000
        /*0024*/ 	.short	0x0000
        /*0026*/ 	.short	0x0000
        /*0028*/ 	.byte	0x00, 0xf0, 0x01, 0x0a


	//----- nvinfo : EIATTR_MAXREG_COUNT
	.align		4
.L_196:
        /*002c*/ 	.byte	0x03, 0x1b
        /*002e*/ 	.short	0x00ff


	//----- nvinfo : EIATTR_NUM_BARRIERS
	.align		4
        /*0030*/ 	.byte	0x02, 0x4c
        /*0032*/ 	.byte	0x01
	.zero		1


	//----- nvinfo : EIATTR_ANNOTATIONS
	.align		4
        /*0034*/ 	.byte	0x04, 0x55
        /*0036*/ 	.short	(.L_198 - .L_197)


	//   ....[0]....
.L_197:
        /*0038*/ 	.word	0x00000001
        /*003c*/ 	.byte	0x50, 0x04, 0x00, 0x00, 0x01, 0x00, 0x00, 0x00, 0x90, 0x05, 0x00, 0x00, 0x01, 0x00, 0x00, 0x00
        /*004c*/ 	.byte	0xd0, 0x05, 0x00, 0x00, 0x01, 0x00, 0x00, 0x00, 0x90, 0x07, 0x00, 0x00, 0x01, 0x00, 0x00, 0x00
        /*005c*/ 	.byte	0xb0, 0x0a, 0x00, 0x00, 0x01, 0x00, 0x00, 0x00, 0x40, 0x14, 0x00, 0x00, 0x01, 0x00, 0x00, 0x00
        /*006c*/ 	.byte	0xa0, 0x24, 0x00, 0x00, 0x01, 0x00, 0x00, 0x00, 0x20, 0x2b, 0x00, 0x00, 0x01, 0x00, 0x00, 0x00
        /*007c*/ 	.byte	0xa0, 0x36, 0x00, 0x00, 0x01, 0x00, 0x00, 0x00, 0x20, 0x71, 0x00, 0x00


	//----- nvinfo : EIATTR_MERCURY_ISA_VERSION
	.align		4
.L_198:
        /*0088*/ 	.byte	0x03, 0x5f
        /*008a*/ 	.short	0x0000


	//----- nvinfo : EIATTR_EXIT_INSTR_OFFSETS
	.align		4
        /*008c*/ 	.byte	0x04, 0x1c
        /*008e*/ 	.short	(.L_200 - .L_199)


	//   ....[0]....
.L_199:
        /*0090*/ 	.word	0x00000090


	//   ....[1]....
        /*0094*/ 	.word	0x000083a0


	//----- nvinfo : EIATTR_CTAIDZ_USED
	.align		4
.L_200:
        /*0098*/ 	.byte	0x01, 0x04
	.zero		2


	//----- nvinfo : EIATTR_CRS_STACK_SIZE
	.align		4
        /*009c*/ 	.byte	0x04, 0x1e
        /*009e*/ 	.short	(.L_202 - .L_201)
.L_201:
        /*00a0*/ 	.word	0x00000000
.L_202:


//--------------------- .nv.info._ZN5flash44flash_bwd_dq_dk_dv_loop_seqk_parallel_kernelI23Flash_bwd_kernel_traitsILi192ELi64ELi64ELi8ELi4ELi2ELi2ELb0ELb0EN7cutlass10bfloat16_tE19Flash_kernel_traitsILi192ELi64ELi64ELi8ES3_EELb0ELb1ELb0ELb0ELb0ELb1ELb0EEEvNS_16Flash_bwd_paramsE --------------------------
	.section	.nv.info._ZN5flash44flash_bwd_dq_dk_dv_loop_seqk_parallel_kernelI23Flash_bwd_kernel_traitsILi192ELi64ELi64ELi8ELi4ELi2ELi2ELb0ELb0EN7cutlass10bfloat16_tE19Flash_kernel_traitsILi192ELi64ELi64ELi8ES3_EELb0ELb1ELb0ELb0ELb0ELb1ELb0EEEvNS_16Flash_bwd_paramsE,"",@"SHT_CUDA_INFO"
	.sectionflags	@""
	.align	4


	//----- nvinfo : EIATTR_CUDA_API_VERSION
	.align		4
        /*0000*/ 	.byte	0x04, 0x37
        /*0002*/ 	.short	(.L_204 - .L_203)
.L_203:
        /*0004*/ 	.word	0x00000082


	//----- nvinfo : EIATTR_SW2861232_WAR
	.align		4
.L_204:
        /*0008*/ 	.byte	0x01, 0x35
	.zero		2


	//----- nvinfo : EIATTR_PARAM_CBANK
	.align		4
        /*000c*/ 	.byte	0x04, 0x0a
        /*000e*/ 	.short	(.L_206 - .L_205)
	.align		4
.L_205:
        /*0010*/ 	.word	index@(.nv.constant0._ZN5flash44flash_bwd_dq_dk_dv_loop_seqk_parallel_kernelI23Flash_bwd_kernel_traitsILi192ELi64ELi64ELi8ELi4ELi2ELi2ELb0ELb0EN7cutlass10bfloat16_tE19Flash_kernel_traitsILi192ELi64ELi64ELi8ES3_EELb0ELb1ELb0ELb0ELb0ELb1ELb0EEEvNS_16Flash_bwd_paramsE)
        /*0014*/ 	.short	0x0160
        /*0016*/ 	.short	0x0280


	//----- nvinfo : EIATTR_CBANK_PARAM_SIZE
	.align		4
.L_206:
        /*0018*/ 	.byte	0x03, 0x19
        /*001a*/ 	.short	0x0280


	//----- nvinfo : EIATTR_KPARAM_INFO
	.align		4
        /*001c*/ 	.byte	0x04, 0x17
        /*001e*/ 	.short	(.L_208 - .L_207)
.L_207:
        /*0020*/ 	.word	0x00000000
        /*0024*/ 	.short	0x0000
        /*0026*/ 	.short	0x0000
        /*0028*/ 	.byte	0x00, 0xf0, 0x01, 0x0a


	//----- nvinfo : EIATTR_MAXREG_COUNT
	.align		4
.L_208:
        /*002c*/ 	.byte	0x03, 0x1b
        /*002e*/ 	.short	0x00ff


	//----- nvinfo : EIATTR_NUM_BARRIERS
	.align		4
        /*0030*/ 	.byte	0x02, 0x4c
        /*0032*/ 	.byte	0x01
	.zero		1


	//----- nvinfo : EIATTR_ANNOTATIONS
	.align		4
        /*0034*/ 	.byte	0x04, 0x55
        /*0036*/ 	.short	(.L_210 - .L_209)


	//   ....[0]....
.L_209:
        /*0038*/ 	.word	0x00000001
        /*003c*/ 	.byte	0xd0, 0x04, 0x00, 0x00, 0x01, 0x00, 0x00, 0x00, 0x80, 0x05, 0x00, 0x00, 0x01, 0x00, 0x00, 0x00
        /*004c*/ 	.byte	0xc0, 0x05, 0x00, 0x00, 0x01, 0x00, 0x00, 0x00, 0x20, 0x14, 0x00, 0x00, 0x01, 0x00, 0x00, 0x00
        /*005c*/ 	.byte	0x20, 0x1f, 0x00, 0x00, 0x01, 0x00, 0x00, 0x00, 0x60, 0x1f, 0x00, 0x00


	//----- nvinfo : EIATTR_MERCURY_ISA_VERSION
	.align		4
.L_210:
        /*0068*/ 	.byte	0x03, 0x5f
        /*006a*/ 	.short	0x0000


	//----- nvinfo : EIATTR_EXIT_INSTR_OFFSETS
	.align		4
        /*006c*/ 	.byte	0x04, 0x1c
        /*006e*/ 	.short	(.L_212 - .L_211)


	//   ....[0]....
.L_211:
        /*0070*/ 	.word	0x00000090


	//   ....[1]....
        /*0074*/ 	.word	0x00007160


	//----- nvinfo : EIATTR_CTAIDZ_USED
	.align		4
.L_212:
        /*0078*/ 	.byte	0x01, 0x04
	.zero		2


	//----- nvinfo : EIATTR_CRS_STACK_SIZE
	.align		4
        /*007c*/ 	.byte	0x04, 0x1e
        /*007e*/ 	.short	(.L_214 - .L_213)
.L_213:
        /*0080*/ 	.word	0x00000000
.L_214:


//--------------------- .nv.info._ZN5flash44flash_bwd_dq_dk_dv_loop_seqk_parallel_kernelI23Flash_bwd_kernel_traitsILi192ELi64ELi64ELi8ELi4ELi2ELi2ELb0ELb0EN7cutlass10bfloat16_tE19Flash_kernel_traitsILi192ELi64ELi64ELi8ES3_EELb0ELb1ELb0ELb1ELb0ELb0ELb0EEEvNS_16Flash_bwd_paramsE --------------------------
	.section	.nv.info._ZN5flash44flash_bwd_dq_dk_dv_loop_seqk_parallel_kernelI23Flash_bwd_kernel_traitsILi192ELi64ELi64ELi8ELi4ELi2ELi2ELb0ELb0EN7cutlass10bfloat16_tE19Flash_kernel_traitsILi192ELi64ELi64ELi8ES3_EELb0ELb1ELb0ELb1ELb0ELb0ELb0EEEvNS_16Flash_bwd_paramsE,"",@"SHT_CUDA_INFO"
	.sectionflags	@""
	.align	4


	//----- nvinfo : EIATTR_CUDA_API_VERSION
	.align		4
        /*0000*/ 	.byte	0x04, 0x37
        /*0002*/ 	.short	(.L_216 - .L_215)
.L_215:
        /*0004*/ 	.word	0x00000082


	//----- nvinfo : EIATTR_SW2861232_WAR
	.align		4
.L_216:
        /*0008*/ 	.byte	0x01, 0x35
	.zero		2


	//----- nvinfo : EIATTR_PARAM_CBANK
	.align		4
        /*000c*/ 	.byte	0x04, 0x0a
        /*000e*/ 	.short	(.L_218 - .L_217)
	.align		4
.L_217:
        /*0010*/ 	.word	index@(.nv.constant0._ZN5flash44flash_bwd_dq_dk_dv_loop_seqk_parallel_kernelI23Flash_bwd_kernel_traitsILi192ELi64ELi64ELi8ELi4ELi2ELi2ELb0ELb0EN7cutlass10bfloat16_tE19Flash_kernel_traitsILi192ELi64ELi64ELi8ES3_EELb0ELb1ELb0ELb1ELb0ELb0ELb0EEEvNS_16Flash_bwd_paramsE)
        /*0014*/ 	.short	0x0160
        /*0016*/ 	.short	0x0280


	//----- nvinfo : EIATTR_CBANK_PARAM_SIZE
	.align		4
.L_218:
        /*0018*/ 	.byte	0x03, 0x19
        /*001a*/ 	.short	0x0280


	//----- nvinfo : EIATTR_KPARAM_INFO
	.align		4
        /*001c*/ 	.byte	0x04, 0x17
        /*001e*/ 	.short	(.L_220 - .L_219)
.L_219:
        /*0020*/ 	.word	0x00000000
        /*0024*/ 	.short	0x0000
        /*0026*/ 	.short	0x0000
        /*0028*/ 	.byte	0x00, 0xf0, 0x01, 0x0a


	//----- nvinfo : EIATTR_MAXREG_COUNT
	.align		4
.L_220:
        /*002c*/ 	.byte	0x03, 0x1b
        /*002e*/ 	.short	0x00ff


	//----- nvinfo : EIATTR_NUM_BARRIERS
	.align		4
        /*0030*/ 	.byte	0x02, 0x4c
        /*0032*/ 	.byte	0x01
	.zero		1


	//----- nvinfo : EIATTR_ANNOTATIONS
	.align		4
        /*0034*/ 	.byte	0x04, 0x55
        /*0036*/ 	.short	(.L_222 - .L_221)


	//   ....[0]....
.L_221:
        /*0038*/ 	.word	0x00000001
        /*003c*/ 	.byte	0x70, 0x05, 0x00, 0x00, 0x01, 0x00, 0x00, 0x00, 0xb0, 0x05, 0x00, 0x00, 0x01, 0x00, 0x00, 0x00
        /*004c*/ 	.byte	0x20, 0x0a, 0x00, 0x00, 0x01, 0x00, 0x00, 0x00, 0xf0, 0x0a, 0x00, 0x00, 0x01, 0x00, 0x00, 0x00
        /*005c*/ 	.byte	0x20, 0x24, 0x00, 0x00, 0x01, 0x00, 0x00, 0x00, 0xa0, 0x36, 0x00, 0x00, 0x01, 0x00, 0x00, 0x00
        /*006c*/ 	.byte	0xa0, 0x3f, 0x00, 0x00, 0x01, 0x00, 0x00, 0x00, 0x60, 0x75, 0x00, 0x00, 0x01, 0x00, 0x00, 0x00
        /*007c*/ 	.byte	0x90, 0x80, 0x00, 0x00


	//----- nvinfo : EIATTR_MERCURY_ISA_VERSION
	.align		4
.L_222:
        /*0080*/ 	.byte	0x03, 0x5f
        /*0082*/ 	.short	0x0000


	//----- nvinfo : EIATTR_EXIT_INSTR_OFFSETS
	.align		4
        /*0084*/ 	.byte	0x04, 0x1c
        /*0086*/ 	.short	(.L_224 - .L_223)


	//   ....[0]....
.L_223:
        /*0088*/ 	.word	0x00000090


	//   ....[1]....
        /*008c*/ 	.word	0x00008820


	//----- nvinfo : EIATTR_CTAIDZ_USED
	.align		4
.L_224:
        /*0090*/ 	.byte	0x01, 0x04
	.zero		2


	//----- nvinfo : EIATTR_CRS_STACK_SIZE
	.align		4
        /*0094*/ 	.byte	0x04, 0x1e
        /*0096*/ 	.short	(.L_226 - .L_225)
.L_225:
        /*0098*/ 	.word	0x00000000
.L_226:


//--------------------- .nv.info._ZN5flash27flash_bwd_convert_dq_kernelI23Flash_bwd_kernel_traitsILi192ELi64ELi64ELi8ELi4ELi2ELi2ELb1ELb1EN7cutlass10bfloat16_tE19Flash_kernel_traitsILi192ELi64ELi64ELi8ES3_EEEEvNS_16Flash_bwd_paramsEi --------------------------
	.section	.nv.info._ZN5flash27flash_bwd_convert_dq_kernelI23Flash_bwd_kernel_traitsILi192ELi64ELi64ELi8ELi4ELi2ELi2ELb1ELb1EN7cutlass10bfloat16_tE19Flash_kernel_traitsILi192ELi64ELi64ELi8ES3_EEEEvNS_16Flash_bwd_paramsEi,"",@"SHT_CUDA_INFO"
	.sectionflags	@""
	.align	4


	//----- nvinfo : EIATTR_CUDA_API_VERSION
	.align		4
        /*0000*/ 	.byte	0x04, 0x37
        /*0002*/ 	.short	(.L_228 - .L_227)
.L_227:
        /*0004*/ 	.word	0x00000082


	//----- nvinfo : EIATTR_SW2861232_WAR
	.align		4
.L_228:
        /*0008*/ 	.byte	0x01, 0x35
	.zero		2


	//----- nvinfo : EIATTR_PARAM_CBANK
	.align		4
        /*000c*/ 	.byte	0x04, 0x0a
        /*000e*/ 	.short	(.L_230 - .L_229)
	.align		4
.L_229:
        /*0010*/ 	.word	index@(.nv.constant0._ZN5flash27flash_bwd_convert_dq_kernelI23Flash_bwd_kernel_traitsILi192ELi64ELi64ELi8ELi4ELi2ELi2ELb1ELb1EN7cutlass10bfloat16_tE19Flash_kernel_traitsILi192ELi64ELi64ELi8ES3_EEEEvNS_16Flash_bwd_paramsEi)
        /*0014*/ 	.short	0x0160
        /*0016*/ 	.short	0x0284


	//----- nvinfo : EIATTR_CBANK_PARAM_SIZE
	.align		4
.L_230:
        /*0018*/ 	.byte	0x03, 0x19
        /*001a*/ 	.short	0x0284


	//----- nvinfo : EIATTR_KPARAM_INFO
	.align		4
        /*001c*/ 	.byte	0x04, 0x17
        /*001e*/ 	.short	(.L_232 - .L_231)
.L_231:
        /*0020*/ 	.word	0x00000000
        /*0024*/ 	.short	0x0001
        /*0026*/ 	.short	0x0280
        /*0028*/ 	.byte	0x00, 0xf0, 0x11, 0x00


	//----- nvinfo : EIATTR_KPARAM_INFO
	.align		4
.L_232:
        /*002c*/ 	.byte	0x04, 0x17
        /*002e*/ 	.short	(.L_234 - .L_233)
.L_233:
        /*0030*/ 	.word	0x00000000
        /*0034*/ 	.short	0x0000
        /*0036*/ 	.short	0x0000
        /*0038*/ 	.byte	0x00, 0xf0, 0x01, 0x0a


	//----- nvinfo : EIATTR_MAXREG_COUNT
	.align		4
.L_234:
        /*003c*/ 	.byte	0x03, 0x1b
        /*003e*/ 	.short	0x00ff


	//----- nvinfo : EIATTR_NUM_BARRIERS
	.align		4
        /*0040*/ 	.byte	0x02, 0x4c
        /*0042*/ 	.byte	0x01
	.zero		1


	//----- nvinfo : EIATTR_MERCURY_ISA_VERSION
	.align		4
        /*0044*/ 	.byte	0x03, 0x5f
        /*0046*/ 	.short	0x0000


	//----- nvinfo : EIATTR_EXIT_INSTR_OFFSETS
	.align		4
        /*0048*/ 	.byte	0x04, 0x1c
        /*004a*/ 	.short	(.L_236 - .L_235)


	//   ....[0]....
.L_235:
        /*004c*/ 	.word	0x000000f0


	//   ....[1]....
        /*0050*/ 	.word	0x00001b80


	//   ....[2]....
        /*0054*/ 	.word	0x00001c80


	//   ....[3]....
        /*0058*/ 	.word	0x00001ca0


	//----- nvinfo : EIATTR_CTAIDZ_USED
	.align		4
.L_236:
        /*005c*/ 	.byte	0x01, 0x04
	.zero		2


	//----- nvinfo : EIATTR_CRS_STACK_SIZE
	.align		4
        /*0060*/ 	.byte	0x04, 0x1e
        /*0062*/ 	.short	(.L_238 - .L_237)
.L_237:
        /*0064*/ 	.word	0x00000000
.L_238:


//--------------------- .nv.info._ZN5flash44flash_bwd_dq_dk_dv_loop_seqk_parallel_kernelI23Flash_bwd_kernel_traitsILi192ELi64ELi64ELi8ELi4ELi2ELi2ELb1ELb1EN7cutlass10bfloat16_tE19Flash_kernel_traitsILi192ELi64ELi64ELi8ES3_EELb1ELb1ELb0ELb0ELb0ELb0ELb0EEEvNS_16Flash_bwd_paramsE --------------------------
	.section	.nv.info._ZN5flash44flash_bwd_dq_dk_dv_loop_seqk_parallel_kernelI23Flash_bwd_kernel_traitsILi192ELi64ELi64ELi8ELi4ELi2ELi2ELb1ELb1EN7cutlass10bfloat16_tE19Flash_kernel_traitsILi192ELi64ELi64ELi8ES3_EELb1ELb1ELb0ELb0ELb0ELb0ELb0EEEvNS_16Flash_bwd_paramsE,"",@"SHT_CUDA_INFO"
	.sectionflags	@""
	.align	4


	//----- nvinfo : EIATTR_CUDA_API_VERSION
	.align		4
        /*0000*/ 	.byte	0x04, 0x37
        /*0002*/ 	.short	(.L_240 - .L_239)
.L_239:
        /*0004*/ 	.word	0x00000082


	//----- nvinfo : EIATTR_SW2861232_WAR
	.align		4
.L_240:
        /*0008*/ 	.byte	0x01, 0x35
	.zero		2


	//----- nvinfo : EIATTR_PARAM_CBANK
	.align		4
        /*000c*/ 	.byte	0x04, 0x0a
        /*000e*/ 	.short	(.L_242 - .L_241)
	.align		4
.L_241:
        /*0010*/ 	.word	index@(.nv.constant0._ZN5flash44flash_bwd_dq_dk_dv_loop_seqk_parallel_kernelI23Flash_bwd_kernel_traitsILi192ELi64ELi64ELi8ELi4ELi2ELi2ELb1ELb1EN7cutlass10bfloat16_tE19Flash_kernel_traitsILi192ELi64ELi64ELi8ES3_EELb1ELb1ELb0ELb0ELb0ELb0ELb0EEEvNS_16Flash_bwd_paramsE)
        /*0014*/ 	.short	0x0160
        /*0016*/ 	.short	0x0280


	//----- nvinfo : EIATTR_CBANK_PARAM_SIZE
	.align		4
.L_242:
        /*0018*/ 	.byte	0x03, 0x19
        /*001a*/ 	.short	0x0280


	//----- nvinfo : EIATTR_KPARAM_INFO
	.align		4
        /*001c*/ 	.byte	0x04, 0x17
        /*001e*/ 	.short	(.L_244 - .L_243)
.L_243:
        /*0020*/ 	.word	0x00000000
        /*0024*/ 	.short	0x0000
        /*0026*/ 	.short	0x0000
        /*0028*/ 	.byte	0x00, 0xf0, 0x01, 0x0a


	//----- nvinfo : EIATTR_MAXREG_COUNT
	.align		4
.L_244:
        /*002c*/ 	.byte	0x03, 0x1b
        /*002e*/ 	.short	0x00ff


	//----- nvinfo : EIATTR_NUM_BARRIERS
	.align		4
        /*0030*/ 	.byte	0x02, 0x4c
        /*0032*/ 	.byte	0x01
	.zero		1


	//----- nvinfo : EIATTR_ANNOTATIONS
	.align		4
        /*0034*/ 	.byte	0x04, 0x55
        /*0036*/ 	.short	(.L_246 - .L_245)


	//   ....[0]....
.L_245:
        /* <DEDUP_REMOVED lines=60> */


	//----- nvinfo : EIATTR_MERCURY_ISA_VERSION
	.align		4
.L_246:
        /*03e8*/ 	.byte	0x03, 0x5f
        /*03ea*/ 	.short	0x0000


	//----- nvinfo : EIATTR_EXIT_INSTR_OFFSETS
	.align		4
        /*03ec*/ 	.byte	0x04, 0x1c
        /*03ee*/ 	.short	(.L_248 - .L_247)


	//   ....[0]....
.L_247:
        /*03f0*/ 	.word	0x000000a0


	//   ....[1]....
        /*03f4*/ 	.word	0x00009ae0


	//----- nvinfo : EIATTR_CTAIDZ_USED
	.align		4
.L_248:
        /*03f8*/ 	.byte	0x01, 0x04
	.zero		2


	//----- nvinfo : EIATTR_CRS_STACK_SIZE
	.align		4
        /*03fc*/ 	.byte	0x04, 0x1e
        /*03fe*/ 	.short	(.L_250 - .L_249)
.L_249:
        /*0400*/ 	.word	0x00000000
.L_250:


//--------------------- .nv.info._ZN5flash44flash_bwd_dq_dk_dv_loop_seqk_parallel_kernelI23Flash_bwd_kernel_traitsILi192ELi64ELi64ELi8ELi4ELi2ELi2ELb1ELb1EN7cutlass10bfloat16_tE19Flash_kernel_traitsILi192ELi64ELi64ELi8ES3_EELb0ELb1ELb0ELb0ELb0ELb0ELb1EEEvNS_16Flash_bwd_paramsE --------------------------
	.section	.nv.info._ZN5flash44flash_bwd_dq_dk_dv_loop_seqk_parallel_kernelI23Flash_bwd_kernel_traitsILi192ELi64ELi64ELi8ELi4ELi2ELi2ELb1ELb1EN7cutlass10bfloat16_tE19Flash_kernel_traitsILi192ELi64ELi64ELi8ES3_EELb0ELb1ELb0ELb0ELb0ELb0ELb1EEEvNS_16Flash_bwd_paramsE,"",@"SHT_CUDA_INFO"
	.sectionflags	@""
	.align	4


	//----- nvinfo : EIATTR_CUDA_API_VERSION
	.align		4
        /*0000*/ 	.byte	0x04, 0x37
        /*0002*/ 	.short	(.L_252 - .L_251)
.L_251:
        /*0004*/ 	.word	0x00000082


	//----- nvinfo : EIATTR_SW2861232_WAR
	.align		4
.L_252:
        /*0008*/ 	.byte	0x01, 0x35
	.zero		2


	//----- nvinfo : EIATTR_PARAM_CBANK
	.align		4
        /*000c*/ 	.byte	0x04, 0x0a
        /*000e*/ 	.short	(.L_254 - .L_253)
	.align		4
.L_253:
        /*0010*/ 	.word	index@(.nv.constant0._ZN5flash44flash_bwd_dq_dk_dv_loop_seqk_parallel_kernelI23Flash_bwd_kernel_traitsILi192ELi64ELi64ELi8ELi4ELi2ELi2ELb1ELb1EN7cutlass10bfloat16_tE19Flash_kernel_traitsILi192ELi64ELi64ELi8ES3_EELb0ELb1ELb0ELb0ELb0ELb0ELb1EEEvNS_16Flash_bwd_paramsE)
        /*0014*/ 	.short	0x0160
        /*0016*/ 	.short	0x0280


	//----- nvinfo : EIATTR_CBANK_PARAM_SIZE
	.align		4
.L_254:
        /*0018*/ 	.byte	0x03, 0x19
        /*001a*/ 	.short	0x0280


	//----- nvinfo : EIATTR_KPARAM_INFO
	.align		4
        /*001c*/ 	.byte	0x04, 0x17
        /*001e*/ 	.short	(.L_256 - .L_255)
.L_255:
        /*0020*/ 	.word	0x00000000
        /*0024*/ 	.short	0x0000
        /*0026*/ 	.short	0x0000
        /*0028*/ 	.byte	0x00, 0xf0, 0x01, 0x0a


	//----- nvinfo : EIATTR_MAXREG_COUNT
	.align		4
.L_256:
        /*002c*/ 	.byte	0x03, 0x1b
        /*002e*/ 	.short	0x00ff


	//----- nvinfo : EIATTR_NUM_BARRIERS
	.align		4
        /*0030*/ 	.byte	0x02, 0x4c
        /*0032*/ 	.byte	0x01
	.zero		1


	//----- nvinfo : EIATTR_ANNOTATIONS
	.align		4
        /*0034*/ 	.byte	0x04, 0x55
        /*0036*/ 	.short	(.L_258 - .L_257)


	//   ....[0]....
.L_257:
        /* <DEDUP_REMOVED lines=67> */


	//----- nvinfo : EIATTR_MERCURY_ISA_VERSION
	.align		4
.L_258:
        /*0458*/ 	.byte	0x03, 0x5f
        /*045a*/ 	.short	0x0000


	//----- nvinfo : EIATTR_EXIT_INSTR_OFFSETS
	.align		4
        /*045c*/ 	.byte	0x04, 0x1c
        /*045e*/ 	.short	(.L_260 - .L_259)


	//   ....[0]....
.L_259:
        /*0460*/ 	.word	0x000000a0


	//   ....[1]....
        /*0464*/ 	.word	0x00009540


	//----- nvinfo : EIATTR_CTAIDZ_USED
	.align		4
.L_260:
        /*0468*/ 	.byte	0x01, 0x04
	.zero		2


	//----- nvinfo : EIATTR_CRS_STACK_SIZE
	.align		4
        /*046c*/ 	.byte	0x04, 0x1e
        /*046e*/ 	.short	(.L_262 - .L_261)
.L_261:
        /*0470*/ 	.word	0x00000000
.L_262:


//--------------------- .nv.info._ZN5flash44flash_bwd_dq_dk_dv_loop_seqk_parallel_kernelI23Flash_bwd_kernel_traitsILi192ELi64ELi64ELi8ELi4ELi2ELi2ELb1ELb1EN7cutlass10bfloat16_tE19Flash_kernel_traitsILi192ELi64ELi64ELi8ES3_EELb1ELb1ELb0ELb0ELb0ELb1ELb0EEEvNS_16Flash_bwd_paramsE --------------------------
	.section	.nv.info._ZN5flash44flash_bwd_dq_dk_dv_loop_seqk_parallel_kernelI23Flash_bwd_kernel_traitsILi192ELi64ELi64ELi8ELi4ELi2ELi2ELb1ELb1EN7cutlass10bfloat16_tE19Flash_kernel_traitsILi192ELi64ELi64ELi8ES3_EELb1ELb1ELb0ELb0ELb0ELb1ELb0EEEvNS_16Flash_bwd_paramsE,"",@"SHT_CUDA_INFO"
	.sectionflags	@""
	.align	4


	//----- nvinfo : EIATTR_CUDA_API_VERSION
	.align		4
        /*0000*/ 	.byte	0x04, 0x37
        /*0002*/ 	.short	(.L_264 - .L_263)
.L_263:
        /*0004*/ 	.word	0x00000082


	//----- nvinfo : EIATTR_SW2861232_WAR
	.align		4
.L_264:
        /*0008*/ 	.byte	0x01, 0x35
	.zero		2


	//----- nvinfo : EIATTR_PARAM_CBANK
	.align		4
        /*000c*/ 	.byte	0x04, 0x0a
        /*000e*/ 	.short	(.L_266 - .L_265)
	.align		4
.L_265:
        /*0010*/ 	.word	index@(.nv.constant0._ZN5flash44flash_bwd_dq_dk_dv_loop_seqk_parallel_kernelI23Flash_bwd_kernel_traitsILi192ELi64ELi64ELi8ELi4ELi2ELi2ELb1ELb1EN7cutlass10bfloat16_tE19Flash_kernel_traitsILi192ELi64ELi64ELi8ES3_EELb1ELb1ELb0ELb0ELb0ELb1ELb0EEEvNS_16Flash_bwd_paramsE)
        /*0014*/ 	.short	0x0160
        /*0016*/ 	.short	0x0280


	//----- nvinfo : EIATTR_CBANK_PARAM_SIZE
	.align		4
.L_266:
        /*0018*/ 	.byte	0x03, 0x19
        /*001a*/ 	.short	0x0280


	//----- nvinfo : EIATTR_KPARAM_INFO
	.align		4
        /*001c*/ 	.byte	0x04, 0x17
        /*001e*/ 	.short	(.L_268 - .L_267)
.L_267:
        /*0020*/ 	.word	0x00000000
        /*0024*/ 	.short	0x0000
        /*0026*/ 	.short	0x0000
        /*0028*/ 	.byte	0x00, 0xf0, 0x01, 0x0a


	//----- nvinfo : EIATTR_MAXREG_COUNT
	.align		4
.L_268:
        /*002c*/ 	.byte	0x03, 0x1b
        /*002e*/ 	.short	0x00ff


	//----- nvinfo : EIATTR_NUM_BARRIERS
	.align		4
        /*0030*/ 	.byte	0x02, 0x4c
        /*0032*/ 	.byte	0x01
	.zero		1


	//----- nvinfo : EIATTR_ANNOTATIONS
	.align		4
        /*0034*/ 	.byte	0x04, 0x55
        /*0036*/ 	.short	(.L_270 - .L_269)


	//   ....[0]....
.L_269:
        /* <DEDUP_REMOVED lines=49> */


	//----- nvinfo : EIATTR_MERCURY_ISA_VERSION
	.align		4
.L_270:
        /*0330*/ 	.byte	0x03, 0x5f
        /*0332*/ 	.short	0x0000


	//----- nvinfo : EIATTR_EXIT_INSTR_OFFSETS
	.align		4
        /*0334*/ 	.byte	0x04, 0x1c
        /*0336*/ 	.short	(.L_272 - .L_271)


	//   ....[0]....
.L_271:
        /*0338*/ 	.word	0x000000a0


	//   ....[1]....
        /*033c*/ 	.word	0x00008880


	//----- nvinfo : EIATTR_CTAIDZ_USED
	.align		4
.L_272:
        /*0340*/ 	.byte	0x01, 0x04
	.zero		2


	//----- nvinfo : EIATTR_CRS_STACK_SIZE
	.align		4
        /*0344*/ 	.byte	0x04, 0x1e
        /*0346*/ 	.short	(.L_274 - .L_273)
.L_273:
        /*0348*/ 	.word	0x00000000
.L_274:


//--------------------- .nv.info._ZN5flash44flash_bwd_dq_dk_dv_loop_seqk_parallel_kernelI23Flash_bwd_kernel_traitsILi192ELi64ELi64ELi8ELi4ELi2ELi2ELb1ELb1EN7cutlass10bfloat16_tE19Flash_kernel_traitsILi192ELi64ELi64ELi8ES3_EELb0ELb1ELb0ELb0ELb0ELb1ELb1EEEvNS_16Flash_bwd_paramsE --------------------------
	.section	.nv.info._ZN5flash44flash_bwd_dq_dk_dv_loop_seqk_parallel_kernelI23Flash_bwd_kernel_traitsILi192ELi64ELi64ELi8ELi4ELi2ELi2ELb1ELb1EN7cutlass10bfloat16_tE19Flash_kernel_traitsILi192ELi64ELi64ELi8ES3_EELb0ELb1ELb0ELb0ELb0ELb1ELb1EEEvNS_16Flash_bwd_paramsE,"",@"SHT_CUDA_INFO"
	.sectionflags	@""
	.align	4


	//----- nvinfo : EIATTR_CUDA_API_VERSION
	.align		4
        /*0000*/ 	.byte	0x04, 0x37
        /*0002*/ 	.short	(.L_276 - .L_275)
.L_275:
        /*0004*/ 	.word	0x00000082


	//----- nvinfo : EIATTR_SW2861232_WAR
	.align		4
.L_276:
        /*0008*/ 	.byte	0x01, 0x35
	.zero		2


	//----- nvinfo : EIATTR_PARAM_CBANK
	.align		4
        /*000c*/ 	.byte	0x04, 0x0a
        /*000e*/ 	.short	(.L_278 - .L_277)
	.align		4
.L_277:
        /*0010*/ 	.word	index@(.nv.constant0._ZN5flash44flash_bwd_dq_dk_dv_loop_seqk_parallel_kernelI23Flash_bwd_kernel_traitsILi192ELi64ELi64ELi8ELi4ELi2ELi2ELb1ELb1EN7cutlass10bfloat16_tE19Flash_kernel_traitsILi192ELi64ELi64ELi8ES3_EELb0ELb1ELb0ELb0ELb0ELb1ELb1EEEvNS_16Flash_bwd_paramsE)
        /*0014*/ 	.short	0x0160
        /*0016*/ 	.short	0x0280


	//----- nvinfo : EIATTR_CBANK_PARAM_SIZE
	.align		4
.L_278:
        /*0018*/ 	.byte	0x03, 0x19
        /*001a*/ 	.short	0x0280


	//----- nvinfo : EIATTR_KPARAM_INFO
	.align		4
        /*001c*/ 	.byte	0x04, 0x17
        /*001e*/ 	.short	(.L_280 - .L_279)
.L_279:
        /*0020*/ 	.word	0x00000000
        /*0024*/ 	.short	0x0000
        /*0026*/ 	.short	0x0000
        /*0028*/ 	.byte	0x00, 0xf0, 0x01, 0x0a


	//----- nvinfo : EIATTR_MAXREG_COUNT
	.align		4
.L_280:
        /*002c*/ 	.byte	0x03, 0x1b
        /*002e*/ 	.short	0x00ff


	//----- nvinfo : EIATTR_NUM_BARRIERS
	.align		4
        /*0030*/ 	.byte	0x02, 0x4c
        /*0032*/ 	.byte	0x01
	.zero		1


	//----- nvinfo : EIATTR_ANNOTATIONS
	.align		4
        /*0034*/ 	.byte	0x04, 0x55
        /*0036*/ 	.short	(.L_282 - .L_281)


	//   ....[0]....
.L_281:
        /* <DEDUP_REMOVED lines=57> */


	//----- nvinfo : EIATTR_MERCURY_ISA_VERSION
	.align		4
.L_282:
        /*03b0*/ 	.byte	0x03, 0x5f
        /*03b2*/ 	.short	0x0000


	//----- nvinfo : EIATTR_EXIT_INSTR_OFFSETS
	.align		4
        /*03b4*/ 	.byte	0x04, 0x1c
        /*03b6*/ 	.short	(.L_284 - .L_283)


	//   ....[0]....
.L_283:
        /*03b8*/ 	.word	0x000000a0


	//   ....[1]....
        /*03bc*/ 	.word	0x000082f0


	//----- nvinfo : EIATTR_CTAIDZ_USED
	.align		4
.L_284:
        /*03c0*/ 	.byte	0x01, 0x04
	.zero		2


	//----- nvinfo : EIATTR_CRS_STACK_SIZE
	.align		4
        /*03c4*/ 	.byte	0x04, 0x1e
        /*03c6*/ 	.short	(.L_286 - .L_285)
.L_285:
        /*03c8*/ 	.word	0x00000000
.L_286:


//--------------------- .nv.info._ZN5flash44flash_bwd_dq_dk_dv_loop_seqk_parallel_kernelI23Flash_bwd_kernel_traitsILi192ELi64ELi64ELi8ELi4ELi2ELi2ELb1ELb1EN7cutlass10bfloat16_tE19Flash_kernel_traitsILi192ELi64ELi64ELi8ES3_EELb1ELb1ELb0ELb1ELb0ELb0ELb0EEEvNS_16Flash_bwd_paramsE --------------------------
	.section	.nv.info._ZN5flash44flash_bwd_dq_dk_dv_loop_seqk_parallel_kernelI23Flash_bwd_kernel_traitsILi192ELi64ELi64ELi8ELi4ELi2ELi2ELb1ELb1EN7cutlass10bfloat16_tE19Flash_kernel_traitsILi192ELi64ELi64ELi8ES3_EELb1ELb1ELb0ELb1ELb0ELb0ELb0EEEvNS_16Flash_bwd_paramsE,"",@"SHT_CUDA_INFO"
	.sectionflags	@""
	.align	4


	//----- nvinfo : EIATTR_CUDA_API_VERSION
	.align		4
        /*0000*/ 	.byte	0x04, 0x37
        /*0002*/ 	.short	(.L_288 - .L_287)
.L_287:
        /*0004*/ 	.word	0x00000082


	//----- nvinfo : EIATTR_SW2861232_WAR
	.align		4
.L_288:
        /*0008*/ 	.byte	0x01, 0x35
	.zero		2


	//----- nvinfo : EIATTR_PARAM_CBANK
	.align		4
        /*000c*/ 	.byte	0x04, 0x0a
        /*000e*/ 	.short	(.L_290 - .L_289)
	.align		4
.L_289:
        /*0010*/ 	.word	index@(.nv.constant0._ZN5flash44flash_bwd_dq_dk_dv_loop_seqk_parallel_kernelI23Flash_bwd_kernel_traitsILi192ELi64ELi64ELi8ELi4ELi2ELi2ELb1ELb1EN7cutlass10bfloat16_tE19Flash_kernel_traitsILi192ELi64ELi64ELi8ES3_EELb1ELb1ELb0ELb1ELb0ELb0ELb0EEEvNS_16Flash_bwd_paramsE)
        /*0014*/ 	.short	0x0160
        /*0016*/ 	.short	0x0280


	//----- nvinfo : EIATTR_CBANK_PARAM_SIZE
	.align		4
.L_290:
        /*0018*/ 	.byte	0x03, 0x19
        /*001a*/ 	.short	0x0280


	//----- nvinfo : EIATTR_KPARAM_INFO
	.align		4
        /*001c*/ 	.byte	0x04, 0x17
        /*001e*/ 	.short	(.L_292 - .L_291)
.L_291:
        /*0020*/ 	.word	0x00000000
        /*0024*/ 	.short	0x0000
        /*0026*/ 	.short	0x0000
        /*0028*/ 	.byte	0x00, 0xf0, 0x01, 0x0a


	//----- nvinfo : EIATTR_MAXREG_COUNT
	.align		4
.L_292:
        /*002c*/ 	.byte	0x03, 0x1b
        /*002e*/ 	.short	0x00ff


	//----- nvinfo : EIATTR_NUM_BARRIERS
	.align		4
        /*0030*/ 	.byte	0x02, 0x4c
        /*0032*/ 	.byte	0x01
	.zero		1


	//----- nvinfo : EIATTR_ANNOTATIONS
	.align		4
        /*0034*/ 	.byte	0x04, 0x55
        /*0036*/ 	.short	(.L_294 - .L_293)


	//   ....[0]....
.L_293:
        /* <DEDUP_REMOVED lines=69> */


	//----- nvinfo : EIATTR_MERCURY_ISA_VERSION
	.align		4
.L_294:
        /*0478*/ 	.byte	0x03, 0x5f
        /*047a*/ 	.short	0x0000


	//----- nvinfo : EIATTR_EXIT_INSTR_OFFSETS
	.align		4
        /*047c*/ 	.byte	0x04, 0x1c
        /*047e*/ 	.short	(.L_296 - .L_295)


	//   ....[0]....
.L_295:
        /*0480*/ 	.word	0x000000a0


	//   ....[1]....
        /*0484*/ 	.word	0x00009f20


	//----- nvinfo : EIATTR_CTAIDZ_USED
	.align		4
.L_296:
        /*0488*/ 	.byte	0x01, 0x04
	.zero		2


	//----- nvinfo : EIATTR_CRS_STACK_SIZE
	.align		4
        /*048c*/ 	.byte	0x04, 0x1e
        /*048e*/ 	.short	(.L_298 - .L_297)
.L_297:
        /*0490*/ 	.word	0x00000000
.L_298:


//--------------------- .nv.info._ZN5flash44flash_bwd_dq_dk_dv_loop_seqk_parallel_kernelI23Flash_bwd_kernel_traitsILi192ELi64ELi64ELi8ELi4ELi2ELi2ELb1ELb1EN7cutlass10bfloat16_tE19Flash_kernel_traitsILi192ELi64ELi64ELi8ES3_EELb0ELb1ELb0ELb1ELb0ELb0ELb1EEEvNS_16Flash_bwd_paramsE --------------------------
	.section	.nv.info._ZN5flash44flash_bwd_dq_dk_dv_loop_seqk_parallel_kernelI23Flash_bwd_kernel_traitsILi192ELi64ELi64ELi8ELi4ELi2ELi2ELb1ELb1EN7cutlass10bfloat16_tE19Flash_kernel_traitsILi192ELi64ELi64ELi8ES3_EELb0ELb1ELb0ELb1ELb0ELb0ELb1EEEvNS_16Flash_bwd_paramsE,"",@"SHT_CUDA_INFO"
	.sectionflags	@""
	.align	4


	//----- nvinfo : EIATTR_CUDA_API_VERSION
	.align		4
        /*0000*/ 	.byte	0x04, 0x37
        /*0002*/ 	.short	(.L_300 - .L_299)
.L_299:
        /*0004*/ 	.word	0x00000082


	//----- nvinfo : EIATTR_SW2861232_WAR
	.align		4
.L_300:
        /*0008*/ 	.byte	0x01, 0x35
	.zero		2


	//----- nvinfo : EIATTR_PARAM_CBANK
	.align		4
        /*000c*/ 	.byte	0x04, 0x0a
        /*000e*/ 	.short	(.L_302 - .L_301)
	.align		4
.L_301:
        /*0010*/ 	.word	index@(.nv.constant0._ZN5flash44flash_bwd_dq_dk_dv_loop_seqk_parallel_kernelI23Flash_bwd_kernel_traitsILi192ELi64ELi64ELi8ELi4ELi2ELi2ELb1ELb1EN7cutlass10bfloat16_tE19Flash_kernel_traitsILi192ELi64ELi64ELi8ES3_EELb0ELb1ELb0ELb1ELb0ELb0ELb1EEEvNS_16Flash_bwd_paramsE)
        /*0014*/ 	.short	0x0160
        /*0016*/ 	.short	0x0280


	//----- nvinfo : EIATTR_CBANK_PARAM_SIZE
	.align		4
.L_302:
        /*0018*/ 	.byte	0x03, 0x19
        /*001a*/ 	.short	0x0280


	//----- nvinfo : EIATTR_KPARAM_INFO
	.align		4
        /*001c*/ 	.byte	0x04, 0x17
        /*001e*/ 	.short	(.L_304 - .L_303)
.L_303:
        /*0020*/ 	.word	0x00000000
        /*0024*/ 	.short	0x0000
        /*0026*/ 	.short	0x0000
        /*0028*/ 	.byte	0x00, 0xf0, 0x01, 0x0a


	//----- nvinfo : EIATTR_MAXREG_COUNT
	.align		4
.L_304:
        /*002c*/ 	.byte	0x03, 0x1b
        /*002e*/ 	.short	0x00ff


	//----- nvinfo : EIATTR_NUM_BARRIERS
	.align		4
        /*0030*/ 	.byte	0x02, 0x4c
        /*0032*/ 	.byte	0x01
	.zero		1


	//----- nvinfo : EIATTR_ANNOTATIONS
	.align		4
        /*0034*/ 	.byte	0x04, 0x55
        /*0036*/ 	.short	(.L_306 - .L_305)


	//   ....[0]....
.L_305:
        /* <DEDUP_REMOVED lines=75> */


	//----- nvinfo : EIATTR_MERCURY_ISA_VERSION
	.align		4
.L_306:
        /*04d8*/ 	.byte	0x03, 0x5f
        /*04da*/ 	.short	0x0000


	//----- nvinfo : EIATTR_EXIT_INSTR_OFFSETS
	.align		4
        /*04dc*/ 	.byte	0x04, 0x1c
        /*04de*/ 	.short	(.L_308 - .L_307)


	//   ....[0]....
.L_307:
        /*04e0*/ 	.word	0x000000a0


	//   ....[1]....
        /*04e4*/ 	.word	0x000098a0


	//----- nvinfo : EIATTR_CTAIDZ_USED
	.align		4
.L_308:
        /*04e8*/ 	.byte	0x01, 0x04
	.zero		2


	//----- nvinfo : EIATTR_CRS_STACK_SIZE
	.align		4
        /*04ec*/ 	.byte	0x04, 0x1e
        /*04ee*/ 	.short	(.L_310 - .L_309)
.L_309:
        /*04f0*/ 	.word	0x00000000
.L_310:


//--------------------- .nv.info._ZN5flash25flash_bwd_dot_do_o_kernelILb0E23Flash_bwd_kernel_traitsILi192ELi64ELi64ELi8ELi4ELi2ELi2ELb1ELb1EN7cutlass10bfloat16_tE19Flash_kernel_traitsILi192ELi64ELi64ELi8ES3_EEEEvNS_16Flash_bwd_paramsE --------------------------
	.section	.nv.info._ZN5flash25flash_bwd_dot_do_o_kernelILb0E23Flash_bwd_kernel_traitsILi192ELi64ELi64ELi8ELi4ELi2ELi2ELb1ELb1EN7cutlass10bfloat16_tE19Flash_kernel_traitsILi192ELi64ELi64ELi8ES3_EEEEvNS_16Flash_bwd_paramsE,"",@"SHT_CUDA_INFO"
	.sectionflags	@""
	.align	4


	//----- nvinfo : EIATTR_CUDA_API_VERSION
	.align		4
        /*0000*/ 	.byte	0x04, 0x37
        /*0002*/ 	.short	(.L_312 - .L_311)
.L_311:
        /*0004*/ 	.word	0x00000082


	//----- nvinfo : EIATTR_SW2861232_WAR
	.align		4
.L_312:
        /*0008*/ 	.byte	0x01, 0x35
	.zero		2


	//----- nvinfo : EIATTR_PARAM_CBANK
	.align		4
        /*000c*/ 	.byte	0x04, 0x0a
        /*000e*/ 	.short	(.L_314 - .L_313)
	.align		4
.L_313:
        /*0010*/ 	.word	index@(.nv.constant0._ZN5flash25flash_bwd_dot_do_o_kernelILb0E23Flash_bwd_kernel_traitsILi192ELi64ELi64ELi8ELi4ELi2ELi2ELb1ELb1EN7cutlass10bfloat16_tE19Flash_kernel_traitsILi192ELi64ELi64ELi8ES3_EEEEvNS_16Flash_bwd_paramsE)
        /*0014*/ 	.short	0x0160
        /*0016*/ 	.short	0x0280


	//----- nvinfo : EIATTR_CBANK_PARAM_SIZE
	.align		4
.L_314:
        /*0018*/ 	.byte	0x03, 0x19
        /*001a*/ 	.short	0x0280


	//----- nvinfo : EIATTR_KPARAM_INFO
	.align		4
        /*001c*/ 	.byte	0x04, 0x17
        /*001e*/ 	.short	(.L_316 - .L_315)
.L_315:
        /*0020*/ 	.word	0x00000000
        /*0024*/ 	.short	0x0000
        /*0026*/ 	.short	0x0000
        /*0028*/ 	.byte	0x00, 0xf0, 0x01, 0x0a


	//----- nvinfo : EIATTR_MAXREG_COUNT
	.align		4
.L_316:
        /*002c*/ 	.byte	0x03, 0x1b
        /*002e*/ 	.short	0x00ff


	//----- nvinfo : EIATTR_MERCURY_ISA_VERSION
	.align		4
        /*0030*/ 	.byte	0x03, 0x5f
        /*0032*/ 	.short	0x0000


	//----- nvinfo : EIATTR_COOP_GROUP_MASK_REGIDS
	.align		4
        /*0034*/ 	.byte	0x04, 0x29
        /*0036*/ 	.short	(.L_318 - .L_317)


	//   ....[0]....
.L_317:
        /*0038*/ 	.word	0xffffffff


	//   ....[1]....
        /*003c*/ 	.word	0xffffffff


	//   ....[2]....
        /*0040*/ 	.word	0xffffffff


	//   ....[3]....
        /*0044*/ 	.word	0xffffffff


	//   ....[4]....
        /*0048*/ 	.word	0xffffffff


	//   ....[5]....
        /*004c*/ 	.word	0xffffffff


	//----- nvinfo : EIATTR_COOP_GROUP_INSTR_OFFSETS
	.align		4
.L_318:
        /*0050*/ 	.byte	0x04, 0x28
        /*0052*/ 	.short	(.L_320 - .L_319)


	//   ....[0]....
.L_319:
        /*0054*/ 	.word	0x00001470


	//   ....[1]....
        /*0058*/ 	.word	0x00001490


	//   ....[2]....
        /*005c*/ 	.word	0x000014b0


	//   ....[3]....
        /*0060*/ 	.word	0x000014d0


	//   ....[4]....
        /*0064*/ 	.word	0x00001510


	//   ....[5]....
        /*0068*/ 	.word	0x00001550


	//----- nvinfo : EIATTR_EXIT_INSTR_OFFSETS
	.align		4
.L_320:
        /*006c*/ 	.byte	0x04, 0x1c
        /*006e*/ 	.short	(.L_322 - .L_321)


	//   ....[0]....
.L_321:
        /*0070*/ 	.word	0x00000120


	//   ....[1]....
        /*0074*/ 	.word	0x000015b0


	//   ....[2]....
        /*0078*/ 	.word	0x000015e0


	//----- nvinfo : EIATTR_CTAIDZ_USED
	.align		4
.L_322:
        /*007c*/ 	.byte	0x01, 0x04
	.zero		2


	//----- nvinfo : EIATTR_CRS_STACK_SIZE
	.align		4
        /*0080*/ 	.byte	0x04, 0x1e
        /*0082*/ 	.short	(.L_324 - .L_323)
.L_323:
        /*0084*/ 	.word	0x00000000
.L_324:


//--------------------- .nv.info._ZN5flash25flash_bwd_dot_do_o_kernelILb1E23Flash_bwd_kernel_traitsILi192ELi64ELi64ELi8ELi4ELi2ELi2ELb1ELb1EN7cutlass10bfloat16_tE19Flash_kernel_traitsILi192ELi64ELi64ELi8ES3_EEEEvNS_16Flash_bwd_paramsE --------------------------
	.section	.nv.info._ZN5flash25flash_bwd_dot_do_o_kernelILb1E23Flash_bwd_kernel_traitsILi192ELi64ELi64ELi8ELi4ELi2ELi2ELb1ELb1EN7cutlass10bfloat16_tE19Flash_kernel_traitsILi192ELi64ELi64ELi8ES3_EEEEvNS_16Flash_bwd_paramsE,"",@"SHT_CUDA_INFO"
	.sectionflags	@""
	.align	4


	//----- nvinfo : EIATTR_CUDA_API_VERSION
	.align		4
        /*0000*/ 	.byte	0x04, 0x37
        /*0002*/ 	.short	(.L_326 - .L_325)
.L_325:
        /*0004*/ 	.word	0x00000082


	//----- nvinfo : EIATTR_SW2861232_WAR
	.align		4
.L_326:
        /*0008*/ 	.byte	0x01, 0x35
	.zero		2


	//----- nvinfo : EIATTR_PARAM_CBANK
	.align		4
        /*000c*/ 	.byte	0x04, 0x0a
        /*000e*/ 	.short	(.L_328 - .L_327)
	.align		4
.L_327:
        /*0010*/ 	.word	index@(.nv.constant0._ZN5flash25flash_bwd_dot_do_o_kernelILb1E23Flash_bwd_kernel_traitsILi192ELi64ELi64ELi8ELi4ELi2ELi2ELb1ELb1EN7cutlass10bfloat16_tE19Flash_kernel_traitsILi192ELi64ELi64ELi8ES3_EEEEvNS_16Flash_bwd_paramsE)
        /*0014*/ 	.short	0x0160
        /*0016*/ 	.short	0x0280


	//----- nvinfo : EIATTR_CBANK_PARAM_SIZE
	.align		4
.L_328:
        /*0018*/ 	.byte	0x03, 0x19
        /*001a*/ 	.short	0x0280


	//----- nvinfo : EIATTR_KPARAM_INFO
	.align		4
        /*001c*/ 	.byte	0x04, 0x17
        /*001e*/ 	.short	(.L_330 - .L_329)
.L_329:
        /*0020*/ 	.word	0x00000000
        /*0024*/ 	.short	0x0000
        /*0026*/ 	.short	0x0000
        /*0028*/ 	.byte	0x00, 0xf0, 0x01, 0x0a


	//----- nvinfo : EIATTR_MAXREG_COUNT
	.align		4
.L_330:
        /*002c*/ 	.byte	0x03, 0x1b
        /*002e*/ 	.short	0x00ff


	//----- nvinfo : EIATTR_MERCURY_ISA_VERSION
	.align		4
        /*0030*/ 	.byte	0x03, 0x5f
        /*0032*/ 	.short	0x0000


	//----- nvinfo : EIATTR_COOP_GROUP_MASK_REGIDS
	.align		4
        /*0034*/ 	.byte	0x04, 0x29
        /*0036*/ 	.short	(.L_332 - .L_331)


	//   ....[0]....
.L_331:
        /*0038*/ 	.word	0xffffffff


	//   ....[1]....
        /*003c*/ 	.word	0xffffffff


	//   ....[2]....
        /*0040*/ 	.word	0xffffffff


	//   ....[3]....
        /*0044*/ 	.word	0xffffffff


	//   ....[4]....
        /*0048*/ 	.word	0xffffffff


	//   ....[5]....
        /*004c*/ 	.word	0xffffffff


	//----- nvinfo : EIATTR_COOP_GROUP_INSTR_OFFSETS
	.align		4
.L_332:
        /*0050*/ 	.byte	0x04, 0x28
        /*0052*/ 	.short	(.L_334 - .L_333)


	//   ....[0]....
.L_333:
        /*0054*/ 	.word	0x000017b0


	//   ....[1]....
        /*0058*/ 	.word	0x000017c0


	//   ....[2]....
        /*005c*/ 	.word	0x000017f0


	//   ....[3]....
        /*0060*/ 	.word	0x00001800


	//   ....[4]....
        /*0064*/ 	.word	0x00001830


	//   ....[5]....
        /*0068*/ 	.word	0x00001860


	//----- nvinfo : EIATTR_EXIT_INSTR_OFFSETS
	.align		4
.L_334:
        /*006c*/ 	.byte	0x04, 0x1c
        /*006e*/ 	.short	(.L_336 - .L_335)


	//   ....[0]....
.L_335:
        /*0070*/ 	.word	0x00000120


	//   ....[1]....
        /*0074*/ 	.word	0x000019f0


	//----- nvinfo : EIATTR_CTAIDZ_USED
	.align		4
.L_336:
        /*0078*/ 	.byte	0x01, 0x04
	.zero		2


	//----- nvinfo : EIATTR_CRS_STACK_SIZE
	.align		4
        /*007c*/ 	.byte	0x04, 0x1e
        /*007e*/ 	.short	(.L_338 - .L_337)
.L_337:
        /*0080*/ 	.word	0x00000000
.L_338:


//--------------------- .nv.info._ZN5flash27flash_bwd_convert_dq_kernelI23Flash_bwd_kernel_traitsILi192ELi64ELi64ELi8ELi4ELi2ELi2ELb0ELb0EN7cutlass10bfloat16_tE19Flash_kernel_traitsILi192ELi64ELi64ELi8ES3_EEEEvNS_16Flash_bwd_paramsEi --------------------------
	.section	.nv.info._ZN5flash27flash_bwd_convert_dq_kernelI23Flash_bwd_kernel_traitsILi192ELi64ELi64ELi8ELi4ELi2ELi2ELb0ELb0EN7cutlass10bfloat16_tE19Flash_kernel_traitsILi192ELi64ELi64ELi8ES3_EEEEvNS_16Flash_bwd_paramsEi,"",@"SHT_CUDA_INFO"
	.sectionflags	@""
	.align	4


	//----- nvinfo : EIATTR_CUDA_API_VERSION
	.align		4
        /*0000*/ 	.byte	0x04, 0x37
        /*0002*/ 	.short	(.L_340 - .L_339)
.L_339:
        /*0004*/ 	.word	0x00000082


	//----- nvinfo : EIATTR_SW2861232_WAR
	.align		4
.L_340:
        /*0008*/ 	.byte	0x01, 0x35
	.zero		2


	//----- nvinfo : EIATTR_PARAM_CBANK
	.align		4
        /*000c*/ 	.byte	0x04, 0x0a
        /*000e*/ 	.short	(.L_342 - .L_341)
	.align		4
.L_341:
        /*0010*/ 	.word	index@(.nv.constant0._ZN5flash27flash_bwd_convert_dq_kernelI23Flash_bwd_kernel_traitsILi192ELi64ELi64ELi8ELi4ELi2ELi2ELb0ELb0EN7cutlass10bfloat16_tE19Flash_kernel_traitsILi192ELi64ELi64ELi8ES3_EEEEvNS_16Flash_bwd_paramsEi)
        /*0014*/ 	.short	0x0160
        /*0016*/ 	.short	0x0284


	//----- nvinfo : EIATTR_CBANK_PARAM_SIZE
	.align		4
.L_342:
        /*0018*/ 	.byte	0x03, 0x19
        /*001a*/ 	.short	0x0284


	//----- nvinfo : EIATTR_KPARAM_INFO
	.align		4
        /*001c*/ 	.byte	0x04, 0x17
        /*001e*/ 	.short	(.L_344 - .L_343)
.L_343:
        /*0020*/ 	.word	0x00000000
        /*0024*/ 	.short	0x0001
        /*0026*/ 	.short	0x0280
        /*0028*/ 	.byte	0x00, 0xf0, 0x11, 0x00


	//----- nvinfo : EIATTR_KPARAM_INFO
	.align		4
.L_344:
        /*002c*/ 	.byte	0x04, 0x17
        /*002e*/ 	.short	(.L_346 - .L_345)
.L_345:
        /*0030*/ 	.word	0x00000000
        /*0034*/ 	.short	0x0000
        /*0036*/ 	.short	0x0000
        /*0038*/ 	.byte	0x00, 0xf0, 0x01, 0x0a


	//----- nvinfo : EIATTR_MAXREG_COUNT
	.align		4
.L_346:
        /*003c*/ 	.byte	0x03, 0x1b
        /*003e*/ 	.short	0x00ff


	//----- nvinfo : EIATTR_NUM_BARRIERS
	.align		4
        /*0040*/ 	.byte	0x02, 0x4c
        /*0042*/ 	.byte	0x01
	.zero		1


	//----- nvinfo : EIATTR_MERCURY_ISA_VERSION
	.align		4
        /*0044*/ 	.byte	0x03, 0x5f
        /*0046*/ 	.short	0x0000


	//----- nvinfo : EIATTR_EXIT_INSTR_OFFSETS
	.align		4
        /*0048*/ 	.byte	0x04, 0x1c
        /*004a*/ 	.short	(.L_348 - .L_347)


	//   ....[0]....
.L_347:
        /*004c*/ 	.word	0x000000f0


	//   ....[1]....
        /*0050*/ 	.word	0x00001b80


	//   ....[2]....
        /*0054*/ 	.word	0x00001c80


	//   ....[3]....
        /*0058*/ 	.word	0x00001ca0


	//----- nvinfo : EIATTR_CTAIDZ_USED
	.align		4
.L_348:
        /*005c*/ 	.byte	0x01, 0x04
	.zero		2


	//----- nvinfo : EIATTR_CRS_STACK_SIZE
	.align		4
        /*0060*/ 	.byte	0x04, 0x1e
        /*0062*/ 	.short	(.L_350 - .L_349)
.L_349:
        /*0064*/ 	.word	0x00000000
.L_350:


//--------------------- .nv.info._ZN5flash44flash_bwd_dq_dk_dv_loop_seqk_parallel_kernelI23Flash_bwd_kernel_traitsILi192ELi64ELi64ELi8ELi4ELi2ELi2ELb0ELb0EN7cutlass10bfloat16_tE19Flash_kernel_traitsILi192ELi64ELi64ELi8ES3_EELb1ELb1ELb0ELb0ELb0ELb0ELb0EEEvNS_16Flash_bwd_paramsE --------------------------
	.section	.nv.info._ZN5flash44flash_bwd_dq_dk_dv_loop_seqk_parallel_kernelI23Flash_bwd_kernel_traitsILi192ELi64ELi64ELi8ELi4ELi2ELi2ELb0ELb0EN7cutlass10bfloat16_tE19Flash_kernel_traitsILi192ELi64ELi64ELi8ES3_EELb1ELb1ELb0ELb0ELb0ELb0ELb0EEEvNS_16Flash_bwd_paramsE,"",@"SHT_CUDA_INFO"
	.sectionflags	@""
	.align	4


	//----- nvinfo : EIATTR_CUDA_API_VERSION
	.align		4
        /*0000*/ 	.byte	0x04, 0x37
        /*0002*/ 	.short	(.L_352 - .L_351)
.L_351:
        /*0004*/ 	.word	0x00000082


	//----- nvinfo : EIATTR_SW2861232_WAR
	.align		4
.L_352:
        /*0008*/ 	.byte	0x01, 0x35
	.zero		2


	//----- nvinfo : EIATTR_PARAM_CBANK
	.align		4
        /*000c*/ 	.byte	0x04, 0x0a
        /*000e*/ 	.short	(.L_354 - .L_353)
	.align		4
.L_353:
        /*0010*/ 	.word	index@(.nv.constant0._ZN5flash44flash_bwd_dq_dk_dv_loop_seqk_parallel_kernelI23Flash_bwd_kernel_traitsILi192ELi64ELi64ELi8ELi4ELi2ELi2ELb0ELb0EN7cutlass10bfloat16_tE19Flash_kernel_traitsILi192ELi64ELi64ELi8ES3_EELb1ELb1ELb0ELb0ELb0ELb0ELb0EEEvNS_16Flash_bwd_paramsE)
        /*0014*/ 	.short	0x0160
        /*0016*/ 	.short	0x0280


	//----- nvinfo : EIATTR_CBANK_PARAM_SIZE
	.align		4
.L_354:
        /*0018*/ 	.byte	0x03, 0x19
        /*001a*/ 	.short	0x0280


	//----- nvinfo : EIATTR_KPARAM_INFO
	.align		4
        /*001c*/ 	.byte	0x04, 0x17
        /*001e*/ 	.short	(.L_356 - .L_355)
.L_355:
        /*0020*/ 	.word	0x00000000
        /*0024*/ 	.short	0x0000
        /*0026*/ 	.short	0x0000
        /*0028*/ 	.byte	0x00, 0xf0, 0x01, 0x0a


	//----- nvinfo : EIATTR_MAXREG_COUNT
	.align		4
.L_356:
        /*002c*/ 	.byte	0x03, 0x1b
        /*002e*/ 	.short	0x00ff


	//----- nvinfo : EIATTR_NUM_BARRIERS
	.align		4
        /*0030*/ 	.byte	0x02, 0x4c
        /*0032*/ 	.byte	0x01
	.zero		1


	//----- nvinfo : EIATTR_ANNOTATIONS
	.align		4
        /*0034*/ 	.byte	0x04, 0x55
        /*0036*/ 	.short	(.L_358 - .L_357)


	//   ....[0]....
.L_357:
        /*0038*/ 	.word	0x00000001
        /*003c*/ 	.byte	0x10, 0x03, 0x00, 0x00, 0x01, 0x00, 0x00, 0x00, 0x80, 0x04, 0x00, 0x00, 0x01, 0x00, 0x00, 0x00
        /*004c*/ 	.byte	0xb0, 0x05, 0x00, 0x00, 0x01, 0x00, 0x00, 0x00, 0x70, 0x0a, 0x00, 0x00, 0x01, 0x00, 0x00, 0x00
        /*005c*/ 	.byte	0x00, 0x14, 0x00, 0x00, 0x01, 0x00, 0x00, 0x00, 0x40, 0x24, 0x00, 0x00, 0x01, 0x00, 0x00, 0x00
        /*006c*/ 	.byte	0xf0, 0x35, 0x00, 0x00, 0x01, 0x00, 0x00, 0x00, 0x90, 0x7a, 0x00, 0x00


	//----- nvinfo : EIATTR_MERCURY_ISA_VERSION
	.align		4
.L_358:
        /*0078*/ 	.byte	0x03, 0x5f
        /*007a*/ 	.short	0x0000


	//----- nvinfo : EIATTR_EXIT_INSTR_OFFSETS
	.align		4
        /*007c*/ 	.byte	0x04, 0x1c
        /*007e*/ 	.short	(.L_360 - .L_359)


	//   ....[0]....
.L_359:
        /*0080*/ 	.word	0x00000090


	//   ....[1]....
        /*0084*/ 	.word	0x00009050


	//----- nvinfo : EIATTR_CTAIDZ_USED
	.align		4
.L_360:
        /*0088*/ 	.byte	0x01, 0x04
	.zero		2


	//----- nvinfo : EIATTR_CRS_STACK_SIZE
	.align		4
        /*008c*/ 	.byte	0x04, 0x1e
        /*008e*/ 	.short	(.L_362 - .L_361)
.L_361:
        /*0090*/ 	.word	0x00000000
.L_362:


//--------------------- .nv.info._ZN5flash44flash_bwd_dq_dk_dv_loop_seqk_parallel_kernelI23Flash_bwd_kernel_traitsILi192ELi64ELi64ELi8ELi4ELi2ELi2ELb0ELb0EN7cutlass10bfloat16_tE19Flash_kernel_traitsILi192ELi64ELi64ELi8ES3_EELb0ELb1ELb0ELb0ELb0ELb0ELb1EEEvNS_16Flash_bwd_paramsE --------------------------
	.section	.nv.info._ZN5flash44flash_bwd_dq_dk_dv_loop_seqk_parallel_kernelI23Flash_bwd_kernel_traitsILi192ELi64ELi64ELi8ELi4ELi2ELi2ELb0ELb0EN7cutlass10bfloat16_tE19Flash_kernel_traitsILi192ELi64ELi64ELi8ES3_EELb0ELb1ELb0ELb0ELb0ELb0ELb1EEEvNS_16Flash_bwd_paramsE,"",@"SHT_CUDA_INFO"
	.sectionflags	@""
	.align	4


	//----- nvinfo : EIATTR_CUDA_API_VERSION
	.align		4
        /*0000*/ 	.byte	0x04, 0x37
        /*0002*/ 	.short	(.L_364 - .L_363)
.L_363:
        /*0004*/ 	.word	0x00000082


	//----- nvinfo : EIATTR_SW2861232_WAR
	.align		4
.L_364:
        /*0008*/ 	.byte	0x01, 0x35
	.zero		2


	//----- nvinfo : EIATTR_PARAM_CBANK
	.align		4
        /*000c*/ 	.byte	0x04, 0x0a
        /*000e*/ 	.short	(.L_366 - .L_365)
	.align		4
.L_365:
        /*0010*/ 	.word	index@(.nv.constant0._ZN5flash44flash_bwd_dq_dk_dv_loop_seqk_parallel_kernelI23Flash_bwd_kernel_traitsILi192ELi64ELi64ELi8ELi4ELi2ELi2ELb0ELb0EN7cutlass10bfloat16_tE19Flash_kernel_traitsILi192ELi64ELi64ELi8ES3_EELb0ELb1ELb0ELb0ELb0ELb0ELb1EEEvNS_16Flash_bwd_paramsE)
        /*0014*/ 	.short	0x0160
        /*0016*/ 	.short	0x0280


	//----- nvinfo : EIATTR_CBANK_PARAM_SIZE
	.align		4
.L_366:
        /*0018*/ 	.byte	0x03, 0x19
        /*001a*/ 	.short	0x0280


	//----- nvinfo : EIATTR_KPARAM_INFO
	.align		4
        /*001c*/ 	.byte	0x04, 0x17
        /*001e*/ 	.short	(.L_368 - .L_367)
.L_367:
        /*0020*/ 	.word	0x00000000
        /*0024*/ 	.short	0x0000
        /*0026*/ 	.short	0x0000
        /*0028*/ 	.byte	0x00, 0xf0, 0x01, 0x0a


	//----- nvinfo : EIATTR_MAXREG_COUNT
	.align		4
.L_368:
        /*002c*/ 	.byte	0x03, 0x1b
        /*002e*/ 	.short	0x00ff


	//----- nvinfo : EIATTR_NUM_BARRIERS
	.align		4
        /*0030*/ 	.byte	0x02, 0x4c
        /*0032*/ 	.byte	0x01
	.zero		1


	//----- nvinfo : EIATTR_ANNOTATIONS
	.align		4
        /*0034*/ 	.byte	0x04, 0x55
        /*0036*/ 	.short	(.L_370 - .L_369)


	//   ....[0]....
.L_369:
        /*0038*/ 	.word	0x00000001
        /*003c*/ 	.byte	0x50, 0x04, 0x00, 0x00, 0x01, 0x00, 0x00, 0x00, 0x90, 0x05, 0x00, 0x00, 0x01, 0x00, 0x00, 0x00
        /*004c*/ 	.byte	0xd0, 0x05, 0x00, 0x00, 0x01, 0x00, 0x00, 0x00, 0x90, 0x07, 0x00, 0x00, 0x01, 0x00, 0x00, 0x00
        /*005c*/ 	.byte	0xb0, 0x0a, 0x00, 0x00, 0x01, 0x00, 0x00, 0x00, 0x40, 0x14, 0x00, 0x00, 0x01, 0x00, 0x00, 0x00
        /*006c*/ 	.byte	0xa0, 0x24, 0x00, 0x00, 0x01, 0x00, 0x00, 0x00, 0x20, 0x2b, 0x00, 0x00, 0x01, 0x00, 0x00, 0x00
        /*007c*/ 	.byte	0xa0, 0x36, 0x00, 0x00, 0x01, 0x00, 0x00, 0x00, 0x30, 0x77, 0x00, 0x00


	//----- nvinfo : EIATTR_MERCURY_ISA_VERSION
	.align		4
.L_370:
        /*0088*/ 	.byte	0x03, 0x5f
        /*008a*/ 	.short	0x0000


	//----- nvinfo : EIATTR_EXIT_INSTR_OFFSETS
	.align		4
        /*008c*/ 	.byte	0x04, 0x1c
        /*008e*/ 	.short	(.L_372 - .L_371)


	//   ....[0]....
.L_371:
        /*0090*/ 	.word	0x00000090


	//   ....[1]....
        /*0094*/ 	.word	0x000089b0


	//----- nvinfo : EIATTR_CTAIDZ_USED
	.align		4
.L_372:
        /*0098*/ 	.byte	0x01, 0x04
	.zero		2


	//----- nvinfo : EIATTR_CRS_STACK_SIZE
	.align		4
        /*009c*/ 	.byte	0x04, 0x1e
        /*009e*/ 	.short	(.L_374 - .L_373)
.L_373:
        /*00a0*/ 	.word	0x00000000
.L_374:


//--------------------- .nv.info._ZN5flash44flash_bwd_dq_dk_dv_loop_seqk_parallel_kernelI23Flash_bwd_kernel_traitsILi192ELi64ELi64ELi8ELi4ELi2ELi2ELb0ELb0EN7cutlass10bfloat16_tE19Flash_kernel_traitsILi192ELi64ELi64ELi8ES3_EELb1ELb1ELb0ELb0ELb0ELb1ELb0EEEvNS_16Flash_bwd_paramsE --------------------------
	.section	.nv.info._ZN5flash44flash_bwd_dq_dk_dv_loop_seqk_parallel_kernelI23Flash_bwd_kernel_traitsILi192ELi64ELi64ELi8ELi4ELi2ELi2ELb0ELb0EN7cutlass10bfloat16_tE19Flash_kernel_traitsILi192ELi64ELi64ELi8ES3_EELb1ELb1ELb0ELb0ELb0ELb1ELb0EEEvNS_16Flash_bwd_paramsE,"",@"SHT_CUDA_INFO"
	.sectionflags	@""
	.align	4


	//----- nvinfo : EIATTR_CUDA_API_VERSION
	.align		4
        /*0000*/ 	.byte	0x04, 0x37
        /*0002*/ 	.short	(.L_376 - .L_375)
.L_375:
        /*0004*/ 	.word	0x00000082


	//----- nvinfo : EIATTR_SW2861232_WAR
	.align		4
.L_376:
        /*0008*/ 	.byte	0x01, 0x35
	.zero		2


	//----- nvinfo : EIATTR_PARAM_CBANK
	.align		4
        /*000c*/ 	.byte	0x04, 0x0a
        /*000e*/ 	.short	(.L_378 - .L_377)
	.align		4
.L_377:
        /*0010*/ 	.word	index@(.nv.constant0._ZN5flash44flash_bwd_dq_dk_dv_loop_seqk_parallel_kernelI23Flash_bwd_kernel_traitsILi192ELi64ELi64ELi8ELi4ELi2ELi2ELb0ELb0EN7cutlass10bfloat16_tE19Flash_kernel_traitsILi192ELi64ELi64ELi8ES3_EELb1ELb1ELb0ELb0ELb0ELb1ELb0EEEvNS_16Flash_bwd_paramsE)
        /*0014*/ 	.short	0x0160
        /*0016*/ 	.short	0x0280


	//----- nvinfo : EIATTR_CBANK_PARAM_SIZE
	.align		4
.L_378:
        /*0018*/ 	.byte	0x03, 0x19
        /*001a*/ 	.short	0x0280


	//----- nvinfo : EIATTR_KPARAM_INFO
	.align		4
        /*001c*/ 	.byte	0x04, 0x17
        /*001e*/ 	.short	(.L_380 - .L_379)
.L_379:
        /*0020*/ 	.word	0x00000000
        /*0024*/ 	.short	0x0000
        /*0026*/ 	.short	0x0000
        /*0028*/ 	.byte	0x00, 0xf0, 0x01, 0x0a


	//----- nvinfo : EIATTR_MAXREG_COUNT
	.align		4
.L_380:
        /*002c*/ 	.byte	0x03, 0x1b
        /*002e*/ 	.short	0x00ff


	//----- nvinfo : EIATTR_NUM_BARRIERS
	.align		4
        /*0030*/ 	.byte	0x02, 0x4c
        /*0032*/ 	.byte	0x01
	.zero		1


	//----- nvinfo : EIATTR_ANNOTATIONS
	.align		4
        /*0034*/ 	.byte	0x04, 0x55
        /*0036*/ 	.short	(.L_382 - .L_381)


	//   ....[0]....
.L_381:
        /*0038*/ 	.word	0x00000001
        /*003c*/ 	.byte	0xc0, 0x02, 0x00, 0x00, 0x01, 0x00, 0x00, 0x00, 0x40, 0x05, 0x00, 0x00, 0x01, 0x00, 0x00, 0x00
        /*004c*/ 	.byte	0x80, 0x05, 0x00, 0x00, 0x01, 0x00, 0x00, 0x00, 0x90, 0x06, 0x00, 0x00, 0x01, 0x00, 0x00, 0x00
        /*005c*/ 	.byte	0x10, 0x14, 0x00, 0x00, 0x01, 0x00, 0x00, 0x00, 0x20, 0x14, 0x00, 0x00, 0x01, 0x00, 0x00, 0x00
        /*006c*/ 	.byte	0x00, 0x1f, 0x00, 0x00, 0x01, 0x00, 0x00, 0x00, 0x00, 0x21, 0x00, 0x00, 0x01, 0x00, 0x00, 0x00
        /*007c*/ 	.byte	0x40, 0x77, 0x00, 0x00


	//----- nvinfo : EIATTR_MERCURY_ISA_VERSION
	.align		4
.L_382:
        /*0080*/ 	.byte	0x03, 0x5f
        /*0082*/ 	.short	0x0000


	//----- nvinfo : EIATTR_EXIT_INSTR_OFFSETS
	.align		4
        /*0084*/ 	.byte	0x04, 0x1c
        /*0086*/ 	.short	(.L_384 - .L_383)


	//   ....[0]....
.L_383:
        /*0088*/ 	.word	0x00000090


	//   ....[1]....
        /*008c*/ 	.word	0x00007dd0


	//----- nvinfo : EIATTR_CTAIDZ_USED
	.align		4
.L_384:
        /*0090*/ 	.byte	0x01, 0x04
	.zero		2


	//----- nvinfo : EIATTR_CRS_STACK_SIZE
	.align		4
        /*0094*/ 	.byte	0x04, 0x1e
        /*0096*/ 	.short	(.L_386 - .L_385)
.L_385:
        /*0098*/ 	.word	0x00000000
.L_386:


//--------------------- .nv.info._ZN5flash44flash_bwd_dq_dk_dv_loop_seqk_parallel_kernelI23Flash_bwd_kernel_traitsILi192ELi64ELi64ELi8ELi4ELi2ELi2ELb0ELb0EN7cutlass10bfloat16_tE19Flash_kernel_traitsILi192ELi64ELi64ELi8ES3_EELb0ELb1ELb0ELb0ELb0ELb1ELb1EEEvNS_16Flash_bwd_paramsE --------------------------
	.section	.nv.info._ZN5flash44flash_bwd_dq_dk_dv_loop_seqk_parallel_kernelI23Flash_bwd_kernel_traitsILi192ELi64ELi64ELi8ELi4ELi2ELi2ELb0ELb0EN7cutlass10bfloat16_tE19Flash_kernel_traitsILi192ELi64ELi64ELi8ES3_EELb0ELb1ELb0ELb0ELb0ELb1ELb1EEEvNS_16Flash_bwd_paramsE,"",@"SHT_CUDA_INFO"
	.sectionflags	@""
	.align	4


	//----- nvinfo : EIATTR_CUDA_API_VERSION
	.align		4
        /*0000*/ 	.byte	0x04, 0x37
        /*0002*/ 	.short	(.L_388 - .L_387)
.L_387:
        /*0004*/ 	.word	0x00000082


	//----- nvinfo : EIATTR_SW2861232_WAR
	.align		4
.L_388:
        /*0008*/ 	.byte	0x01, 0x35
	.zero		2


	//----- nvinfo : EIATTR_PARAM_CBANK
	.align		4
        /*000c*/ 	.byte	0x04, 0x0a
        /*000e*/ 	.short	(.L_390 - .L_389)
	.align		4
.L_389:
        /*0010*/ 	.word	index@(.nv.constant0._ZN5flash44flash_bwd_dq_dk_dv_loop_seqk_parallel_kernelI23Flash_bwd_kernel_traitsILi192ELi64ELi64ELi8ELi4ELi2ELi2ELb0ELb0EN7cutlass10bfloat16_tE19Flash_kernel_traitsILi192ELi64ELi64ELi8ES3_EELb0ELb1ELb0ELb0ELb0ELb1ELb1EEEvNS_16Flash_bwd_paramsE)
        /*0014*/ 	.short	0x0160
        /*0016*/ 	.short	0x0280


	//----- nvinfo : EIATTR_CBANK_PARAM_SIZE
	.align		4
.L_390:
        /*0018*/ 	.byte	0x03, 0x19
        /*001a*/ 	.short	0x0280


	//----- nvinfo : EIATTR_KPARAM_INFO
	.align		4
        /*001c*/ 	.byte	0x04, 0x17
        /*001e*/ 	.short	(.L_392 - .L_391)
.L_391:
        /*0020*/ 	.word	0x00000000
        /*0024*/ 	.short	0x0000
        /*0026*/ 	.short	0x0000
        /*0028*/ 	.byte	0x00, 0xf0, 0x01, 0x0a


	//----- nvinfo : EIATTR_MAXREG_COUNT
	.align		4
.L_392:
        /*002c*/ 	.byte	0x03, 0x1b
        /*002e*/ 	.short	0x00ff


	//----- nvinfo : EIATTR_NUM_BARRIERS
	.align		4
        /*0030*/ 	.byte	0x02, 0x4c
        /*0032*/ 	.byte	0x01
	.zero		1


	//----- nvinfo : EIATTR_ANNOTATIONS
	.align		4
        /*0034*/ 	.byte	0x04, 0x55
        /*0036*/ 	.short	(.L_394 - .L_393)


	//   ....[0]....
.L_393:
        /*0038*/ 	.word	0x00000001
        /*003c*/ 	.byte	0xd0, 0x04, 0x00, 0x00, 0x01, 0x00, 0x00, 0x00, 0x80, 0x05, 0x00, 0x00, 0x01, 0x00, 0x00, 0x00
        /*004c*/ 	.byte	0xc0, 0x05, 0x00, 0x00, 0x01, 0x00, 0x00, 0x00, 0x20, 0x14, 0x00, 0x00, 0x01, 0x00, 0x00, 0x00
        /*005c*/ 	.byte	0x20, 0x1f, 0x00, 0x00, 0x01, 0x00, 0x00, 0x00, 0x60, 0x1f, 0x00, 0x00


	//----- nvinfo : EIATTR_MERCURY_ISA_VERSION
	.align		4
.L_394:
        /*0068*/ 	.byte	0x03, 0x5f
        /*006a*/ 	.short	0x0000


	//----- nvinfo : EIATTR_EXIT_INSTR_OFFSETS
	.align		4
        /*006c*/ 	.byte	0x04, 0x1c
        /*006e*/ 	.short	(.L_396 - .L_395)


	//   ....[0]....
.L_395:
        /*0070*/ 	.word	0x00000090


	//   ....[1]....
        /*0074*/ 	.word	0x00007770


	//----- nvinfo : EIATTR_CTAIDZ_USED
	.align		4
.L_396:
        /*0078*/ 	.byte	0x01, 0x04
	.zero		2


	//----- nvinfo : EIATTR_CRS_STACK_SIZE
	.align		4
        /*007c*/ 	.byte	0x04, 0x1e
        /*007e*/ 	.short	(.L_398 - .L_397)
.L_397:
        /*0080*/ 	.word	0x00000000
.L_398:


//--------------------- .nv.info._ZN5flash44flash_bwd_dq_dk_dv_loop_seqk_parallel_kernelI23Flash_bwd_kernel_traitsILi192ELi64ELi64ELi8ELi4ELi2ELi2ELb0ELb0EN7cutlass10bfloat16_tE19Flash_kernel_traitsILi192ELi64ELi64ELi8ES3_EELb1ELb1ELb0ELb1ELb0ELb0ELb0EEEvNS_16Flash_bwd_paramsE --------------------------
	.section	.nv.info._ZN5flash44flash_bwd_dq_dk_dv_loop_seqk_parallel_kernelI23Flash_bwd_kernel_traitsILi192ELi64ELi64ELi8ELi4ELi2ELi2ELb0ELb0EN7cutlass10bfloat16_tE19Flash_kernel_traitsILi192ELi64ELi64ELi8ES3_EELb1ELb1ELb0ELb1ELb0ELb0ELb0EEEvNS_16Flash_bwd_paramsE,"",@"SHT_CUDA_INFO"
	.sectionflags	@""
	.align	4


	//----- nvinfo : EIATTR_CUDA_API_VERSION
	.align		4
        /*0000*/ 	.byte	0x04, 0x37
        /*0002*/ 	.short	(.L_400 - .L_399)
.L_399:
        /*0004*/ 	.word	0x00000082


	//----- nvinfo : EIATTR_SW2861232_WAR
	.align		4
.L_400:
        /*0008*/ 	.byte	0x01, 0x35
	.zero		2


	//----- nvinfo : EIATTR_PARAM_CBANK
	.align		4
        /*000c*/ 	.byte	0x04, 0x0a
        /*000e*/ 	.short	(.L_402 - .L_401)
	.align		4
.L_401:
        /*0010*/ 	.word	index@(.nv.constant0._ZN5flash44flash_bwd_dq_dk_dv_loop_seqk_parallel_kernelI23Flash_bwd_kernel_traitsILi192ELi64ELi64ELi8ELi4ELi2ELi2ELb0ELb0EN7cutlass10bfloat16_tE19Flash_kernel_traitsILi192ELi64ELi64ELi8ES3_EELb1ELb1ELb0ELb1ELb0ELb0ELb0EEEvNS_16Flash_bwd_paramsE)
        /*0014*/ 	.short	0x0160
        /*0016*/ 	.short	0x0280


	//----- nvinfo : EIATTR_CBANK_PARAM_SIZE
	.align		4
.L_402:
        /*0018*/ 	.byte	0x03, 0x19
        /*001a*/ 	.short	0x0280


	//----- nvinfo : EIATTR_KPARAM_INFO
	.align		4
        /*001c*/ 	.byte	0x04, 0x17
        /*001e*/ 	.short	(.L_404 - .L_403)
.L_403:
        /*0020*/ 	.word	0x00000000
        /*0024*/ 	.short	0x0000
        /*0026*/ 	.short	0x0000
        /*0028*/ 	.byte	0x00, 0xf0, 0x01, 0x0a


	//----- nvinfo : EIATTR_MAXREG_COUNT
	.align		4
.L_404:
        /*002c*/ 	.byte	0x03, 0x1b
        /*002e*/ 	.short	0x00ff


	//----- nvinfo : EIATTR_NUM_BARRIERS
	.align		4
        /*0030*/ 	.byte	0x02, 0x4c
        /*0032*/ 	.byte	0x01
	.zero		1


	//----- nvinfo : EIATTR_ANNOTATIONS
	.align		4
        /*0034*/ 	.byte	0x04, 0x55
        /*0036*/ 	.short	(.L_406 - .L_405)


	//   ....[0]....
.L_405:
        /* <DEDUP_REMOVED lines=14> */


	//----- nvinfo : EIATTR_MERCURY_ISA_VERSION
	.align		4
.L_406:
        /*0100*/ 	.byte	0x03, 0x5f
        /*0102*/ 	.short	0x0000


	//----- nvinfo : EIATTR_EXIT_INSTR_OFFSETS
	.align		4
        /*0104*/ 	.byte	0x04, 0x1c
        /*0106*/ 	.short	(.L_408 - .L_407)


	//   ....[0]....
.L_407:
        /*0108*/ 	.word	0x00000090


	//   ....[1]....
        /*010c*/ 	.word	0x000095e0


	//----- nvinfo : EIATTR_CTAIDZ_USED
	.align		4
.L_408:
        /*0110*/ 	.byte	0x01, 0x04
	.zero		2


	//----- nvinfo : EIATTR_CRS_STACK_SIZE
	.align		4
        /*0114*/ 	.byte	0x04, 0x1e
        /*0116*/ 	.short	(.L_410 - .L_409)
.L_409:
        /*0118*/ 	.word	0x00000000
.L_410:


//--------------------- .nv.info._ZN5flash44flash_bwd_dq_dk_dv_loop_seqk_parallel_kernelI23Flash_bwd_kernel_traitsILi192ELi64ELi64ELi8ELi4ELi2ELi2ELb0ELb0EN7cutlass10bfloat16_tE19Flash_kernel_traitsILi192ELi64ELi64ELi8ES3_EELb0ELb1ELb0ELb1ELb0ELb0ELb1EEEvNS_16Flash_bwd_paramsE --------------------------
	.section	.nv.info._ZN5flash44flash_bwd_dq_dk_dv_loop_seqk_parallel_kernelI23Flash_bwd_kernel_traitsILi192ELi64ELi64ELi8ELi4ELi2ELi2ELb0ELb0EN7cutlass10bfloat16_tE19Flash_kernel_traitsILi192ELi64ELi64ELi8ES3_EELb0ELb1ELb0ELb1ELb0ELb0ELb1EEEvNS_16Flash_bwd_paramsE,"",@"SHT_CUDA_INFO"
	.sectionflags	@""
	.align	4


	//----- nvinfo : EIATTR_CUDA_API_VERSION
	.align		4
        /*0000*/ 	.byte	0x04, 0x37
        /*0002*/ 	.short	(.L_412 - .L_411)
.L_411:
        /*0004*/ 	.word	0x00000082


	//----- nvinfo : EIATTR_SW2861232_WAR
	.align		4
.L_412:
        /*0008*/ 	.byte	0x01, 0x35
	.zero		2


	//----- nvinfo : EIATTR_PARAM_CBANK
	.align		4
        /*000c*/ 	.byte	0x04, 0x0a
        /*000e*/ 	.short	(.L_414 - .L_413)
	.align		4
.L_413:
        /*0010*/ 	.word	index@(.nv.constant0._ZN5flash44flash_bwd_dq_dk_dv_loop_seqk_parallel_kernelI23Flash_bwd_kernel_traitsILi192ELi64ELi64ELi8ELi4ELi2ELi2ELb0ELb0EN7cutlass10bfloat16_tE19Flash_kernel_traitsILi192ELi64ELi64ELi8ES3_EELb0ELb1ELb0ELb1ELb0ELb0ELb1EEEvNS_16Flash_bwd_paramsE)
        /*0014*/ 	.short	0x0160
        /*0016*/ 	.short	0x0280


	//----- nvinfo : EIATTR_CBANK_PARAM_SIZE
	.align		4
.L_414:
        /*0018*/ 	.byte	0x03, 0x19
        /*001a*/ 	.short	0x0280


	//----- nvinfo : EIATTR_KPARAM_INFO
	.align		4
        /*001c*/ 	.byte	0x04, 0x17
        /*001e*/ 	.short	(.L_416 - .L_415)
.L_415:
        /*0020*/ 	.word	0x00000000
        /*0024*/ 	.short	0x0000
        /*0026*/ 	.short	0x0000
        /*0028*/ 	.byte	0x00, 0xf0, 0x01, 0x0a


	//----- nvinfo : EIATTR_MAXREG_COUNT
	.align		4
.L_416:
        /*002c*/ 	.byte	0x03, 0x1b
        /*002e*/ 	.short	0x00ff


	//----- nvinfo : EIATTR_NUM_BARRIERS
	.align		4
        /*0030*/ 	.byte	0x02, 0x4c
        /*0032*/ 	.byte	0x01
	.zero		1


	//----- nvinfo : EIATTR_ANNOTATIONS
	.align		4
        /*0034*/ 	.byte	0x04, 0x55
        /*0036*/ 	.short	(.L_418 - .L_417)


	//   ....[0]....
.L_417:
        /* <DEDUP_REMOVED lines=13> */


	//----- nvinfo : EIATTR_MERCURY_ISA_VERSION
	.align		4
.L_418:
        /*00f0*/ 	.byte	0x03, 0x5f
        /*00f2*/ 	.short	0x0000


	//----- nvinfo : EIATTR_EXIT_INSTR_OFFSETS
	.align		4
        /*00f4*/ 	.byte	0x04, 0x1c
        /*00f6*/ 	.short	(.L_420 - .L_419)


	//   ....[0]....
.L_419:
        /*00f8*/ 	.word	0x00000090


	//   ....[1]....
        /*00fc*/ 	.word	0x00008d50


	//----- nvinfo : EIATTR_CTAIDZ_USED
	.align		4
.L_420:
        /*0100*/ 	.byte	0x01, 0x04
	.zero		2


	//----- nvinfo : EIATTR_CRS_STACK_SIZE
	.align		4
        /*0104*/ 	.byte	0x04, 0x1e
        /*0106*/ 	.short	(.L_422 - .L_421)
.L_421:
        /*0108*/ 	.word	0x00000000
.L_422:


//--------------------- .nv.info._ZN5flash25flash_bwd_dot_do_o_kernelILb0E23Flash_bwd_kernel_traitsILi192ELi64ELi64ELi8ELi4ELi2ELi2ELb0ELb0EN7cutlass10bfloat16_tE19Flash_kernel_traitsILi192ELi64ELi64ELi8ES3_EEEEvNS_16Flash_bwd_paramsE --------------------------
	.section	.nv.info._ZN5flash25flash_bwd_dot_do_o_kernelILb0E23Flash_bwd_kernel_traitsILi192ELi64ELi64ELi8ELi4ELi2ELi2ELb0ELb0EN7cutlass10bfloat16_tE19Flash_kernel_traitsILi192ELi64ELi64ELi8ES3_EEEEvNS_16Flash_bwd_paramsE,"",@"SHT_CUDA_INFO"
	.sectionflags	@""
	.align	4


	//----- nvinfo : EIATTR_CUDA_API_VERSION
	.align		4
        /*0000*/ 	.byte	0x04, 0x37
        /*0002*/ 	.short	(.L_424 - .L_423)
.L_423:
        /*0004*/ 	.word	0x00000082


	//----- nvinfo : EIATTR_SW2861232_WAR
	.align		4
.L_424:
        /*0008*/ 	.byte	0x01, 0x35
	.zero		2


	//----- nvinfo : EIATTR_PARAM_CBANK
	.align		4
        /*000c*/ 	.byte	0x04, 0x0a
        /*000e*/ 	.short	(.L_426 - .L_425)
	.align		4
.L_425:
        /*0010*/ 	.word	index@(.nv.constant0._ZN5flash25flash_bwd_dot_do_o_kernelILb0E23Flash_bwd_kernel_traitsILi192ELi64ELi64ELi8ELi4ELi2ELi2ELb0ELb0EN7cutlass10bfloat16_tE19Flash_kernel_traitsILi192ELi64ELi64ELi8ES3_EEEEvNS_16Flash_bwd_paramsE)
        /*0014*/ 	.short	0x0160
        /*0016*/ 	.short	0x0280


	//----- nvinfo : EIATTR_CBANK_PARAM_SIZE
	.align		4
.L_426:
        /*0018*/ 	.byte	0x03, 0x19
        /*001a*/ 	.short	0x0280


	//----- nvinfo : EIATTR_KPARAM_INFO
	.align		4
        /*001c*/ 	.byte	0x04, 0x17
        /*001e*/ 	.short	(.L_428 - .L_427)
.L_427:
        /*0020*/ 	.word	0x00000000
        /*0024*/ 	.short	0x0000
        /*0026*/ 	.short	0x0000
        /*0028*/ 	.byte	0x00, 0xf0, 0x01, 0x0a


	//----- nvinfo : EIATTR_MAXREG_COUNT
	.align		4
.L_428:
        /*002c*/ 	.byte	0x03, 0x1b
        /*002e*/ 	.short	0x00ff


	//----- nvinfo : EIATTR_MERCURY_ISA_VERSION
	.align		4
        /*0030*/ 	.byte	0x03, 0x5f
        /*0032*/ 	.short	0x0000


	//----- nvinfo : EIATTR_COOP_GROUP_MASK_REGIDS
	.align		4
        /*0034*/ 	.byte	0x04, 0x29
        /*0036*/ 	.short	(.L_430 - .L_429)


	//   ....[0]....
.L_429:
        /*0038*/ 	.word	0xffffffff


	//   ....[1]....
        /*003c*/ 	.word	0xffffffff


	//   ....[2]....
        /*0040*/ 	.word	0xffffffff


	//   ....[3]....
        /*0044*/ 	.word	0xffffffff


	//   ....[4]....
        /*0048*/ 	.word	0xffffffff


	//   ....[5]....
        /*004c*/ 	.word	0xffffffff


	//----- nvinfo : EIATTR_COOP_GROUP_INSTR_OFFSETS
	.align		4
.L_430:
        /*0050*/ 	.byte	0x04, 0x28
        /*0052*/ 	.short	(.L_432 - .L_431)


	//   ....[0]....
.L_431:
        /*0054*/ 	.word	0x00001470


	//   ....[1]....
        /*0058*/ 	.word	0x00001490


	//   ....[2]....
        /*005c*/ 	.word	0x000014b0


	//   ....[3]....
        /*0060*/ 	.word	0x000014d0


	//   ....[4]....
        /*0064*/ 	.word	0x00001510


	//   ....[5]....
        /*0068*/ 	.word	0x00001550


	//----- nvinfo : EIATTR_EXIT_INSTR_OFFSETS
	.align		4
.L_432:
        /*006c*/ 	.byte	0x04, 0x1c
        /*006e*/ 	.short	(.L_434 - .L_433)


	//   ....[0]....
.L_433:
        /*0070*/ 	.word	0x00000120


	//   ....[1]....
        /*0074*/ 	.word	0x000015b0


	//   ....[2]....
        /*0078*/ 	.word	0x000015e0


	//----- nvinfo : EIATTR_CTAIDZ_USED
	.align		4
.L_434:
        /*007c*/ 	.byte	0x01, 0x04
	.zero		2


	//----- nvinfo : EIATTR_CRS_STACK_SIZE
	.align		4
        /*0080*/ 	.byte	0x04, 0x1e
        /*0082*/ 	.short	(.L_436 - .L_435)
.L_435:
        /*0084*/ 	.word	0x00000000
.L_436:


//--------------------- .nv.info._ZN5flash25flash_bwd_dot_do_o_kernelILb1E23Flash_bwd_kernel_traitsILi192ELi64ELi64ELi8ELi4ELi2ELi2ELb0ELb0EN7cutlass10bfloat16_tE19Flash_kernel_traitsILi192ELi64ELi64ELi8ES3_EEEEvNS_16Flash_bwd_paramsE --------------------------
	.section	.nv.info._ZN5flash25flash_bwd_dot_do_o_kernelILb1E23Flash_bwd_kernel_traitsILi192ELi64ELi64ELi8ELi4ELi2ELi2ELb0ELb0EN7cutlass10bfloat16_tE19Flash_kernel_traitsILi192ELi64ELi64ELi8ES3_EEEEvNS_16Flash_bwd_paramsE,"",@"SHT_CUDA_INFO"
	.sectionflags	@""
	.align	4


	//----- nvinfo : EIATTR_CUDA_API_VERSION
	.align		4
        /*0000*/ 	.byte	0x04, 0x37
        /*0002*/ 	.short	(.L_438 - .L_437)
.L_437:
        /*0004*/ 	.word	0x00000082


	//----- nvinfo : EIATTR_SW2861232_WAR
	.align		4
.L_438:
        /*0008*/ 	.byte	0x01, 0x35
	.zero		2


	//----- nvinfo : EIATTR_PARAM_CBANK
	.align		4
        /*000c*/ 	.byte	0x04, 0x0a
        /*000e*/ 	.short	(.L_440 - .L_439)
	.align		4
.L_439:
        /*0010*/ 	.word	index@(.nv.constant0._ZN5flash25flash_bwd_dot_do_o_kernelILb1E23Flash_bwd_kernel_traitsILi192ELi64ELi64ELi8ELi4ELi2ELi2ELb0ELb0EN7cutlass10bfloat16_tE19Flash_kernel_traitsILi192ELi64ELi64ELi8ES3_EEEEvNS_16Flash_bwd_paramsE)
        /*0014*/ 	.short	0x0160
        /*0016*/ 	.short	0x0280


	//----- nvinfo : EIATTR_CBANK_PARAM_SIZE
	.align		4
.L_440:
        /*0018*/ 	.byte	0x03, 0x19
        /*001a*/ 	.short	0x0280


	//----- nvinfo : EIATTR_KPARAM_INFO
	.align		4
        /*001c*/ 	.byte	0x04, 0x17
        /*001e*/ 	.short	(.L_442 - .L_441)
.L_441:
        /*0020*/ 	.word	0x00000000
        /*0024*/ 	.short	0x0000
        /*0026*/ 	.short	0x0000
        /*0028*/ 	.byte	0x00, 0xf0, 0x01, 0x0a


	//----- nvinfo : EIATTR_MAXREG_COUNT
	.align		4
.L_442:
        /*002c*/ 	.byte	0x03, 0x1b
        /*002e*/ 	.short	0x00ff


	//----- nvinfo : EIATTR_MERCURY_ISA_VERSION
	.align		4
        /*0030*/ 	.byte	0x03, 0x5f
        /*0032*/ 	.short	0x0000


	//----- nvinfo : EIATTR_COOP_GROUP_MASK_REGIDS
	.align		4
        /*0034*/ 	.byte	0x04, 0x29
        /*0036*/ 	.short	(.L_444 - .L_443)


	//   ....[0]....
.L_443:
        /*0038*/ 	.word	0xffffffff


	//   ....[1]....
        /*003c*/ 	.word	0xffffffff


	//   ....[2]....
        /*0040*/ 	.word	0xffffffff


	//   ....[3]....
        /*0044*/ 	.word	0xffffffff


	//   ....[4]....
        /*0048*/ 	.word	0xffffffff


	//   ....[5]....
        /*004c*/ 	.word	0xffffffff


	//----- nvinfo : EIATTR_COOP_GROUP_INSTR_OFFSETS
	.align		4
.L_444:
        /*0050*/ 	.byte	0x04, 0x28
        /*0052*/ 	.short	(.L_446 - .L_445)


	//   ....[0]....
.L_445:
        /*0054*/ 	.word	0x000017b0


	//   ....[1]....
        /*0058*/ 	.word	0x000017c0


	//   ....[2]....
        /*005c*/ 	.word	0x000017f0


	//   ....[3]....
        /*0060*/ 	.word	0x00001800


	//   ....[4]....
        /*0064*/ 	.word	0x00001830


	//   ....[5]....
        /*0068*/ 	.word	0x00001860


	//----- nvinfo : EIATTR_EXIT_INSTR_OFFSETS
	.align		4
.L_446:
        /*006c*/ 	.byte	0x04, 0x1c
        /*006e*/ 	.short	(.L_448 - .L_447)


	//   ....[0]....
.L_447:
        /*0070*/ 	.word	0x00000120


	//   ....[1]....
        /*0074*/ 	.word	0x000019f0


	//----- nvinfo : EIATTR_CTAIDZ_USED
	.align		4
.L_448:
        /*0078*/ 	.byte	0x01, 0x04
	.zero		2


	//----- nvinfo : EIATTR_CRS_STACK_SIZE
	.align		4
        /*007c*/ 	.byte	0x04, 0x1e
        /*007e*/ 	.short	(.L_450 - .L_449)
.L_449:
        /*0080*/ 	.word	0x00000000
.L_450:


//--------------------- .nv.callgraph             --------------------------
	.section	.nv.callgraph,"",@"SHT_CUDA_CALLGRAPH"
	.align	4
	.sectionentsize	8
	.align		4
        /*0000*/ 	.word	0x00000000
	.align		4
        /*0004*/ 	.word	0xffffffff
	.align		4
        /*0008*/ 	.word	0x00000000
	.align		4
        /*000c*/ 	.word	0xfffffffe
	.align		4
        /*0010*/ 	.word	0x00000000
	.align		4
        /*0014*/ 	.word	0xfffffffd
	.align		4
        /*0018*/ 	.word	0x00000000
	.align		4
        /*001c*/ 	.word	0xfffffffc


//--------------------- .nv.rel.action            --------------------------
	.section	.nv.rel.action,"",@"SHT_CUDA_RELOCINFO"
	.align	8
	.sectionentsize	8
        /*0000*/ 	.byte	0x73, 0x00, 0x00, 0x00, 0x00, 0x00, 0x00, 0x00, 0x00, 0x00, 0x00, 0x11, 0x25, 0x00, 0x05, 0x36


//--------------------- .nv.constant4             --------------------------
	.section	.nv.constant4,"a",@progbits
	.align	8
	.align		8
.nv.constant4:
        /*0000*/ 	.dword	_ZN73_INTERNAL_f87d3d6e_37_flash_bwd_hdim192_bf16_causal_sm80_cu_9afb97bd_33014cuda3std3__45__cpo5beginE
	.align		8
        /*0008*/ 	.dword	_ZN73_INTERNAL_f87d3d6e_37_flash_bwd_hdim192_bf16_causal_sm80_cu_9afb97bd_33014cuda3std3__45__cpo3endE
	.align		8
        /*0010*/ 	.dword	_ZN73_INTERNAL_f87d3d6e_37_flash_bwd_hdim192_bf16_causal_sm80_cu_9afb97bd_33014cuda3std3__45__cpo6cbeginE
	.align		8
        /*0018*/ 	.dword	_ZN73_INTERNAL_f87d3d6e_37_flash_bwd_hdim192_bf16_causal_sm80_cu_9afb97bd_33014cuda3std3__45__cpo4cendE
	.align		8
        /*0020*/ 	.dword	_ZN73_INTERNAL_f87d3d6e_37_flash_bwd_hdim192_bf16_causal_sm80_cu_9afb97bd_33014cuda3std3__475_GLOBAL__N__f87d3d6e_37_flash_bwd_hdim192_bf16_causal_sm80_cu_9afb97bd_33016ignoreE
	.align		8
        /*0028*/ 	.dword	_ZN73_INTERNAL_f87d3d6e_37_flash_bwd_hdim192_bf16_causal_sm80_cu_9afb97bd_33014cuda3std3__419piecewise_constructE
	.align		8
        /*0030*/ 	.dword	_ZN73_INTERNAL_f87d3d6e_37_flash_bwd_hdim192_bf16_causal_sm80_cu_9afb97bd_33014cuda3std3__48in_placeE
	.align		8
        /*0038*/ 	.dword	_ZN73_INTERNAL_f87d3d6e_37_flash_bwd_hdim192_bf16_causal_sm80_cu_9afb97bd_33014cuda3std6ranges3__45__cpo4swapE
	.align		8
        /*0040*/ 	.dword	_ZN73_INTERNAL_f87d3d6e_37_flash_bwd_hdim192_bf16_causal_sm80_cu_9afb97bd_33014cuda3std6ranges3__45__cpo9iter_moveE
	.align		8
        /*0048*/ 	.dword	_ZN73_INTERNAL_f87d3d6e_37_flash_bwd_hdim192_bf16_causal_sm80_cu_9afb97bd_33014cute7productE
	.align		8
        /*0050*/ 	.dword	_ZN73_INTERNAL_f87d3d6e_37_flash_bwd_hdim192_bf16_causal_sm80_cu_9afb97bd_33014cute1_E


//--------------------- .nv.constant0._ZN5flash44flash_bwd_dq_dk_dv_loop_seqk_parallel_kernelI23Flash_bwd_kernel_traitsILi192ELi64ELi64ELi8ELi4ELi2ELi2ELb1ELb1EN7cutlass10bfloat16_tE19Flash_kernel_traitsILi192ELi64ELi64ELi8ES3_EELb0ELb1ELb0ELb0ELb0ELb0ELb0EEEvNS_16Flash_bwd_paramsE --------------------------
	.section	.nv.constant0._ZN5flash44flash_bwd_dq_dk_dv_loop_seqk_parallel_kernelI23Flash_bwd_kernel_traitsILi192ELi64ELi64ELi8ELi4ELi2ELi2ELb1ELb1EN7cutlass10bfloat16_tE19Flash_kernel_traitsILi192ELi64ELi64ELi8ES3_EELb0ELb1ELb0ELb0ELb0ELb0ELb0EEEvNS_16Flash_bwd_paramsE,"a",@progbits
	.sectionflags	@""
	.align	4
.nv.constant0._ZN5flash44flash_bwd_dq_dk_dv_loop_seqk_parallel_kernelI23Flash_bwd_kernel_traitsILi192ELi64ELi64ELi8ELi4ELi2ELi2ELb1ELb1EN7cutlass10bfloat16_tE19Flash_kernel_traitsILi192ELi64ELi64ELi8ES3_EELb0ELb1ELb0ELb0ELb0ELb0ELb0EEEvNS_16Flash_bwd_paramsE:
	.zero		992


//--------------------- .nv.constant0._ZN5flash44flash_bwd_dq_dk_dv_loop_seqk_parallel_kernelI23Flash_bwd_kernel_traitsILi192ELi64ELi64ELi8ELi4ELi2ELi2ELb1ELb1EN7cutlass10bfloat16_tE19Flash_kernel_traitsILi192ELi64ELi64ELi8ES3_EELb0ELb1ELb0ELb0ELb0ELb1ELb0EEEvNS_16Flash_bwd_paramsE --------------------------
	.section	.nv.constant0._ZN5flash44flash_bwd_dq_dk_dv_loop_seqk_parallel_kernelI23Flash_bwd_kernel_traitsILi192ELi64ELi64ELi8ELi4ELi2ELi2ELb1ELb1EN7cutlass10bfloat16_tE19Flash_kernel_traitsILi192ELi64ELi64ELi8ES3_EELb0ELb1ELb0ELb0ELb0ELb1ELb0EEEvNS_16Flash_bwd_paramsE,"a",@progbits
	.sectionflags	@""
	.align	4
.nv.constant0._ZN5flash44flash_bwd_dq_dk_dv_loop_seqk_parallel_kernelI23Flash_bwd_kernel_traitsILi192ELi64ELi64ELi8ELi4ELi2ELi2ELb1ELb1EN7cutlass10bfloat16_tE19Flash_kernel_traitsILi192ELi64ELi64ELi8ES3_EELb0ELb1ELb0ELb0ELb0ELb1ELb0EEEvNS_16Flash_bwd_paramsE:
	.zero		992


//--------------------- .nv.constant0._ZN5flash44flash_bwd_dq_dk_dv_loop_seqk_parallel_kernelI23Flash_bwd_kernel_traitsILi192ELi64ELi64ELi8ELi4ELi2ELi2ELb1ELb1EN7cutlass10bfloat16_tE19Flash_kernel_traitsILi192ELi64ELi64ELi8ES3_EELb0ELb1ELb0ELb1ELb0ELb0ELb0EEEvNS_16Flash_bwd_paramsE --------------------------
	.section	.nv.constant0._ZN5flash44flash_bwd_dq_dk_dv_loop_seqk_parallel_kernelI23Flash_bwd_kernel_traitsILi192ELi64ELi64ELi8ELi4ELi2ELi2ELb1ELb1EN7cutlass10bfloat16_tE19Flash_kernel_traitsILi192ELi64ELi64ELi8ES3_EELb0ELb1ELb0ELb1ELb0ELb0ELb0EEEvNS_16Flash_bwd_paramsE,"a",@progbits
	.sectionflags	@""
	.align	4
.nv.constant0._ZN5flash44flash_bwd_dq_dk_dv_loop_seqk_parallel_kernelI23Flash_bwd_kernel_traitsILi192ELi64ELi64ELi8ELi4ELi2ELi2ELb1ELb1EN7cutlass10bfloat16_tE19Flash_kernel_traitsILi192ELi64ELi64ELi8ES3_EELb0ELb1ELb0ELb1ELb0ELb0ELb0EEEvNS_16Flash_bwd_paramsE:
	.zero		992


//--------------------- .nv.constant0._ZN5flash44flash_bwd_dq_dk_dv_loop_seqk_parallel_kernelI23Flash_bwd_kernel_traitsILi192ELi64ELi64ELi8ELi4ELi2ELi2ELb0ELb0EN7cutlass10bfloat16_tE19Flash_kernel_traitsILi192ELi64ELi64ELi8ES3_EELb0ELb1ELb0ELb0ELb0ELb0ELb0EEEvNS_16Flash_bwd_paramsE --------------------------
	.section	.nv.constant0._ZN5flash44flash_bwd_dq_dk_dv_loop_seqk_parallel_kernelI23Flash_bwd_kernel_traitsILi192ELi64ELi64ELi8ELi4ELi2ELi2ELb0ELb0EN7cutlass10bfloat16_tE19Flash_kernel_traitsILi192ELi64ELi64ELi8ES3_EELb0ELb1ELb0ELb0ELb0ELb0ELb0EEEvNS_16Flash_bwd_paramsE,"a",@progbits
	.sectionflags	@""
	.align	4
.nv.constant0._ZN5flash44flash_bwd_dq_dk_dv_loop_seqk_parallel_kernelI23Flash_bwd_kernel_traitsILi192ELi64ELi64ELi8ELi4ELi2ELi2ELb0ELb0EN7cutlass10bfloat16_tE19Flash_kernel_traitsILi192ELi64ELi64ELi8ES3_EELb0ELb1ELb0ELb0ELb0ELb0ELb0EEEvNS_16Flash_bwd_paramsE:
	.zero		992


//--------------------- .nv.constant0._ZN5flash44flash_bwd_dq_dk_dv_loop_seqk_parallel_kernelI23Flash_bwd_kernel_traitsILi192ELi64ELi64ELi8ELi4ELi2ELi2ELb0ELb0EN7cutlass10bfloat16_tE19Flash_kernel_traitsILi192ELi64ELi64ELi8ES3_EELb0ELb1ELb0ELb0ELb0ELb1ELb0EEEvNS_16Flash_bwd_paramsE --------------------------
	.section	.nv.constant0._ZN5flash44flash_bwd_dq_dk_dv_loop_seqk_parallel_kernelI23Flash_bwd_kernel_traitsILi192ELi64ELi64ELi8ELi4ELi2ELi2ELb0ELb0EN7cutlass10bfloat16_tE19Flash_kernel_traitsILi192ELi64ELi64ELi8ES3_EELb0ELb1ELb0ELb0ELb0ELb1ELb0EEEvNS_16Flash_bwd_paramsE,"a",@progbits
	.sectionflags	@""
	.align	4
.nv.constant0._ZN5flash44flash_bwd_dq_dk_dv_loop_seqk_parallel_kernelI23Flash_bwd_kernel_traitsILi192ELi64ELi64ELi8ELi4ELi2ELi2ELb0ELb0EN7cutlass10bfloat16_tE19Flash_kernel_traitsILi192ELi64ELi64ELi8ES3_EELb0ELb1ELb0ELb0ELb0ELb1ELb0EEEvNS_16Flash_bwd_paramsE:
	.zero		992


//--------------------- .nv.constant0._ZN5flash44flash_bwd_dq_dk_dv_loop_seqk_parallel_kernelI23Flash_bwd_kernel_traitsILi192ELi64ELi64ELi8ELi4ELi2ELi2ELb0ELb0EN7cutlass10bfloat16_tE19Flash_kernel_traitsILi192ELi64ELi64ELi8ES3_EELb0ELb1ELb0ELb1ELb0ELb0ELb0EEEvNS_16Flash_bwd_paramsE --------------------------
	.section	.nv.constant0._ZN5flash44flash_bwd_dq_dk_dv_loop_seqk_parallel_kernelI23Flash_bwd_kernel_traitsILi192ELi64ELi64ELi8ELi4ELi2ELi2ELb0ELb0EN7cutlass10bfloat16_tE19Flash_kernel_traitsILi192ELi64ELi64ELi8ES3_EELb0ELb1ELb0ELb1ELb0ELb0ELb0EEEvNS_16Flash_bwd_paramsE,"a",@progbits
	.sectionflags	@""
	.align	4
.nv.constant0._ZN5flash44flash_bwd_dq_dk_dv_loop_seqk_parallel_kernelI23Flash_bwd_kernel_traitsILi192ELi64ELi64ELi8ELi4ELi2ELi2ELb0ELb0EN7cutlass10bfloat16_tE19Flash_kernel_traitsILi192ELi64ELi64ELi8ES3_EELb0ELb1ELb0ELb1ELb0ELb0ELb0EEEvNS_16Flash_bwd_paramsE:
	.zero		992


//--------------------- .nv.constant0._ZN5flash27flash_bwd_convert_dq_kernelI23Flash_bwd_kernel_traitsILi192ELi64ELi64ELi8ELi4ELi2ELi2ELb1ELb1EN7cutlass10bfloat16_tE19Flash_kernel_traitsILi192ELi64ELi64ELi8ES3_EEEEvNS_16Flash_bwd_paramsEi --------------------------
	.section	.nv.constant0._ZN5flash27flash_bwd_convert_dq_kernelI23Flash_bwd_kernel_traitsILi192ELi64ELi64ELi8ELi4ELi2ELi2ELb1ELb1EN7cutlass10bfloat16_tE19Flash_kernel_traitsILi192ELi64ELi64ELi8ES3_EEEEvNS_16Flash_bwd_paramsEi,"a",@progbits
	.sectionflags	@""
	.align	4
.nv.constant0._ZN5flash27flash_bwd_convert_dq_kernelI23Flash_bwd_kernel_traitsILi192ELi64ELi64ELi8ELi4ELi2ELi2ELb1ELb1EN7cutlass10bfloat16_tE19Flash_kernel_traitsILi192ELi64ELi64ELi8ES3_EEEEvNS_16Flash_bwd_paramsEi:
	.zero		996


//--------------------- .nv.constant0._ZN5flash44flash_bwd_dq_dk_dv_loop_seqk_parallel_kernelI23Flash_bwd_kernel_traitsILi192ELi64ELi64ELi8ELi4ELi2ELi2ELb1ELb1EN7cutlass10bfloat16_tE19Flash_kernel_traitsILi192ELi64ELi64ELi8ES3_EELb1ELb1ELb0ELb0ELb0ELb0ELb0EEEvNS_16Flash_bwd_paramsE --------------------------
	.section	.nv.constant0._ZN5flash44flash_bwd_dq_dk_dv_loop_seqk_parallel_kernelI23Flash_bwd_kernel_traitsILi192ELi64ELi64ELi8ELi4ELi2ELi2ELb1ELb1EN7cutlass10bfloat16_tE19Flash_kernel_traitsILi192ELi64ELi64ELi8ES3_EELb1ELb1ELb0ELb0ELb0ELb0ELb0EEEvNS_16Flash_bwd_paramsE,"a",@progbits
	.sectionflags	@""
	.align	4
.nv.constant0._ZN5flash44flash_bwd_dq_dk_dv_loop_seqk_parallel_kernelI23Flash_bwd_kernel_traitsILi192ELi64ELi64ELi8ELi4ELi2ELi2ELb1ELb1EN7cutlass10bfloat16_tE19Flash_kernel_traitsILi192ELi64ELi64ELi8ES3_EELb1ELb1ELb0ELb0ELb0ELb0ELb0EEEvNS_16Flash_bwd_paramsE:
	.zero		992


//--------------------- .nv.constant0._ZN5flash44flash_bwd_dq_dk_dv_loop_seqk_parallel_kernelI23Flash_bwd_kernel_traitsILi192ELi64ELi64ELi8ELi4ELi2ELi2ELb1ELb1EN7cutlass10bfloat16_tE19Flash_kernel_traitsILi192ELi64ELi64ELi8ES3_EELb0ELb1ELb0ELb0ELb0ELb0ELb1EEEvNS_16Flash_bwd_paramsE --------------------------
	.section	.nv.constant0._ZN5flash44flash_bwd_dq_dk_dv_loop_seqk_parallel_kernelI23Flash_bwd_kernel_traitsILi192ELi64ELi64ELi8ELi4ELi2ELi2ELb1ELb1EN7cutlass10bfloat16_tE19Flash_kernel_traitsILi192ELi64ELi64ELi8ES3_EELb0ELb1ELb0ELb0ELb0ELb0ELb1EEEvNS_16Flash_bwd_paramsE,"a",@progbits
	.sectionflags	@""
	.align	4
.nv.constant0._ZN5flash44flash_bwd_dq_dk_dv_loop_seqk_parallel_kernelI23Flash_bwd_kernel_traitsILi192ELi64ELi64ELi8ELi4ELi2ELi2ELb1ELb1EN7cutlass10bfloat16_tE19Flash_kernel_traitsILi192ELi64ELi64ELi8ES3_EELb0ELb1ELb0ELb0ELb0ELb0ELb1EEEvNS_16Flash_bwd_paramsE:
	.zero		992


//--------------------- .nv.constant0._ZN5flash44flash_bwd_dq_dk_dv_loop_seqk_parallel_kernelI23Flash_bwd_kernel_traitsILi192ELi64ELi64ELi8ELi4ELi2ELi2ELb1ELb1EN7cutlass10bfloat16_tE19Flash_kernel_traitsILi192ELi64ELi64ELi8ES3_EELb1ELb1ELb0ELb0ELb0ELb1ELb0EEEvNS_16Flash_bwd_paramsE --------------------------
	.section	.nv.constant0._ZN5flash44flash_bwd_dq_dk_dv_loop_seqk_parallel_kernelI23Flash_bwd_kernel_traitsILi192ELi64ELi64ELi8ELi4ELi2ELi2ELb1ELb1EN7cutlass10bfloat16_tE19Flash_kernel_traitsILi192ELi64ELi64ELi8ES3_EELb1ELb1ELb0ELb0ELb0ELb1ELb0EEEvNS_16Flash_bwd_paramsE,"a",@progbits
	.sectionflags	@""
	.align	4
.nv.constant0._ZN5flash44flash_bwd_dq_dk_dv_loop_seqk_parallel_kernelI23Flash_bwd_kernel_traitsILi192ELi64ELi64ELi8ELi4ELi2ELi2ELb1ELb1EN7cutlass10bfloat16_tE19Flash_kernel_traitsILi192ELi64ELi64ELi8ES3_EELb1ELb1ELb0ELb0ELb0ELb1ELb0EEEvNS_16Flash_bwd_paramsE:
	.zero		992


//--------------------- .nv.constant0._ZN5flash44flash_bwd_dq_dk_dv_loop_seqk_parallel_kernelI23Flash_bwd_kernel_traitsILi192ELi64ELi64ELi8ELi4ELi2ELi2ELb1ELb1EN7cutlass10bfloat16_tE19Flash_kernel_traitsILi192ELi64ELi64ELi8ES3_EELb0ELb1ELb0ELb0ELb0ELb1ELb1EEEvNS_16Flash_bwd_paramsE --------------------------
	.section	.nv.constant0._ZN5flash44flash_bwd_dq_dk_dv_loop_seqk_parallel_kernelI23Flash_bwd_kernel_traitsILi192ELi64ELi64ELi8ELi4ELi2ELi2ELb1ELb1EN7cutlass10bfloat16_tE19Flash_kernel_traitsILi192ELi64ELi64ELi8ES3_EELb0ELb1ELb0ELb0ELb0ELb1ELb1EEEvNS_16Flash_bwd_paramsE,"a",@progbits
	.sectionflags	@""
	.align	4
.nv.constant0._ZN5flash44flash_bwd_dq_dk_dv_loop_seqk_parallel_kernelI23Flash_bwd_kernel_traitsILi192ELi64ELi64ELi8ELi4ELi2ELi2ELb1ELb1EN7cutlass10bfloat16_tE19Flash_kernel_traitsILi192ELi64ELi64ELi8ES3_EELb0ELb1ELb0ELb0ELb0ELb1ELb1EEEvNS_16Flash_bwd_paramsE:
	.zero		992


//--------------------- .nv.constant0._ZN5flash44flash_bwd_dq_dk_dv_loop_seqk_parallel_kernelI23Flash_bwd_kernel_traitsILi192ELi64ELi64ELi8ELi4ELi2ELi2ELb1ELb1EN7cutlass10bfloat16_tE19Flash_kernel_traitsILi192ELi64ELi64ELi8ES3_EELb1ELb1ELb0ELb1ELb0ELb0ELb0EEEvNS_16Flash_bwd_paramsE --------------------------
	.section	.nv.constant0._ZN5flash44flash_bwd_dq_dk_dv_loop_seqk_parallel_kernelI23Flash_bwd_kernel_traitsILi192ELi64ELi64ELi8ELi4ELi2ELi2ELb1ELb1EN7cutlass10bfloat16_tE19Flash_kernel_traitsILi192ELi64ELi64ELi8ES3_EELb1ELb1ELb0ELb1ELb0ELb0ELb0EEEvNS_16Flash_bwd_paramsE,"a",@progbits
	.sectionflags	@""
	.align	4
.nv.constant0._ZN5flash44flash_bwd_dq_dk_dv_loop_seqk_parallel_kernelI23Flash_bwd_kernel_traitsILi192ELi64ELi64ELi8ELi4ELi2ELi2ELb1ELb1EN7cutlass10bfloat16_tE19Flash_kernel_traitsILi192ELi64ELi64ELi8ES3_EELb1ELb1ELb0ELb1ELb0ELb0ELb0EEEvNS_16Flash_bwd_paramsE:
	.zero		992


//--------------------- .nv.constant0._ZN5flash44flash_bwd_dq_dk_dv_loop_seqk_parallel_kernelI23Flash_bwd_kernel_traitsILi192ELi64ELi64ELi8ELi4ELi2ELi2ELb1ELb1EN7cutlass10bfloat16_tE19Flash_kernel_traitsILi192ELi64ELi64ELi8ES3_EELb0ELb1ELb0ELb1ELb0ELb0ELb1EEEvNS_16Flash_bwd_paramsE --------------------------
	.section	.nv.constant0._ZN5flash44flash_bwd_dq_dk_dv_loop_seqk_parallel_kernelI23Flash_bwd_kernel_traitsILi192ELi64ELi64ELi8ELi4ELi2ELi2ELb1ELb1EN7cutlass10bfloat16_tE19Flash_kernel_traitsILi192ELi64ELi64ELi8ES3_EELb0ELb1ELb0ELb1ELb0ELb0ELb1EEEvNS_16Flash_bwd_paramsE,"a",@progbits
	.sectionflags	@""
	.align	4
.nv.constant0._ZN5flash44flash_bwd_dq_dk_dv_loop_seqk_parallel_kernelI23Flash_bwd_kernel_traitsILi192ELi64ELi64ELi8ELi4ELi2ELi2ELb1ELb1EN7cutlass10bfloat16_tE19Flash_kernel_traitsILi192ELi64ELi64ELi8ES3_EELb0ELb1ELb0ELb1ELb0ELb0ELb1EEEvNS_16Flash_bwd_paramsE:
	.zero		992


//--------------------- .nv.constant0._ZN5flash25flash_bwd_dot_do_o_kernelILb0E23Flash_bwd_kernel_traitsILi192ELi64ELi64ELi8ELi4ELi2ELi2ELb1ELb1EN7cutlass10bfloat16_tE19Flash_kernel_traitsILi192ELi64ELi64ELi8ES3_EEEEvNS_16Flash_bwd_paramsE --------------------------
	.section	.nv.constant0._ZN5flash25flash_bwd_dot_do_o_kernelILb0E23Flash_bwd_kernel_traitsILi192ELi64ELi64ELi8ELi4ELi2ELi2ELb1ELb1EN7cutlass10bfloat16_tE19Flash_kernel_traitsILi192ELi64ELi64ELi8ES3_EEEEvNS_16Flash_bwd_paramsE,"a",@progbits
	.sectionflags	@""
	.align	4
.nv.constant0._ZN5flash25flash_bwd_dot_do_o_kernelILb0E23Flash_bwd_kernel_traitsILi192ELi64ELi64ELi8ELi4ELi2ELi2ELb1ELb1EN7cutlass10bfloat16_tE19Flash_kernel_traitsILi192ELi64ELi64ELi8ES3_EEEEvNS_16Flash_bwd_paramsE:
	.zero		992


//--------------------- .nv.constant0._ZN5flash25flash_bwd_dot_do_o_kernelILb1E23Flash_bwd_kernel_traitsILi192ELi64ELi64ELi8ELi4ELi2ELi2ELb1ELb1EN7cutlass10bfloat16_tE19Flash_kernel_traitsILi192ELi64ELi64ELi8ES3_EEEEvNS_16Flash_bwd_paramsE --------------------------
	.section	.nv.constant0._ZN5flash25flash_bwd_dot_do_o_kernelILb1E23Flash_bwd_kernel_traitsILi192ELi64ELi64ELi8ELi4ELi2ELi2ELb1ELb1EN7cutlass10bfloat16_tE19Flash_kernel_traitsILi192ELi64ELi64ELi8ES3_EEEEvNS_16Flash_bwd_paramsE,"a",@progbits
	.sectionflags	@""
	.align	4
.nv.constant0._ZN5flash25flash_bwd_dot_do_o_kernelILb1E23Flash_bwd_kernel_traitsILi192ELi64ELi64ELi8ELi4ELi2ELi2ELb1ELb1EN7cutlass10bfloat16_tE19Flash_kernel_traitsILi192ELi64ELi64ELi8ES3_EEEEvNS_16Flash_bwd_paramsE:
	.zero		992


//--------------------- .nv.constant0._ZN5flash27flash_bwd_convert_dq_kernelI23Flash_bwd_kernel_traitsILi192ELi64ELi64ELi8ELi4ELi2ELi2ELb0ELb0EN7cutlass10bfloat16_tE19Flash_kernel_traitsILi192ELi64ELi64ELi8ES3_EEEEvNS_16Flash_bwd_paramsEi --------------------------
	.section	.nv.constant0._ZN5flash27flash_bwd_convert_dq_kernelI23Flash_bwd_kernel_traitsILi192ELi64ELi64ELi8ELi4ELi2ELi2ELb0ELb0EN7cutlass10bfloat16_tE19Flash_kernel_traitsILi192ELi64ELi64ELi8ES3_EEEEvNS_16Flash_bwd_paramsEi,"a",@progbits
	.sectionflags	@""
	.align	4
.nv.constant0._ZN5flash27flash_bwd_convert_dq_kernelI23Flash_bwd_kernel_traitsILi192ELi64ELi64ELi8ELi4ELi2ELi2ELb0ELb0EN7cutlass10bfloat16_tE19Flash_kernel_traitsILi192ELi64ELi64ELi8ES3_EEEEvNS_16Flash_bwd_paramsEi:
	.zero		996


//--------------------- .nv.constant0._ZN5flash44flash_bwd_dq_dk_dv_loop_seqk_parallel_kernelI23Flash_bwd_kernel_traitsILi192ELi64ELi64ELi8ELi4ELi2ELi2ELb0ELb0EN7cutlass10bfloat16_tE19Flash_kernel_traitsILi192ELi64ELi64ELi8ES3_EELb1ELb1ELb0ELb0ELb0ELb0ELb0EEEvNS_16Flash_bwd_paramsE --------------------------
	.section	.nv.constant0._ZN5flash44flash_bwd_dq_dk_dv_loop_seqk_parallel_kernelI23Flash_bwd_kernel_traitsILi192ELi64ELi64ELi8ELi4ELi2ELi2ELb0ELb0EN7cutlass10bfloat16_tE19Flash_kernel_traitsILi192ELi64ELi64ELi8ES3_EELb1ELb1ELb0ELb0ELb0ELb0ELb0EEEvNS_16Flash_bwd_paramsE,"a",@progbits
	.sectionflags	@""
	.align	4
.nv.constant0._ZN5flash44flash_bwd_dq_dk_dv_loop_seqk_parallel_kernelI23Flash_bwd_kernel_traitsILi192ELi64ELi64ELi8ELi4ELi2ELi2ELb0ELb0EN7cutlass10bfloat16_tE19Flash_kernel_traitsILi192ELi64ELi64ELi8ES3_EELb1ELb1ELb0ELb0ELb0ELb0ELb0EEEvNS_16Flash_bwd_paramsE:
	.zero		992


//--------------------- .nv.constant0._ZN5flash44flash_bwd_dq_dk_dv_loop_seqk_parallel_kernelI23Flash_bwd_kernel_traitsILi192ELi64ELi64ELi8ELi4ELi2ELi2ELb0ELb0EN7cutlass10bfloat16_tE19Flash_kernel_traitsILi192ELi64ELi64ELi8ES3_EELb0ELb1ELb0ELb0ELb0ELb0ELb1EEEvNS_16Flash_bwd_paramsE --------------------------
	.section	.nv.constant0._ZN5flash44flash_bwd_dq_dk_dv_loop_seqk_parallel_kernelI23Flash_bwd_kernel_traitsILi192ELi64ELi64ELi8ELi4ELi2ELi2ELb0ELb0EN7cutlass10bfloat16_tE19Flash_kernel_traitsILi192ELi64ELi64ELi8ES3_EELb0ELb1ELb0ELb0ELb0ELb0ELb1EEEvNS_16Flash_bwd_paramsE,"a",@progbits
	.sectionflags	@""
	.align	4
.nv.constant0._ZN5flash44flash_bwd_dq_dk_dv_loop_seqk_parallel_kernelI23Flash_bwd_kernel_traitsILi192ELi64ELi64ELi8ELi4ELi2ELi2ELb0ELb0EN7cutlass10bfloat16_tE19Flash_kernel_traitsILi192ELi64ELi64ELi8ES3_EELb0ELb1ELb0ELb0ELb0ELb0ELb1EEEvNS_16Flash_bwd_paramsE:
	.zero		992


//--------------------- .nv.constant0._ZN5flash44flash_bwd_dq_dk_dv_loop_seqk_parallel_kernelI23Flash_bwd_kernel_traitsILi192ELi64ELi64ELi8ELi4ELi2ELi2ELb0ELb0EN7cutlass10bfloat16_tE19Flash_kernel_traitsILi192ELi64ELi64ELi8ES3_EELb1ELb1ELb0ELb0ELb0ELb1ELb0EEEvNS_16Flash_bwd_paramsE --------------------------
	.section	.nv.constant0._ZN5flash44flash_bwd_dq_dk_dv_loop_seqk_parallel_kernelI23Flash_bwd_kernel_traitsILi192ELi64ELi64ELi8ELi4ELi2ELi2ELb0ELb0EN7cutlass10bfloat16_tE19Flash_kernel_traitsILi192ELi64ELi64ELi8ES3_EELb1ELb1ELb0ELb0ELb0ELb1ELb0EEEvNS_16Flash_bwd_paramsE,"a",@progbits
	.sectionflags	@""
	.align	4
.nv.constant0._ZN5flash44flash_bwd_dq_dk_dv_loop_seqk_parallel_kernelI23Flash_bwd_kernel_traitsILi192ELi64ELi64ELi8ELi4ELi2ELi2ELb0ELb0EN7cutlass10bfloat16_tE19Flash_kernel_traitsILi192ELi64ELi64ELi8ES3_EELb1ELb1ELb0ELb0ELb0ELb1ELb0EEEvNS_16Flash_bwd_paramsE:
	.zero		992


//--------------------- .nv.constant0._ZN5flash44flash_bwd_dq_dk_dv_loop_seqk_parallel_kernelI23Flash_bwd_kernel_traitsILi192ELi64ELi64ELi8ELi4ELi2ELi2ELb0ELb0EN7cutlass10bfloat16_tE19Flash_kernel_traitsILi192ELi64ELi64ELi8ES3_EELb0ELb1ELb0ELb0ELb0ELb1ELb1EEEvNS_16Flash_bwd_paramsE --------------------------
	.section	.nv.constant0._ZN5flash44flash_bwd_dq_dk_dv_loop_seqk_parallel_kernelI23Flash_bwd_kernel_traitsILi192ELi64ELi64ELi8ELi4ELi2ELi2ELb0ELb0EN7cutlass10bfloat16_tE19Flash_kernel_traitsILi192ELi64ELi64ELi8ES3_EELb0ELb1ELb0ELb0ELb0ELb1ELb1EEEvNS_16Flash_bwd_paramsE,"a",@progbits
	.sectionflags	@""
	.align	4
.nv.constant0._ZN5flash44flash_bwd_dq_dk_dv_loop_seqk_parallel_kernelI23Flash_bwd_kernel_traitsILi192ELi64ELi64ELi8ELi4ELi2ELi2ELb0ELb0EN7cutlass10bfloat16_tE19Flash_kernel_traitsILi192ELi64ELi64ELi8ES3_EELb0ELb1ELb0ELb0ELb0ELb1ELb1EEEvNS_16Flash_bwd_paramsE:
	.zero		992


//--------------------- .nv.constant0._ZN5flash44flash_bwd_dq_dk_dv_loop_seqk_parallel_kernelI23Flash_bwd_kernel_traitsILi192ELi64ELi64ELi8ELi4ELi2ELi2ELb0ELb0EN7cutlass10bfloat16_tE19Flash_kernel_traitsILi192ELi64ELi64ELi8ES3_EELb1ELb1ELb0ELb1ELb0ELb0ELb0EEEvNS_16Flash_bwd_paramsE --------------------------
	.section	.nv.constant0._ZN5flash44flash_bwd_dq_dk_dv_loop_seqk_parallel_kernelI23Flash_bwd_kernel_traitsILi192ELi64ELi64ELi8ELi4ELi2ELi2ELb0ELb0EN7cutlass10bfloat16_tE19Flash_kernel_traitsILi192ELi64ELi64ELi8ES3_EELb1ELb1ELb0ELb1ELb0ELb0ELb0EEEvNS_16Flash_bwd_paramsE,"a",@progbits
	.sectionflags	@""
	.align	4
.nv.constant0._ZN5flash44flash_bwd_dq_dk_dv_loop_seqk_parallel_kernelI23Flash_bwd_kernel_traitsILi192ELi64ELi64ELi8ELi4ELi2ELi2ELb0ELb0EN7cutlass10bfloat16_tE19Flash_kernel_traitsILi192ELi64ELi64ELi8ES3_EELb1ELb1ELb0ELb1ELb0ELb0ELb0EEEvNS_16Flash_bwd_paramsE:
	.zero		992


//--------------------- .nv.constant0._ZN5flash44flash_bwd_dq_dk_dv_loop_seqk_parallel_kernelI23Flash_bwd_kernel_traitsILi192ELi64ELi64ELi8ELi4ELi2ELi2ELb0ELb0EN7cutlass10bfloat16_tE19Flash_kernel_traitsILi192ELi64ELi64ELi8ES3_EELb0ELb1ELb0ELb1ELb0ELb0ELb1EEEvNS_16Flash_bwd_paramsE --------------------------
	.section	.nv.constant0._ZN5flash44flash_bwd_dq_dk_dv_loop_seqk_parallel_kernelI23Flash_bwd_kernel_traitsILi192ELi64ELi64ELi8ELi4ELi2ELi2ELb0ELb0EN7cutlass10bfloat16_tE19Flash_kernel_traitsILi192ELi64ELi64ELi8ES3_EELb0ELb1ELb0ELb1ELb0ELb0ELb1EEEvNS_16Flash_bwd_paramsE,"a",@progbits
	.sectionflags	@""
	.align	4
.nv.constant0._ZN5flash44flash_bwd_dq_dk_dv_loop_seqk_parallel_kernelI23Flash_bwd_kernel_traitsILi192ELi64ELi64ELi8ELi4ELi2ELi2ELb0ELb0EN7cutlass10bfloat16_tE19Flash_kernel_traitsILi192ELi64ELi64ELi8ES3_EELb0ELb1ELb0ELb1ELb0ELb0ELb1EEEvNS_16Flash_bwd_paramsE:
	.zero		992


//--------------------- .nv.constant0._ZN5flash25flash_bwd_dot_do_o_kernelILb0E23Flash_bwd_kernel_traitsILi192ELi64ELi64ELi8ELi4ELi2ELi2ELb0ELb0EN7cutlass10bfloat16_tE19Flash_kernel_traitsILi192ELi64ELi64ELi8ES3_EEEEvNS_16Flash_bwd_paramsE --------------------------
	.section	.nv.constant0._ZN5flash25flash_bwd_dot_do_o_kernelILb0E23Flash_bwd_kernel_traitsILi192ELi64ELi64ELi8ELi4ELi2ELi2ELb0ELb0EN7cutlass10bfloat16_tE19Flash_kernel_traitsILi192ELi64ELi64ELi8ES3_EEEEvNS_16Flash_bwd_paramsE,"a",@progbits
	.sectionflags	@""
	.align	4
.nv.constant0._ZN5flash25flash_bwd_dot_do_o_kernelILb0E23Flash_bwd_kernel_traitsILi192ELi64ELi64ELi8ELi4ELi2ELi2ELb0ELb0EN7cutlass10bfloat16_tE19Flash_kernel_traitsILi192ELi64ELi64ELi8ES3_EEEEvNS_16Flash_bwd_paramsE:
	.zero		992


//--------------------- .nv.constant0._ZN5flash25flash_bwd_dot_do_o_kernelILb1E23Flash_bwd_kernel_traitsILi192ELi64ELi64ELi8ELi4ELi2ELi2ELb0ELb0EN7cutlass10bfloat16_tE19Flash_kernel_traitsILi192ELi64ELi64ELi8ES3_EEEEvNS_16Flash_bwd_paramsE --------------------------
	.section	.nv.constant0._ZN5flash25flash_bwd_dot_do_o_kernelILb1E23Flash_bwd_kernel_traitsILi192ELi64ELi64ELi8ELi4ELi2ELi2ELb0ELb0EN7cutlass10bfloat16_tE19Flash_kernel_traitsILi192ELi64ELi64ELi8ES3_EEEEvNS_16Flash_bwd_paramsE,"a",@progbits
	.sectionflags	@""
	.align	4
.nv.constant0._ZN5flash25flash_bwd_dot_do_o_kernelILb1E23Flash_bwd_kernel_traitsILi192ELi64ELi64ELi8ELi4ELi2ELi2ELb0ELb0EN7cutlass10bfloat16_tE19Flash_kernel_traitsILi192ELi64ELi64ELi8ES3_EEEEvNS_16Flash_bwd_paramsE:
	.zero		992


//--------------------- .text._ZN5flash44flash_bwd_dq_dk_dv_loop_seqk_parallel_kernelI23Flash_bwd_kernel_traitsILi192ELi64ELi64ELi8ELi4ELi2ELi2ELb1ELb1EN7cutlass10bfloat16_tE19Flash_kernel_traitsILi192ELi64ELi64ELi8ES3_EELb0ELb1ELb0ELb0ELb0ELb0ELb0EEEvNS_16Flash_bwd_paramsE --------------------------
	.section	.text._ZN5flash44flash_bwd_dq_dk_dv_loop_seqk_parallel_kernelI23Flash_bwd_kernel_traitsILi192ELi64ELi64ELi8ELi4ELi2ELi2ELb1ELb1EN7cutlass10bfloat16_tE19Flash_kernel_traitsILi192ELi64ELi64ELi8ES3_EELb0ELb1ELb0ELb0ELb0ELb0ELb0EEEvNS_16Flash_bwd_paramsE,"ax",@progbits
	.sectioninfo	@"SHI_REGISTERS=255"
	.align	128
        .global         _ZN5flash44flash_bwd_dq_dk_dv_loop_seqk_parallel_kernelI23Flash_bwd_kernel_traitsILi192ELi64ELi64ELi8ELi4ELi2ELi2ELb1ELb1EN7cutlass10bfloat16_tE19Flash_kernel_traitsILi192ELi64ELi64ELi8ES3_EELb0ELb1ELb0ELb0ELb0ELb0ELb0EEEvNS_16Flash_bwd_paramsE
        .type           _ZN5flash44flash_bwd_dq_dk_dv_loop_seqk_parallel_kernelI23Flash_bwd_kernel_traitsILi192ELi64ELi64ELi8ELi4ELi2ELi2ELb1ELb1EN7cutlass10bfloat16_tE19Flash_kernel_traitsILi192ELi64ELi64ELi8ES3_EELb0ELb1ELb0ELb0ELb0ELb0ELb0EEEvNS_16Flash_bwd_paramsE,@function
        .size           _ZN5flash44flash_bwd_dq_dk_dv_loop_seqk_parallel_kernelI23Flash_bwd_kernel_traitsILi192ELi64ELi64ELi8ELi4ELi2ELi2ELb1ELb1EN7cutlass10bfloat16_tE19Flash_kernel_traitsILi192ELi64ELi64ELi8ES3_EELb0ELb1ELb0ELb0ELb0ELb0ELb0EEEvNS_16Flash_bwd_paramsE,(.L_x_798 - _ZN5flash44flash_bwd_dq_dk_dv_loop_seqk_parallel_kernelI23Flash_bwd_kernel_traitsILi192ELi64ELi64ELi8ELi4ELi2ELi2ELb1ELb1EN7cutlass10bfloat16_tE19Flash_kernel_traitsILi192ELi64ELi64ELi8ES3_EELb0ELb1ELb0ELb0ELb0ELb0ELb0EEEvNS_16Flash_bwd_paramsE)
        .other          _ZN5flash44flash_bwd_dq_dk_dv_loop_seqk_parallel_kernelI23Flash_bwd_kernel_traitsILi192ELi64ELi64ELi8ELi4ELi2ELi2ELb1ELb1EN7cutlass10bfloat16_tE19Flash_kernel_traitsILi192ELi64ELi64ELi8ES3_EELb0ELb1ELb0ELb0ELb0ELb0ELb0EEEvNS_16Flash_bwd_paramsE,@"STO_CUDA_ENTRY STV_DEFAULT"
_ZN5flash44flash_bwd_dq_dk_dv_loop_seqk_parallel_kernelI23Flash_bwd_kernel_traitsILi192ELi64ELi64ELi8ELi4ELi2ELi2ELb1ELb1EN7cutlass10bfloat16_tE19Flash_kernel_traitsILi192ELi64ELi64ELi8ES3_EELb0ELb1ELb0ELb0ELb0ELb0ELb0EEEvNS_16Flash_bwd_paramsE:
.text._ZN5flash44flash_bwd_dq_dk_dv_loop_seqk_parallel_kernelI23Flash_bwd_kernel_traitsILi192ELi64ELi64ELi8ELi4ELi2ELi2ELb1ELb1EN7cutlass10bfloat16_tE19Flash_kernel_traitsILi192ELi64ELi64ELi8ES3_EELb0ELb1ELb0ELb0ELb0ELb0ELb0EEEvNS_16Flash_bwd_paramsE:
[----:B------:R-:W-:Y:S02]  /*0000*/  MOV R1, c[0x0][0x28] ;  /* 0x00000a0000017a02 */ /* 0x000fe40000000f00 */
[----:B------:R-:W1:Y:S01]  /*0010*/  S2UR UR20, SR_CTAID.X ;  /* 0x00000000001479c3 */ /* 0x000e620000002500 */
[----:B------:R-:W-:Y:S01]  /*0020*/  ULDC UR4, c[0x0][0x218] ;  /* 0x0000860000047ab9 */ /* 0x000fe20000000800 */
[----:B------:R-:W-:Y:S01]  /*0030*/  IADD3 R1, R1, -0xd0, RZ ;  /* 0xffffff3001017810 */ /* 0x000fe20007ffe0ff */
[----:B------:R-:W-:-:S04]  /*0040*/  UIADD3 UR5, UR4, 0x3f, URZ ;  /* 0x0000003f04057890 */ /* 0x000fc8000fffe03f */
[----:B------:R-:W-:-:S04]  /*0050*/  USHF.R.S32.HI UR4, URZ, 0x1f, UR5 ;  /* 0x0000001f3f047899 */ /* 0x000fc80008011405 */
[----:B------:R-:W-:-:S04]  /*0060*/  ULEA.HI UR4, UR4, UR5, URZ, 0x6 ;  /* 0x0000000504047291 */ /* 0x000fc8000f8f303f */
[----:B------:R-:W-:-:S04]  /*0070*/  USHF.R.S32.HI UR4, URZ, 0x6, UR4 ;  /* 0x000000063f047899 */ /* 0x000fc80008011404 */
[----:B-1----:R-:W-:-:S06]  /*0080*/  UISETP.GE.AND UP0, UPT, UR20, UR4, UPT ;  /* 0x000000041400728c */ /* 0x002fcc000bf06270 */
[----:B------:R-:W-:-:S13]  /*0090*/  PLOP3.LUT P0, PT, PT, PT, UP0, 0x80, 0x0 ;  /* 0x000000000000781c */ /* 0x000fda0003f0f008 */
[----:B------:R-:W-:Y:S05]  /*00a0*/  @P0 EXIT ;  /* 0x000000000000094d */ /* 0x000fea0003800000 */
[----:B------:R-:W1:Y:S01]  /*00b0*/  S2R R15, SR_TID.X ;  /* 0x00000000000f7919 */ /* 0x000e620000002100 */
[----:B------:R-:W2:Y:S01]  /*00c0*/  S2UR UR36, SR_CTAID.Z ;  /* 0x00000000002479c3 */ /* 0x000ea20000002700 */
[----:B------:R-:W-:Y:S02]  /*00d0*/  ULDC.U8 UR9, c[0x0][0x328] ;  /* 0x0000ca0000097ab9 */ /* 0x000fe40000000000 */
[----:B------:R-:W-:Y:S02]  /*00e0*/  UISETP.NE.AND UP5, UPT, UR9, URZ, UPT ;  /* 0x0000003f0900728c */ /* 0x000fe4000bfa5270 */
[----:B------:R-:W-:Y:S02]  /*00f0*/  ULDC UR61, c[0x0][0x224] ;  /* 0x00008900003d7ab9 */ /* 0x000fe40000000800 */
[----:B------:R-:W-:Y:S01]  /*0100*/  ULDC UR44, c[0x0][0x22c] ;  /* 0x00008b00002c7ab9 */ /* 0x000fe20000000800 */
[----:B------:R-:W3:Y:S01]  /*0110*/  S2UR UR31, SR_CTAID.Y ;  /* 0x00000000001f79c3 */ /* 0x000ee20000002600 */
[----:B------:R-:W-:-:S02]  /*0120*/  ULDC UR34, c[0x0][0x1c0] ;  /* 0x0000700000227ab9 */ /* 0x000fc40000000800 */
[----:B------:R-:W-:Y:S02]  /*0130*/  ULDC UR12, c[0x0][0x1c0] ;  /* 0x00007000000c7ab9 */ /* 0x000fe40000000800 */
[----:B------:R-:W-:Y:S02]  /*0140*/  USHF.R.S32.HI UR7, URZ, 0x1f, UR61 ;  /* 0x0000001f3f077899 */ /* 0x000fe4000801143d */
[----:B------:R-:W-:Y:S01]  /*0150*/  UIMAD.WIDE UR34, UR44, UR34, URZ ;  /* 0x000000222c2272a5 */ /* 0x000fe2000f8e023f */
[----:B------:R-:W4:Y:S01]  /*0160*/  S2UR UR58, SR_CTAID.X ;  /* 0x00000000003a79c3 */ /* 0x000f220000002500 */
[----:B------:R-:W-:Y:S02]  /*0170*/  UMOV UR8, 0x80 ;  /* 0x0000008000087882 */ /* 0x000fe40000000000 */
[----:B------:R-:W-:Y:S02]  /*0180*/  ULDC UR6, c[0x0][0x210] ;  /* 0x0000840000067ab9 */ /* 0x000fe40000000800 */
[----:B------:R-:W-:Y:S01]  /*0190*/  ULDC UR53, c[0x0][0x234] ;  /* 0x00008d0000357ab9 */ /* 0x000fe20000000800 */
[----:B-1----:R-:W-:Y:S01]  /*01a0*/  SHF.R.S32.HI R11, RZ, 0x1f, R15 ;  /* 0x0000001fff0b7819 */ /* 0x002fe2000001140f */
[----:B--2---:R-:W-:-:S02]  /*01b0*/  UIMAD UR45, UR36, UR44, URZ ;  /* 0x0000002c242d72a4 */ /* 0x004fc4000f8e023f */
[----:B------:R-:W-:Y:S01]  /*01c0*/  UIMAD UR44, UR44, UR12, URZ ;  /* 0x0000000c2c2c72a4 */ /* 0x000fe2000f8e023f */
[CC--:B------:R-:W-:Y:S01]  /*01d0*/  LEA.HI R2, R11.reuse, R15.reuse, RZ, 0x5 ;  /* 0x0000000f0b027211 */ /* 0x0c0fe200078f28ff */
[----:B------:R-:W-:Y:S01]  /*01e0*/  ULDC UR13, c[0x0][0x1c0] ;  /* 0x00007000000d7ab9 */ /* 0x000fe20000000800 */
[-C--:B------:R-:W-:Y:S01]  /*01f0*/  LEA.HI R4, R11, R15.reuse, RZ, 0x4 ;  /* 0x0000000f0b047211 */ /* 0x080fe200078f20ff */
[----:B------:R-:W-:Y:S01]  /*0200*/  ULDC UR11, c[0x0][0x1c0] ;  /* 0x00007000000b7ab9 */ /* 0x000fe20000000800 */
[--C-:B------:R-:W-:Y:S01]  /*0210*/  SHF.R.S32.HI R0, RZ, 0x5, R2.reuse ;  /* 0x00000005ff007819 */ /* 0x100fe20000011402 */
[----:B------:R-:W-:Y:S01]  /*0220*/  UIMAD UR53, UR8, UR6, UR53 ;  /* 0x00000006083572a4 */ /* 0x000fe2000f8e0235 */
[----:B------:R-:W-:Y:S01]  /*0230*/  SHF.R.S32.HI R3, RZ, 0x1f, R2 ;  /* 0x0000001fff037819 */ /* 0x000fe20000011402 */
[----:B---3--:R-:W-:Y:S01]  /*0240*/  UIMAD UR50, UR7, UR31, URZ ;  /* 0x0000001f073272a4 */ /* 0x008fe2000f8e023f */
[-C--:B------:R-:W-:Y:S01]  /*0250*/  LEA.HI R2, R2, R0.reuse, RZ, 0x1 ;  /* 0x0000000002027211 */ /* 0x080fe200078f08ff */
[----:B------:R-:W-:Y:S01]  /*0260*/  UIMAD.WIDE.U32 UR42, UR31, UR61, URZ ;  /* 0x0000003d1f2a72a5 */ /* 0x000fe2000f8e003f */
[----:B------:R-:W-:Y:S01]  /*0270*/  LEA.HI R3, R3, R0, RZ, 0x2 ;  /* 0x0000000003037211 */ /* 0x000fe200078f10ff */
[----:B------:R-:W-:Y:S01]  /*0280*/  UIMAD UR6, UR31, UR11, UR36 ;  /* 0x0000000b1f0672a4 */ /* 0x000fe2000f8e0224 */
[----:B------:R-:W-:Y:S01]  /*0290*/  LOP3.LUT R2, R2, 0xfffffffe, RZ, 0xc0, !PT ;  /* 0xfffffffe02027812 */ /* 0x000fe200078ec0ff */
[----:B------:R-:W-:Y:S01]  /*02a0*/  @!UP5 UIMAD UR7, UR31, UR13, UR36 ;  /* 0x0000000d1f07d2a4 */ /* 0x000fe2000f8e0224 */
[----:B------:R-:W-:Y:S01]  /*02b0*/  LOP3.LUT R3, R3, 0xfffffffc, RZ, 0xc0, !PT ;  /* 0xfffffffc03037812 */ /* 0x000fe200078ec0ff */
[----:B------:R-:W-:Y:S01]  /*02c0*/  USHF.L.U32 UR39, UR44, 0x6, URZ ;  /* 0x000000062c277899 */ /* 0x000fe2000800063f */
[CC--:B------:R-:W-:Y:S01]  /*02d0*/  LEA.HI R16, R11.reuse, R15.reuse, RZ, 0x2 ;  /* 0x0000000f0b107211 */ /* 0x0c0fe200078f10ff */
[C---:B------:R-:W-:Y:S01]  /*02e0*/  IMAD.IADD R14, R0.reuse, 0x1, -R2 ;  /* 0x00000001000e7824 */ /* 0x040fe200078e0a02 */
[----:B------:R-:W-:Y:S01]  /*02f0*/  LEA.HI R6, R11, R15, RZ, 0x3 ;  /* 0x0000000f0b067211 */ /* 0x000fe200078f18ff */
[----:B------:R-:W-:Y:S01]  /*0300*/  IMAD.IADD R18, R0, 0x1, -R3 ;  /* 0x0000000100127824 */ /* 0x000fe200078e0a03 */
[----:B------:R-:W-:Y:S01]  /*0310*/  SHF.R.S32.HI R3, RZ, 0x4, R4 ;  /* 0x00000004ff037819 */ /* 0x000fe20000011404 */
[----:B------:R-:W-:Y:S01]  /*0320*/  ULDC UR47, c[0x0][0x214] ;  /* 0x00008500002f7ab9 */ /* 0x000fe20000000800 */
[--C-:B------:R-:W-:Y:S01]  /*0330*/  SHF.R.S32.HI R5, RZ, 0x2, R16.reuse ;  /* 0x00000002ff057819 */ /* 0x100fe20000011410 */
[----:B------:R-:W-:Y:S01]  /*0340*/  ULDC UR54, c[0x0][0x1c8] ;  /* 0x0000720000367ab9 */ /* 0x000fe20000000800 */
[----:B------:R-:W-:Y:S01]  /*0350*/  SHF.R.S32.HI R0, RZ, 0x1f, R16 ;  /* 0x0000001fff007819 */ /* 0x000fe20000011410 */
[----:B------:R-:W-:Y:S01]  /*0360*/  ULDC.U8 UR10, c[0x0][0x3d0] ;  /* 0x0000f400000a7ab9 */ /* 0x000fe20000000000 */
[----:B------:R-:W-:Y:S01]  /*0370*/  LEA.HI R2, R4, R3, RZ, 0x1 ;  /* 0x0000000304027211 */ /* 0x000fe200078f08ff */
[----:B------:R-:W-:Y:S01]  /*0380*/  ULDC UR48, c[0x0][0x224] ;  /* 0x0000890000307ab9 */ /* 0x000fe20000000800 */
[----:B------:R-:W-:Y:S01]  /*0390*/  LEA.HI R0, R0, R5, RZ, 0x3 ;  /* 0x0000000500007211 */ /* 0x000fe200078f18ff */
[----:B------:R-:W-:Y:S01]  /*03a0*/  @UP5 UIMAD UR52, UR31, UR47, URZ ;  /* 0x0000002f1f3452a4 */ /* 0x000fe2000f8e023f */
[----:B------:R-:W-:Y:S01]  /*03b0*/  LOP3.LUT R2, R2, 0xfffffffe, RZ, 0xc0, !PT ;  /* 0xfffffffe02027812 */ /* 0x000fe200078ec0ff */
[----:B------:R-:W-:Y:S01]  /*03c0*/  ULDC.64 UR4, c[0x0][0x118] ;  /* 0x0000460000047ab9 */ /* 0x000fe20000000a00 */
[----:B------:R-:W-:Y:S01]  /*03d0*/  LOP3.LUT R0, R0, 0xfffffff8, RZ, 0xc0, !PT ;  /* 0xfffffff800007812 */ /* 0x000fe200078ec0ff */
[----:B------:R-:W-:Y:S01]  /*03e0*/  UMOV UR59, 0x4 ;  /* 0x00000004003b7882 */ /* 0x000fe20000000000 */
[----:B------:R-:W-:Y:S01]  /*03f0*/  SHF.R.S32.HI R7, RZ, 0x3, R6 ;  /* 0x00000003ff077819 */ /* 0x000fe20000011406 */
[----:B------:R-:W-:Y:S01]  /*0400*/  IMAD.IADD R12, R3, 0x1, -R2 ;  /* 0x00000001030c7824 */ /* 0x000fe200078e0a02 */
[----:B------:R-:W-:Y:S01]  /*0410*/  LOP3.LUT R2, R4, 0xfffffff0, RZ, 0xc0, !PT ;  /* 0xfffffff004027812 */ /* 0x000fe200078ec0ff */
[----:B------:R-:W-:Y:S01]  /*0420*/  IMAD.IADD R8, R5, 0x1, -R0 ;  /* 0x0000000105087824 */ /* 0x000fe200078e0a00 */
[----:B------:R-:W-:Y:S01]  /*0430*/  LOP3.LUT R0, R6, 0xfffffff8, RZ, 0xc0, !PT ;  /* 0xfffffff806007812 */ /* 0x000fe200078ec0ff */
[----:B------:R-:W-:Y:S01]  /*0440*/  IMAD.SHL.U32 R3, R7, 0x40, RZ ;  /* 0x0000004007037824 */ /* 0x000fe200078e00ff */
[-C--:B------:R-:W-:Y:S01]  /*0450*/  LEA.HI R7, R11, R15.reuse, RZ, 0x7 ;  /* 0x0000000f0b077211 */ /* 0x080fe200078f38ff */
[C---:B------:R-:W-:Y:S01]  /*0460*/  IMAD.IADD R2, R15.reuse, 0x1, -R2 ;  /* 0x000000010f027824 */ /* 0x040fe200078e0a02 */
[----:B------:R-:W-:Y:S01]  /*0470*/  ULOP3.LUT UR54, UR36, UR54, URZ, 0x3c, !UPT ;  /* 0x0000003624367292 */ /* 0x000fe2000f8e3c3f */
[----:B------:R-:W-:Y:S01]  /*0480*/  IMAD.IADD R0, R15, 0x1, -R0 ;  /* 0x000000010f007824 */ /* 0x000fe200078e0a00 */
[----:B------:R-:W-:Y:S01]  /*0490*/  LOP3.LUT R3, R3, 0x1c0, RZ, 0xc0, !PT ;  /* 0x000001c003037812 */ /* 0x000fe200078ec0ff */
[----:B------:R-:W-:Y:S01]  /*04a0*/  USHF.R.S32.HI UR55, URZ, 0x1f, UR36 ;  /* 0x0000001f3f377899 */ /* 0x000fe20008011424 */
[----:B------:R-:W-:Y:S01]  /*04b0*/  SHF.R.S32.HI R4, RZ, 0x1f, R2 ;  /* 0x0000001fff047819 */ /* 0x000fe20000011402 */
[C---:B------:R-:W-:Y:S01]  /*04c0*/  IMAD.SHL.U32 R20, R0.reuse, 0x8, RZ ;  /* 0x0000000800147824 */ /* 0x040fe200078e00ff */
[----:B------:R-:W-:Y:S01]  /*04d0*/  LOP3.LUT P4, RZ, R0, 0x4, RZ, 0xc0, !PT ;  /* 0x0000000400ff7812 */ /* 0x000fe2000788c0ff */
[----:B------:R-:W-:Y:S01]  /*04e0*/  USHF.L.U32 UR60, UR31, 0x7, URZ ;  /* 0x000000071f3c7899 */ /* 0x000fe2000800063f */
[----:B------:R-:W-:Y:S01]  /*04f0*/  LEA.HI R13, R4, R2, RZ, 0x3 ;  /* 0x00000002040d7211 */ /* 0x000fe200078f18ff */
[----:B------:R-:W-:Y:S01]  /*0500*/  UISETP.NE.AND UP6, UPT, UR10, URZ, UPT ;  /* 0x0000003f0a00728c */ /* 0x000fe2000bfc5270 */
[----:B------:R-:W-:Y:S01]  /*0510*/  LOP3.LUT R5, R3, 0x38, R20, 0xf8, !PT ;  /* 0x0000003803057812 */ /* 0x000fe200078ef814 */
[----:B------:R-:W-:Y:S01]  /*0520*/  STL [R1+0x48], R20 ;  /* 0x0000481401007387 */ /* 0x000fe20000100800 */
[----:B------:R-:W-:Y:S01]  /*0530*/  SHF.R.U32.HI R4, RZ, 0x3, R3 ;  /* 0x00000003ff047819 */ /* 0x000fe20000011603 */
[----:B------:R-:W-:Y:S01]  /*0540*/  USHF.R.S32.HI UR57, URZ, 0x1f, UR31 ;  /* 0x0000001f3f397899 */ /* 0x000fe2000801141f */
[----:B------:R-:W-:Y:S01]  /*0550*/  LOP3.LUT R3, R13, 0xfffffff8, RZ, 0xc0, !PT ;  /* 0xfffffff80d037812 */ /* 0x000fe200078ec0ff */
[----:B------:R-:W-:Y:S01]  /*0560*/  USHF.R.S32.HI UR56, URZ, 0x1f, UR36 ;  /* 0x0000001f3f387899 */ /* 0x000fe20008011424 */
[C---:B------:R-:W-:Y:S01]  /*0570*/  LOP3.LUT P3, RZ, R0.reuse, 0x2, RZ, 0xc0, !PT ;  /* 0x0000000200ff7812 */ /* 0x040fe2000786c0ff */
[----:B------:R-:W-:Y:S01]  /*0580*/  IMAD.SHL.U32 R0, R0, 0x40, RZ ;  /* 0x0000004000007824 */ /* 0x000fe200078e00ff */
[----:B------:R-:W-:Y:S01]  /*0590*/  LOP3.LUT R9, R5, R4, RZ, 0x3c, !PT ;  /* 0x0000000405097212 */ /* 0x000fe200078e3cff */
[----:B------:R-:W-:Y:S01]  /*05a0*/  IMAD.IADD R10, R2, 0x1, -R3 ;  /* 0x00000001020a7824 */ /* 0x000fe200078e0a03 */
[----:B------:R-:W-:Y:S01]  /*05b0*/  LOP3.LUT R3, R8, 0x1, RZ, 0xc0, !PT ;  /* 0x0000000108037812 */ /* 0x000fe200078ec0ff */
[----:B------:R-:W-:Y:S01]  /*05c0*/  IMAD.SHL.U32 R2, R14, 0x10, RZ ;  /* 0x000000100e027824 */ /* 0x000fe200078e00ff */
[----:B------:R-:W-:Y:S01]  /*05d0*/  LOP3.LUT R0, R0, 0x1c0, RZ, 0xc0, !PT ;  /* 0x000001c000007812 */ /* 0x000fe200078ec0ff */
[----:B------:R-:W-:Y:S01]  /*05e0*/  UIMAD.WIDE.U32 UR40, UR34, UR42, URZ ;  /* 0x0000002a222872a5 */ /* 0x000fe2000f8e003f */
[----:B------:R-:W-:Y:S01]  /*05f0*/  ISETP.NE.U32.AND P0, PT, R3, 0x1, PT ;  /* 0x000000010300780c */ /* 0x000fe20003f05070 */
[----:B------:R-:W-:Y:S01]  /*0600*/  IMAD.SHL.U32 R3, R12, 0x200, RZ ;  /* 0x000002000c037824 */ /* 0x000fe200078e00ff */
[----:B------:R-:W-:Y:S01]  /*0610*/  SHF.R.S32.HI R7, RZ, 0x7, R7 ;  /* 0x00000007ff077819 */ /* 0x000fe20000011407 */
[----:B------:R-:W-:Y:S01]  /*0620*/  UIMAD UR49, UR35, UR42, URZ ;  /* 0x0000002a233172a4 */ /* 0x000fe2000f8e023f */
[C---:B------:R-:W-:Y:S01]  /*0630*/  LOP3.LUT R2, R0.reuse, 0x10, R2, 0xf8, !PT ;  /* 0x0000001000027812 */ /* 0x040fe200078ef802 */
[----:B------:R-:W-:Y:S01]  /*0640*/  USHF.R.S32.HI UR51, URZ, 0x1f, UR45 ;  /* 0x0000001f3f337899 */ /* 0x000fe2000801142d */
[----:B------:R-:W-:Y:S01]  /*0650*/  LOP3.LUT R5, R0, 0x8, R6, 0xf8, !PT ;  /* 0x0000000800057812 */ /* 0x000fe200078ef806 */
[----:B------:R-:W-:Y:S01]  /*0660*/  UIMAD UR48, UR6, UR48, URZ ;  /* 0x00000030063072a4 */ /* 0x000fe2000f8e023f */
[----:B------:R-:W-:Y:S01]  /*0670*/  SHF.R.U32.HI R4, RZ, 0x3, R0 ;  /* 0x00000003ff047819 */ /* 0x000fe20000011600 */
[----:B------:R-:W-:Y:S01]  /*0680*/  @!UP5 UIMAD UR47, UR7, UR47, URZ ;  /* 0x0000002f072fd2a4 */ /* 0x000fe2000f8e023f */
[----:B------:R-:W-:Y:S01]  /*0690*/  LOP3.LUT R6, R2, 0x8, R6, 0xf8, !PT ;  /* 0x0000000802067812 */ /* 0x000fe200078ef806 */
[----:B------:R-:W-:Y:S01]  /*06a0*/  IMAD R2, R7, 0x800, R3 ;  /* 0x0000080007027824 */ /* 0x000fe200078e0203 */
[----:B------:R-:W-:Y:S01]  /*06b0*/  LOP3.LUT R0, R5, R4, RZ, 0x3c, !PT ;  /* 0x0000000405007212 */ /* 0x000fe200078e3cff */
[----:B------:R-:W-:Y:S01]  /*06c0*/  USHF.R.S32.HI UR46, URZ, 0x1f, UR39 ;  /* 0x0000001f3f2e7899 */ /* 0x000fe20008011427 */
[----:B------:R-:W-:-:S02]  /*06d0*/  LEA.HI R5, R11, R15, RZ, 0x6 ;  /* 0x0000000f0b057211 */ /* 0x000fc400078f30ff */
[----:B------:R-:W-:Y:S01]  /*06e0*/  LOP3.LUT R4, R3, R6, R4, 0xf6, !PT ;  /* 0x0000000603047212 */ /* 0x000fe200078ef604 */
[----:B------:R-:W-:Y:S01]  /*06f0*/  IMAD.IADD R0, R2, 0x1, R0 ;  /* 0x0000000102007824 */ /* 0x000fe200078e0200 */
[----:B------:R-:W-:Y:S01]  /*0700*/  SHF.R.S32.HI R2, RZ, 0x6, R5 ;  /* 0x00000006ff027819 */ /* 0x000fe20000011405 */
[----:B------:R-:W-:Y:S01]  /*0710*/  IMAD.SHL.U32 R5, R7, 0x20, RZ ;  /* 0x0000002007057824 */ /* 0x000fe200078e00ff */
[----:B------:R-:W-:Y:S01]  /*0720*/  LOP3.LUT R3, R16, 0x7ffffffc, RZ, 0xc0, !PT ;  /* 0x7ffffffc10037812 */ /* 0x000fe200078ec0ff */
[----:B------:R-:W-:Y:S01]  /*0730*/  IMAD.SHL.U32 R7, R12, 0x20, RZ ;  /* 0x000000200c077824 */ /* 0x000fe200078e00ff */
[----:B------:R-:W-:Y:S01]  /*0740*/  R2P PR, R8, 0x6 ;  /* 0x0000000608007804 */ /* 0x000fe20000000000 */
[----:B------:R-:W-:Y:S01]  /*0750*/  IMAD R17, R2, 0x200, R9 ;  /* 0x0000020002117824 */ /* 0x000fe200078e0209 */
[----:B------:R-:W-:Y:S01]  /*0760*/  LOP3.LUT P6, RZ, R10, 0x4, RZ, 0xc0, !PT ;  /* 0x000000040aff7812 */ /* 0x000fe200078cc0ff */
[----:B------:R-:W-:Y:S01]  /*0770*/  IMAD.SHL.U32 R6, R2, 0x8, RZ ;  /* 0x0000000802067824 */ /* 0x000fe200078e00ff */
[----:B------:R-:W-:Y:S01]  /*0780*/  LOP3.LUT P5, RZ, R10, 0x2, RZ, 0xc0, !PT ;  /* 0x000000020aff7812 */ /* 0x000fe200078ac0ff */
[----:B------:R-:W-:-:S02]  /*0790*/  IMAD.SHL.U32 R2, R8, 0x40, RZ ;  /* 0x0000004008027824 */ /* 0x000fc400078e00ff */
[C---:B------:R-:W-:Y:S01]  /*07a0*/  IMAD.IADD R9, R15.reuse, 0x1, -R3 ;  /* 0x000000010f097824 */ /* 0x040fe200078e0a03 */
[----:B------:R-:W-:Y:S01]  /*07b0*/  LOP3.LUT R3, R6, 0x18, RZ, 0xc0, !PT ;  /* 0x0000001806037812 */ /* 0x000fe200078ec0ff */
[----:B------:R-:W-:Y:S01]  /*07c0*/  IMAD.SHL.U32 R15, R15, 0x2, RZ ;  /* 0x000000020f0f7824 */ /* 0x000fe200078e00ff */
[----:B------:R-:W-:Y:S01]  /*07d0*/  LOP3.LUT R2, R2, 0x1c0, RZ, 0xc0, !PT ;  /* 0x000001c002027812 */ /* 0x000fe200078ec0ff */
[----:B------:R-:W-:Y:S01]  /*07e0*/  IMAD.SHL.U32 R0, R0, 0x2, RZ ;  /* 0x0000000200007824 */ /* 0x000fe200078e00ff */
[----:B------:R-:W-:Y:S01]  /*07f0*/  LOP3.LUT R11, R3, 0x20, R7, 0xf8, !PT ;  /* 0x00000020030b7812 */ /* 0x000fe200078ef807 */
[----:B------:R-:W-:Y:S01]  /*0800*/  IMAD.SHL.U32 R7, R10, 0x40, RZ ;  /* 0x000000400a077824 */ /* 0x000fe200078e00ff */
[----:B------:R-:W-:Y:S01]  /*0810*/  LOP3.LUT R8, R5, 0x6, R15, 0xf8, !PT ;  /* 0x0000000605087812 */ /* 0x000fe200078ef80f */
[----:B------:R-:W-:Y:S01]  /*0820*/  IMAD.MOV.U32 R10, RZ, RZ, -0x10 ;  /* 0xfffffff0ff0a7424 */ /* 0x000fe200078e00ff */
[----:B------:R-:W-:Y:S02]  /*0830*/  SHF.R.U32.HI R6, RZ, 0x3, R2 ;  /* 0x00000003ff067819 */ /* 0x000fe40000011602 */
[----:B------:R-:W-:Y:S01]  /*0840*/  LOP3.LUT R5, R2, 0x20, R5, 0xf8, !PT ;  /* 0x0000002002057812 */ /* 0x000fe200078ef805 */
[----:B------:R1:W-:Y:S01]  /*0850*/  STL [R1+0x84], R8 ;  /* 0x0000840801007387 */ /* 0x0003e20000100800 */
[----:B------:R-:W-:-:S02]  /*0860*/  SEL R10, R10, 0x10, !P0 ;  /* 0x000000100a0a7807 */ /* 0x000fc40004000000 */
[----:B-1----:R-:W-:Y:S01]  /*0870*/  LOP3.LUT R8, R6, R2, R3, 0x1e, !PT ;  /* 0x0000000206087212 */ /* 0x002fe200078e1e03 */
[----:B------:R-:W-:Y:S01]  /*0880*/  IMAD.SHL.U32 R2, R9, 0x2, RZ ;  /* 0x0000000209027824 */ /* 0x000fe200078e00ff */
[----:B------:R-:W-:-:S03]  /*0890*/  LOP3.LUT R6, R5, R6, RZ, 0x3c, !PT ;  /* 0x0000000605067212 */ /* 0x000fc600078e3cff */
[--C-:B------:R-:W-:Y:S02]  /*08a0*/  IMAD R5, R18, 0x400, R2.reuse ;  /* 0x0000040012057824 */ /* 0x100fe400078e0202 */
[----:B------:R-:W-:Y:S01]  /*08b0*/  IMAD R3, R14, 0x400, R2 ;  /* 0x000004000e037824 */ /* 0x000fe200078e0202 */
[----:B------:R-:W-:Y:S01]  /*08c0*/  LOP3.LUT R2, R7, 0x1c0, RZ, 0xc0, !PT ;  /* 0x000001c007027812 */ /* 0x000fe200078ec0ff */
[----:B------:R-:W-:Y:S02]  /*08d0*/  IMAD.IADD R16, R5, 0x1, R6 ;  /* 0x0000000105107824 */ /* 0x000fe400078e0206 */
[----:B------:R-:W-:Y:S01]  /*08e0*/  IMAD.IADD R15, R3, 0x1, R8 ;  /* 0x00000001030f7824 */ /* 0x000fe200078e0208 */
[----:B------:R-:W-:Y:S01]  /*08f0*/  SHF.R.U32.HI R3, RZ, 0x3, R2 ;  /* 0x00000003ff037819 */ /* 0x000fe20000011602 */
[----:B------:R-:W-:Y:S01]  /*0900*/  IMAD.SHL.U32 R5, R12, 0x8, RZ ;  /* 0x000000080c057824 */ /* 0x000fe200078e00ff */
[C---:B------:R-:W-:Y:S01]  /*0910*/  IADD3 R12, R20.reuse, 0x80, RZ ;  /* 0x00000080140c7810 */ /* 0x040fe20007ffe0ff */
[----:B------:R-:W-:Y:S01]  /*0920*/  IMAD.SHL.U32 R8, R13, 0x40, RZ ;  /* 0x000000400d087824 */ /* 0x000fe200078e00ff */
[----:B------:R-:W-:Y:S01]  /*0930*/  IADD3 R13, R20, 0x40, RZ ;  /* 0x00000040140d7810 */ /* 0x000fe20007ffe0ff */
[----:B------:R-:W-:Y:S01]  /*0940*/  IMAD.MOV.U32 R6, RZ, RZ, 0x20 ;  /* 0x00000020ff067424 */ /* 0x000fe200078e00ff */
[----:B------:R-:W-:-:S02]  /*0950*/  LOP3.LUT R5, R2, 0x8, R5, 0xf8, !PT ;  /* 0x0000000802057812 */ /* 0x000fc400078ef805 */
[----:B------:R-:W-:Y:S01]  /*0960*/  LOP3.LUT R8, R8, 0xfffffe00, RZ, 0xc0, !PT ;  /* 0xfffffe0008087812 */ /* 0x000fe200078ec0ff */
[----:B------:R1:W-:Y:S01]  /*0970*/  STL [R1+0x68], R13 ;  /* 0x0000680d01007387 */ /* 0x0003e20000100800 */
[----:B------:R-:W-:Y:S01]  /*0980*/  LOP3.LUT R2, R3, R11, R2, 0x1e, !PT ;  /* 0x0000000b03027212 */ /* 0x000fe200078e1e02 */
[----:B------:R-:W-:Y:S01]  /*0990*/  IMAD.SHL.U32 R11, R17, 0x2, RZ ;  /* 0x00000002110b7824 */ /* 0x000fe200078e00ff */
[----:B------:R-:W-:Y:S01]  /*09a0*/  LOP3.LUT R3, R5, R3, RZ, 0x3c, !PT ;  /* 0x0000000305037212 */ /* 0x000fe200078e3cff */
[--C-:B------:R-:W-:Y:S01]  /*09b0*/  IMAD R7, R18, 0x400, R8.reuse ;  /* 0x0000040012077824 */ /* 0x100fe200078e0208 */
[----:B------:R-:W-:Y:S01]  /*09c0*/  STL [R1+0x6c], R12 ;  /* 0x00006c0c01007387 */ /* 0x000fe20000100800 */
[----:B------:R-:W-:Y:S01]  /*09d0*/  IMAD R9, R14, 0x400, R8 ;  /* 0x000004000e097824 */ /* 0x000fe200078e0208 */
[----:B------:R-:W-:Y:S01]  /*09e0*/  LOP3.LUT R8, R2, R8, RZ, 0xfc, !PT ;  /* 0x0000000802087212 */ /* 0x000fe200078efcff */
[----:B------:R-:W-:Y:S01]  /*09f0*/  IMAD.MOV.U32 R5, RZ, RZ, 0x40 ;  /* 0x00000040ff057424 */ /* 0x000fe200078e00ff */
[----:B------:R-:W-:Y:S01]  /*0a00*/  SEL R2, R6, 0xffffffe0, !P3 ;  /* 0xffffffe006027807 */ /* 0x000fe20005800000 */
[----:B------:R-:W-:Y:S01]  /*0a10*/  IMAD.IADD R7, R7, 0x1, R3 ;  /* 0x0000000107077824 */ /* 0x000fe200078e0203 */
[----:B------:R2:W-:Y:S01]  /*0a20*/  STL [R1+0x2c], R11 ;  /* 0x00002c0b01007387 */ /* 0x0005e20000100800 */
[----:B------:R-:W-:Y:S01]  /*0a30*/  IMAD.IADD R9, R3, 0x1, R9 ;  /* 0x0000000103097824 */ /* 0x000fe200078e0209 */
[----:B------:R-:W-:-:S02]  /*0a40*/  SEL R3, R5, 0xffffffc0, !P4 ;  /* 0xffffffc005037807 */ /* 0x000fc40006000000 */
[----:B------:R3:W-:Y:S01]  /*0a50*/  STL [R1], R0 ;  /* 0x0000000001007387 */ /* 0x0007e20000100800 */
[----:B------:R-:W-:Y:S02]  /*0a60*/  SEL R6, R6, 0xffffffe0, !P5 ;  /* 0xffffffe006067807 */ /* 0x000fe40006800000 */
[C---:B------:R-:W-:Y:S01]  /*0a70*/  IMAD.IADD R252, R0.reuse, 0x1, R3 ;  /* 0x0000000100fc7824 */ /* 0x040fe200078e0203 */
[----:B------:R-:W-:Y:S02]  /*0a80*/  SEL R5, R5, 0xffffffc0, !P6 ;  /* 0xffffffc005057807 */ /* 0x000fe40007000000 */
[----:B------:R-:W-:Y:S02]  /*0a90*/  LEA R9, R9, 0x12000, 0x1 ;  /* 0x0001200009097811 */ /* 0x000fe400078e08ff */
[----:B-1----:R-:W-:Y:S01]  /*0aa0*/  LEA R13, R15, 0xc000, 0x1 ;  /* 0x0000c0000f0d7811 */ /* 0x002fe200078e08ff */
[--C-:B--2---:R-:W-:Y:S01]  /*0ab0*/  IMAD.IADD R11, R0, 0x1, R2.reuse ;  /* 0x00000001000b7824 */ /* 0x104fe200078e0202 */
[----:B------:R-:W-:Y:S01]  /*0ac0*/  IADD3 R2, R3, R0, R2 ;  /* 0x0000000003027210 */ /* 0x000fe20007ffe002 */
[----:B---3--:R-:W-:-:S03]  /*0ad0*/  IMAD.SHL.U32 R0, R16, 0x2, RZ ;  /* 0x0000000210007824 */ /* 0x008fc600078e00ff */
[----:B------:R1:W-:Y:S04]  /*0ae0*/  STL [R1+0x4], R11 ;  /* 0x0000040b01007387 */ /* 0x0003e80000100800 */
[----:B------:R2:W-:Y:S01]  /*0af0*/  STL [R1+0x10], R2 ;  /* 0x0000100201007387 */ /* 0x0005e20000100800 */
[C---:B------:R-:W-:Y:S02]  /*0b00*/  IADD3 R12, R0.reuse, 0x20, RZ ;  /* 0x00000020000c7810 */ /* 0x040fe40007ffe0ff */
[C---:B------:R-:W-:Y:S01]  /*0b10*/  @P1 IADD3 R12, R0.reuse, -0x20, RZ ;  /* 0xffffffe0000c1810 */ /* 0x040fe20007ffe0ff */
[----:B------:R3:W-:Y:S04]  /*0b20*/  STL [R1+0x50], R0 ;  /* 0x0000500001007387 */ /* 0x0007e80000100800 */
[----:B------:R-:W-:Y:S01]  /*0b30*/  STL [R1+0x78], R13 ;  /* 0x0000780d01007387 */ /* 0x000fe20000100800 */
[----:B-1----:R-:W-:-:S02]  /*0b40*/  IMAD.IADD R11, R0, 0x1, R10 ;  /* 0x00000001000b7824 */ /* 0x002fc400078e020a */
[----:B--2---:R-:W-:-:S03]  /*0b50*/  IMAD R2, R4, 0x2, R3 ;  /* 0x0000000204027824 */ /* 0x004fc600078e0203 */
[----:B------:R1:W-:Y:S01]  /*0b60*/  STL [R1+0x5c], R11 ;  /* 0x00005c0b01007387 */ /* 0x0003e20000100800 */
[----:B------:R-:W-:Y:S01]  /*0b70*/  IMAD.SHL.U32 R3, R4, 0x2, RZ ;  /* 0x0000000204037824 */ /* 0x000fe200078e00ff */
[C---:B------:R-:W-:Y:S01]  /*0b80*/  IADD3 R4, R13.reuse, 0x40, RZ ;  /* 0x000000400d047810 */ /* 0x040fe20007ffe0ff */
[----:B---3--:R-:W-:Y:S01]  /*0b90*/  IMAD.SHL.U32 R0, R8, 0x2, RZ ;  /* 0x0000000208007824 */ /* 0x008fe200078e00ff */
[----:B------:R-:W-:Y:S01]  /*0ba0*/  @P2 IADD3 R4, R13, -0x40, RZ ;  /* 0xffffffc00d042810 */ /* 0x000fe20007ffe0ff */
[----:B------:R-:W-:Y:S02]  /*0bb0*/  IMAD.IADD R8, R6, 0x1, R9 ;  /* 0x0000000106087824 */ /* 0x000fe400078e0209 */
[----:B-1----:R-:W-:-:S04]  /*0bc0*/  IMAD.SHL.U32 R11, R7, 0x2, RZ ;  /* 0x00000002070b7824 */ /* 0x002fc800078e00ff */
[----:B------:R-:W-:Y:S01]  /*0bd0*/  IMAD.IADD R7, R11, 0x1, R6 ;  /* 0x000000010b077824 */ /* 0x000fe200078e0206 */
[----:B------:R-:W-:Y:S04]  /*0be0*/  STL [R1+0x8], R11 ;  /* 0x0000080b01007387 */ /* 0x000fe80000100800 */
[----:B------:R-:W-:Y:S04]  /*0bf0*/  STL [R1+0x54], R12 ;  /* 0x0000540c01007387 */ /* 0x000fe80000100800 */
[----:B------:R1:W-:Y:S04]  /*0c00*/  STL [R1+0x7c], R4 ;  /* 0x00007c0401007387 */ /* 0x0003e80000100800 */
[----:B------:R-:W-:Y:S01]  /*0c10*/  STL [R1+0x1c], R9 ;  /* 0x00001c0901007387 */ /* 0x000fe20000100800 */
[----:B-1----:R-:W-:-:S02]  /*0c20*/  IMAD.IADD R4, R10, 0x1, R12 ;  /* 0x000000010a047824 */ /* 0x002fc400078e020c */
[----:B------:R-:W-:-:S03]  /*0c30*/  IMAD.IADD R10, R11, 0x1, R5 ;  /* 0x000000010b0a7824 */ /* 0x000fc600078e0205 */
[----:B------:R1:W-:Y:S04]  /*0c40*/  STL [R1+0x58], R4 ;  /* 0x0000580401007387 */ /* 0x0003e80000100800 */
[----:B------:R-:W-:Y:S04]  /*0c50*/  STL [R1+0xc], R7 ;  /* 0x00000c0701007387 */ /* 0x000fe80000100800 */
[----:B------:R-:W-:Y:S04]  /*0c60*/  STL [R1+0x18], R10 ;  /* 0x0000180a01007387 */ /* 0x000fe80000100800 */
[----:B------:R-:W-:Y:S01]  /*0c70*/  STL [R1+0x28], R8 ;  /* 0x0000280801007387 */ /* 0x000fe20000100800 */
[----:B-1----:R-:W-:-:S02]  /*0c80*/  IMAD.IADD R4, R5, 0x1, R9 ;  /* 0x0000000105047824 */ /* 0x002fc400078e0209 */
[----:B------:R-:W-:-:S03]  /*0c90*/  IMAD.IADD R5, R7, 0x1, R5 ;  /* 0x0000000107057824 */ /* 0x000fc600078e0205 */
[----:B------:R1:W-:Y:S04]  /*0ca0*/  STL [R1+0x20], R4 ;  /* 0x0000200401007387 */ /* 0x0003e80000100800 */
[----:B------:R2:W-:Y:S01]  /*0cb0*/  STL [R1+0x14], R5 ;  /* 0x0000140501007387 */ /* 0x0005e20000100800 */
[----:B-1----:R-:W-:-:S05]  /*0cc0*/  IMAD.IADD R4, R6, 0x1, R4 ;  /* 0x0000000106047824 */ /* 0x002fca00078e0204 */
[----:B----4-:R2:W-:Y:S02]  /*0cd0*/  STL [R1+0x24], R4 ;  /* 0x0000240401007387 */ /* 0x0105e40000100800 */
.L_x_44:
[----:B------:R-:W-:Y:S02]  /*0ce0*/  ULDC.64 UR6, c[0x0][0x240] ;  /* 0x0000900000067ab9 */ /* 0x000fe40000000a00 */
[----:B------:R-:W-:Y:S02]  /*0cf0*/  UISETP.NE.U32.AND UP1, UPT, URZ, UR6, UPT ;  /* 0x000000063f00728c */ /* 0x000fe4000bf25070 */
[----:B------:R-:W-:Y:S02]  /*0d00*/  USHF.L.U32 UR13, UR31, 0x2, URZ ;  /* 0x000000021f0d7899 */ /* 0x000fe4000800063f */
[----:B------:R-:W-:Y:S02]  /*0d10*/  USHF.R.S32.HI UR38, URZ, 0x1f, UR31 ;  /* 0x0000001f3f267899 */ /* 0x000fe4000801141f */
[----:B------:R-:W-:Y:S02]  /*0d20*/  UISETP.NE.AND.EX UP1, UPT, URZ, UR7, UPT, UP1 ;  /* 0x000000073f00728c */ /* 0x000fe4000bf25310 */
[----:B------:R-:W-:-:S02]  /*0d30*/  ULDC.64 UR10, c[0x0][0x250] ;  /* 0x00009400000a7ab9 */ /* 0x000fc40000000a00 */
[----:B------:R-:W-:Y:S02]  /*0d40*/  UISETP.NE.U32.AND UP3, UPT, URZ, UR10, UPT ;  /* 0x0000000a3f00728c */ /* 0x000fe4000bf65070 */
[----:B------:R-:W-:Y:S01]  /*0d50*/  USHF.L.U64.HI UR12, UR31, 0x2, UR38 ;  /* 0x000000021f0c7899 */ /* 0x000fe20008010226 */
[----:B------:R-:W-:Y:S01]  /*0d60*/  PLOP3.LUT P2, PT, PT, PT, UP1, 0x80, 0x0 ;  /* 0x000000000000781c */ /* 0x000fe20003f4f018 */
[----:B------:R-:W-:Y:S02]  /*0d70*/  UIADD3 UR6, UP0, UR13, UR6, URZ ;  /* 0x000000060d067290 */ /* 0x000fe4000ff1e03f */
[----:B------:R-:W-:Y:S02]  /*0d80*/  UISETP.NE.AND.EX UP3, UPT, URZ, UR11, UPT, UP3 ;  /* 0x0000000b3f00728c */ /* 0x000fe4000bf65330 */
[----:B------:R-:W-:Y:S02]  /*0d90*/  UIADD3.X UR7, UR12, UR7, URZ, UP0, !UPT ;  /* 0x000000070c077290 */ /* 0x000fe400087fe43f */
[----:B-12---:R-:W-:Y:S01]  /*0da0*/  IMAD.U32 R4, RZ, RZ, UR6 ;  /* 0x00000006ff047e24 */ /* 0x006fe2000f8e00ff */
[----:B------:R-:W-:Y:S01]  /*0db0*/  ULDC.U8 UR14, c[0x0][0x312] ;  /* 0x0000c480000e7ab9 */ /* 0x000fe20000000000 */
[----:B------:R-:W-:Y:S01]  /*0dc0*/  PLOP3.LUT P0, PT, PT, PT, UP3, 0x80, 0x0 ;  /* 0x000000000000781c */ /* 0x000fe20003f0f038 */
[----:B------:R-:W-:Y:S01]  /*0dd0*/  ULDC.64 UR8, c[0x0][0x248] ;  /* 0x0000920000087ab9 */ /* 0x000fe20000000a00 */
[----:B------:R-:W-:Y:S01]  /*0de0*/  IMAD.U32 R5, RZ, RZ, UR7 ;  /* 0x00000007ff057e24 */ /* 0x000fe2000f8e00ff */
[----:B------:R-:W-:-:S02]  /*0df0*/  UISETP.NE.AND UP4, UPT, UR14, URZ, UPT ;  /* 0x0000003f0e00728c */ /* 0x000fc4000bf85270 */
[----:B------:R-:W-:Y:S02]  /*0e00*/  @UP3 UIADD3 UR6, UP0, UR13, UR10, URZ ;  /* 0x0000000a0d063290 */ /* 0x000fe4000ff1e03f */
[----:B------:R1:W2:Y:S01]  /*0e10*/  @P2 LDG.E R9, [R4.64] ;  /* 0x0000000404092981 */ /* 0x0002a2000c1e1900 */
[----:B------:R-:W-:Y:S02]  /*0e20*/  UISETP.EQ.U32.AND UP2, UPT, URZ, UR8, UPT ;  /* 0x000000083f00728c */ /* 0x000fe4000bf42070 */
[----:B------:R-:W-:Y:S01]  /*0e30*/  @UP3 UIADD3.X UR7, UR12, UR11, URZ, UP0, !UPT ;  /* 0x0000000b0c073290 */ /* 0x000fe200087fe43f */
[----:B------:R1:W3:Y:S01]  /*0e40*/  @P2 LDG.E R8, [R4.64+0x4] ;  /* 0x0000040404082981 */ /* 0x0002e2000c1e1900 */
[----:B------:R-:W-:Y:S01]  /*0e50*/  MOV R6, UR6 ;  /* 0x0000000600067c02 */ /* 0x000fe20008000f00 */
[----:B------:R-:W-:-:S03]  /*0e60*/  UISETP.EQ.OR.EX UP2, UPT, URZ, UR9, !UP4, UP2 ;  /* 0x000000093f00728c */ /* 0x000fc6000e742720 */
[----:B------:R-:W-:Y:S01]  /*0e70*/  IMAD.U32 R7, RZ, RZ, UR7 ;  /* 0x00000007ff077e24 */ /* 0x000fe2000f8e00ff */
[----:B------:R-:W-:-:S04]  /*0e80*/  UIADD3 UR8, UP0, UR13, UR8, URZ ;  /* 0x000000080d087290 */ /* 0x000fc8000ff1e03f */
[----:B----45:R4:W5:Y:S01]  /*0e90*/  @P0 LDG.E R6, [R6.64] ;  /* 0x0000000406060981 */ /* 0x030962000c1e1900 */
[----:B------:R-:W-:Y:S01]  /*0ea0*/  PLOP3.LUT P1, PT, PT, PT, UP2, 0x80, 0x0 ;  /* 0x000000000000781c */ /* 0x000fe20003f2f028 */
[----:B------:R-:W-:Y:S01]  /*0eb0*/  UIADD3.X UR9, UR12, UR9, URZ, UP0, !UPT ;  /* 0x000000090c097290 */ /* 0x000fe200087fe43f */
[----:B-1----:R-:W-:-:S05]  /*0ec0*/  IMAD.U32 R4, RZ, RZ, UR8 ;  /* 0x00000008ff047e24 */ /* 0x002fca000f8e00ff */
[----:B------:R-:W-:-:S06]  /*0ed0*/  MOV R5, UR9 ;  /* 0x0000000900057c02 */ /* 0x000fcc0008000f00 */
[----:B----4-:R-:W4:Y:S01]  /*0ee0*/  @!P1 LDG.E R7, [R4.64] ;  /* 0x0000000404079981 */ /* 0x010f22000c1e1900 */
[----:B------:R-:W-:Y:S02]  /*0ef0*/  UMOV UR18, 0xffffffff ;  /* 0xffffffff00127882 */ /* 0x000fe40000000000 */
[----:B------:R-:W-:Y:S02]  /*0f00*/  UMOV UR17, URZ ;  /* 0x0000003f00117c82 */ /* 0x000fe40008000000 */
[----:B------:R-:W-:Y:S02]  /*0f10*/  UMOV UR25, 0xffffffff ;  /* 0xffffffff00197882 */ /* 0x000fe40000000000 */
[----:B------:R-:W-:Y:S01]  /*0f20*/  ULDC UR8, c[0x0][0x218] ;  /* 0x0000860000087ab9 */ /* 0x000fe20000000800 */
[----:B--2---:R-:W1:Y:S08]  /*0f30*/  @P2 R2UR UR18, R9 ;  /* 0x00000000091223c2 */ /* 0x004e7000000e0000 */
[----:B---3--:R-:W1:Y:S08]  /*0f40*/  @P2 R2UR UR6, R8 ;  /* 0x00000000080623c2 */ /* 0x008e7000000e0000 */
[----:B-----5:R2:W3:Y:S01]  /*0f50*/  @P0 R2UR UR17, R6 ;  /* 0x00000000061103c2 */ /* 0x0204e200000e0000 */
[----:B------:R-:W-:-:S04]  /*0f60*/  ISETP.NE.U32.AND P0, PT, RZ, c[0x0][0x248], PT ;  /* 0x00009200ff007a0c */ /* 0x000fc80003f05070 */
[----:B------:R-:W-:Y:S01]  /*0f70*/  ISETP.NE.AND.EX P0, PT, RZ, c[0x0][0x24c], PT, P0 ;  /* 0x00009300ff007a0c */ /* 0x000fe20003f05300 */
[----:B-1----:R-:W-:Y:S02]  /*0f80*/  @UP1 UIADD3 UR24, UR6, -UR18, URZ ;  /* 0x8000001206181290 */ /* 0x002fe4000fffe03f */
[----:B----4-:R2:W1:Y:S05]  /*0f90*/  @!P1 R2UR UR25, R7 ;  /* 0x00000000071993c2 */ /* 0x01046a00000e0000 */
[----:B------:R-:W-:-:S05]  /*0fa0*/  @!UP1 ULDC UR24, c[0x0][0x214] ;  /* 0x0000850000189ab9 */ /* 0x000fca0000000800 */
[----:B------:R-:W-:Y:S05]  /*0fb0*/  @!P0 BRA `(.L_x_0) ;  /* 0x0000007000008947 */ /* 0x000fea0003800000 */
[----:B---3--:R-:W-:-:S13]  /*0fc0*/  PLOP3.LUT P0, PT, PT, PT, UP4, 0x80, 0x0 ;  /* 0x000000000000781c */ /* 0x008fda0003f0f048 */
[----:B--2---:R-:W2:Y:S04]  /*0fd0*/  @P0 LDG.E R6, [R4.64+0x4] ;  /* 0x0000040404060981 */ /* 0x004ea8000c1e1900 */
[----:B------:R-:W3:Y:S01]  /*0fe0*/  @!P0 LDG.E R4, [R4.64] ;  /* 0x0000000404048981 */ /* 0x000ee2000c1e1900 */
[----:B--2---:R-:W2:Y:S02]  /*0ff0*/  @P0 R2UR UR6, R6 ;  /* 0x00000000060603c2 */ /* 0x004ea400000e0000 */
[----:B-12---:R-:W-:-:S11]  /*1000*/  @UP4 UIADD3 UR8, UR6, -UR25, URZ ;  /* 0x8000001906084290 */ /* 0x006fd6000fffe03f */
[----:B---3--:R1:W2:Y:S01]  /*1010*/  @!P0 R2UR UR8, R4 ;  /* 0x00000000040883c2 */ /* 0x0082a200000e0000 */
[----:B------:R-:W-:-:S07]  /*1020*/  DEPBAR.LE SB1, 0x0, {2} ;  /* 0x000090040000791a */ /* 0x000fce0000000000 */
.L_x_0:
[----:B---3--:R-:W-:Y:S02]  /*1030*/  ULDC.64 UR6, c[0x0][0x258] ;  /* 0x0000960000067ab9 */ /* 0x008fe40000000a00 */
[----:B------:R-:W-:-:S04]  /*1040*/  UISETP.NE.U32.AND UP2, UPT, URZ, UR6, UPT ;  /* 0x000000063f00728c */ /* 0x000fc8000bf45070 */
[----:B------:R-:W-:-:S06]  /*1050*/  UISETP.NE.AND.EX UP2, UPT, URZ, UR7, UPT, UP2 ;  /* 0x000000073f00728c */ /* 0x000fcc000bf45320 */
[----:B------:R-:W-:-:S05]  /*1060*/  PLOP3.LUT P0, PT, PT, PT, UP2, 0x80, 0x0 ;  /* 0x000000000000781c */ /* 0x000fca0003f0f028 */
[----:B------:R-:W-:-:S04]  /*1070*/  @UP2 UIADD3 UR6, UP0, UR13, UR6, URZ ;  /* 0x000000060d062290 */ /* 0x000fc8000ff1e03f */
[----:B------:R-:W-:Y:S02]  /*1080*/  @UP2 UIADD3.X UR7, UR12, UR7, URZ, UP0, !UPT ;  /* 0x000000070c072290 */ /* 0x000fe400087fe43f */
[----:B------:R-:W-:-:S04]  /*1090*/  IMAD.U32 R4, RZ, RZ, UR6 ;  /* 0x00000006ff047e24 */ /* 0x000fc8000f8e00ff */
[----:B------:R-:W-:Y:S01]  /*10a0*/  IMAD.U32 R5, RZ, RZ, UR7 ;  /* 0x00000007ff057e24 */ /* 0x000fe2000f8e00ff */
[----:B------:R-:W-:-:S04]  /*10b0*/  ULDC.64 UR6, c[0x0][0x268] ;  /* 0x00009a0000067ab9 */ /* 0x000fc80000000a00 */
[----:B------:R-:W3:Y:S01]  /*10c0*/  @P0 LDG.E R4, [R4.64] ;  /* 0x0000000404040981 */ /* 0x000ee2000c1e1900 */
[----:B------:R-:W-:Y:S02]  /*10d0*/  @!UP2 UISETP.NE.U32.AND UP0, UPT, URZ, UR6, UPT ;  /* 0x000000063f00a28c */ /* 0x000fe4000bf05070 */
[----:B------:R-:W-:Y:S02]  /*10e0*/  ULDC UR9, c[0x0][0x21c] ;  /* 0x0000870000097ab9 */ /* 0x000fe40000000800 */
[----:B------:R-:W-:Y:S02]  /*10f0*/  @!UP2 UISETP.NE.AND.EX UP0, UPT, URZ, UR7, UPT, UP0 ;  /* 0x000000073f00a28c */ /* 0x000fe4000bf05300 */
[----:B------:R-:W-:Y:S02]  /*1100*/  USHF.L.U32 UR23, UR20, 0x6, URZ ;  /* 0x0000000614177899 */ /* 0x000fe4000800063f */
[----:B------:R-:W-:Y:S01]  /*1110*/  @!UP2 USEL UR6, URZ, UR9, !UP0 ;  /* 0x000000093f06a287 */ /* 0x000fe2000c000000 */
[----:B---3--:R-:W3:Y:S02]  /*1120*/  @P0 R2UR UR16, R4 ;  /* 0x00000000041003c2 */ /* 0x008ee400000e0000 */
[----:B---3--:R-:W-:-:S02]  /*1130*/  @UP2 UIADD3 UR16, UR16, -UR17, URZ ;  /* 0x8000001110102290 */ /* 0x008fc4000fffe03f */
[----:B------:R-:W-:-:S04]  /*1140*/  @!UP2 UIADD3 UR16, UR6, UR8, -UR17 ;  /* 0x000000080610a290 */ /* 0x000fc8000fffe811 */
[----:B------:R-:W-:-:S06]  /*1150*/  UISETP.GT.AND UP0, UPT, UR16, UR23, UPT ;  /* 0x000000171000728c */ /* 0x000fcc000bf04270 */
[----:B------:R-:W-:-:S13]  /*1160*/  PLOP3.LUT P0, PT, PT, PT, UP0, 0x80, 0x0 ;  /* 0x000000000000781c */ /* 0x000fda0003f0f008 */
[----:B------:R-:W-:Y:S05]  /*1170*/  @!P0 BRA `(.L_x_1) ;  /* 0x00007c1000008947 */ /* 0x000fea0003800000 */
[----:B------:R-:W-:Y:S02]  /*1180*/  ULDC.64 UR12, c[0x0][0x178] ;  /* 0x00005e00000c7ab9 */ /* 0x000fe40000000a00 */
[----:B-1----:R-:W-:Y:S02]  /*1190*/  UISETP.NE.AND UP0, UPT, UR25, -0x1, UPT ;  /* 0xffffffff1900788c */ /* 0x002fe4000bf05270 */
[----:B------:R-:W-:Y:S02]  /*11a0*/  UIMAD UR14, UR38, UR12, URZ ;  /* 0x0000000c260e72a4 */ /* 0x000fe4000f8e023f */
[----:B------:R-:W-:Y:S02]  /*11b0*/  UIMAD.WIDE.U32 UR10, UR31, UR12, URZ ;  /* 0x0000000c1f0a72a5 */ /* 0x000fe4000f8e003f */
[----:B------:R-:W-:Y:S01]  /*11c0*/  UIADD3 UR12, UR24, 0x3f, URZ ;  /* 0x0000003f180c7890 */ /* 0x000fe2000fffe03f */
[----:B------:R-:W-:Y:S01]  /*11d0*/  PLOP3.LUT P1, PT, PT, PT, UP0, 0x80, 0x0 ;  /* 0x000000000000781c */ /* 0x000fe20003f2f008 */
[----:B------:R-:W-:-:S02]  /*11e0*/  UIMAD UR21, UR31, UR13, UR14 ;  /* 0x0000000d1f1572a4 */ /* 0x000fc4000f8e020e */
[----:B------:R-:W-:Y:S02]  /*11f0*/  USHF.R.S32.HI UR19, URZ, 0x1f, UR12 ;  /* 0x0000001f3f137899 */ /* 0x000fe4000801140c */
[----:B------:R-:W-:Y:S02]  /*1200*/  UISETP.NE.AND UP2, UPT, UR18, -0x1, UPT ;  /* 0xffffffff1200788c */ /* 0x000fe4000bf45270 */
[----:B------:R-:W-:Y:S02]  /*1210*/  ULEA.HI UR12, UR19, UR12, URZ, 0x6 ;  /* 0x0000000c130c7291 */ /* 0x000fe4000f8f303f */
[----:B------:R-:W-:Y:S02]  /*1220*/  @UP0 UIADD3 UR13, UR17, UR25, URZ ;  /* 0x00000019110d0290 */ /* 0x000fe4000fffe03f */
[----:B------:R-:W-:Y:S02]  /*1230*/  ULDC.64 UR6, c[0x0][0x190] ;  /* 0x0000640000067ab9 */ /* 0x000fe40000000a00 */
[----:B------:R-:W-:-:S02]  /*1240*/  ULDC.64 UR14, c[0x0][0x198] ;  /* 0x00006600000e7ab9 */ /* 0x000fc40000000a00 */
[----:B------:R-:W-:Y:S02]  /*1250*/  USHF.R.S32.HI UR33, URZ, 0x6, UR12 ;  /* 0x000000063f217899 */ /* 0x000fe4000801140c */
[----:B------:R-:W-:Y:S02]  /*1260*/  UIMAD.WIDE.U32 UR8, UR18, UR6, URZ ;  /* 0x00000006120872a5 */ /* 0x000fe4000f8e003f */
[----:B------:R-:W-:Y:S02]  /*1270*/  UIMAD UR22, UR18, UR7, URZ ;  /* 0x00000007121672a4 */ /* 0x000fe4000f8e023f */
[----:B------:R-:W-:Y:S02]  /*1280*/  ULOP3.LUT UR12, UR12, 0xffffffc0, URZ, 0xc0, !UPT ;  /* 0xffffffc00c0c7892 */ /* 0x000fe4000f8ec03f */
[----:B------:R-:W-:Y:S02]  /*1290*/  @UP0 UIMAD.WIDE.U32 UR6, UR13, UR14, URZ ;  /* 0x0000000e0d0602a5 */ /* 0x000fe4000f8e003f */
[----:B------:R-:W-:-:S02]  /*12a0*/  UIADD3 UR14, UR12, -0x40, URZ ;  /* 0xffffffc00c0e7890 */ /* 0x000fc4000fffe03f */
[----:B------:R-:W-:Y:S02]  /*12b0*/  UIADD3 UR32, UR11, UR21, URZ ;  /* 0x000000150b207290 */ /* 0x000fe4000fffe03f */
[----:B------:R-:W-:Y:S02]  /*12c0*/  @UP0 UIMAD UR27, UR13, UR15, UR7 ;  /* 0x0000000f0d1b02a4 */ /* 0x000fe4000f8e0207 */
[----:B------:R-:W-:Y:S02]  /*12d0*/  USEL UR37, UR10, UR8, !UP2 ;  /* 0x000000080a257287 */ /* 0x000fe4000d000000 */
[----:B------:R-:W-:Y:S02]  /*12e0*/  @UP2 UIADD3 UR32, UR9, UR22, URZ ;  /* 0x0000001609202290 */ /* 0x000fe4000fffe03f */
[----:B------:R-:W-:Y:S02]  /*12f0*/  USHF.R.S32.HI UR28, URZ, 0x1f, UR14 ;  /* 0x0000001f3f1c7899 */ /* 0x000fe4000801140e */
[----:B------:R-:W-:Y:S01]  /*1300*/  @UP0 UMOV UR26, UR6 ;  /* 0x00000006001a0c82 */ /* 0x000fe20008000000 */
[----:B------:R-:W-:Y:S05]  /*1310*/  @P1 BRA `(.L_x_2) ;  /* 0x000000c000001947 */ /* 0x000fea0003800000 */
[----:B------:R-:W-:Y:S02]  /*1320*/  USHF.R.S32.HI UR6, URZ, 0x1f, UR17 ;  /* 0x0000001f3f067899 */ /* 0x000fe40008011411 */
[----:B------:R-:W-:-:S02]  /*1330*/  ULDC.64 UR8, c[0x0][0x198] ;  /* 0x0000660000087ab9 */ /* 0x000fc40000000a00 */
[----:B------:R-:W-:Y:S02]  /*1340*/  UIMAD UR10, UR6, UR8, URZ ;  /* 0x00000008060a72a4 */ /* 0x000fe4000f8e023f */
[----:B------:R-:W-:Y:S02]  /*1350*/  UIMAD.WIDE.U32 UR6, UR17, UR8, URZ ;  /* 0x00000008110672a5 */ /* 0x000fe4000f8e003f */
[----:B------:R-:W-:-:S03]  /*1360*/  UIMAD UR9, UR17, UR9, UR10 ;  /* 0x00000009110972a4 */ /* 0x000fc6000f8e020a */
[----:B------:R-:W-:Y:S02]  /*1370*/  ULDC.64 UR10, c[0x0][0x180] ;  /* 0x00006000000a7ab9 */ /* 0x000fe40000000a00 */
[----:B------:R-:W-:Y:S02]  /*1380*/  UIADD3 UR7, UR7, UR9, URZ ;  /* 0x0000000907077290 */ /* 0x000fe4000fffe03f */
[----:B------:R-:W-:Y:S02]  /*1390*/  UIMAD UR8, UR38, UR10, URZ ;  /* 0x0000000a260872a4 */ /* 0x000fe4000f8e023f */
[----:B------:R-:W-:Y:S02]  /*13a0*/  UIMAD.WIDE.U32 UR6, UR31, UR10, UR6 ;  /* 0x0000000a1f0672a5 */ /* 0x000fe4000f8e0006 */
[----:B------:R-:W-:-:S04]  /*13b0*/  UIMAD UR8, UR31, UR11, UR8 ;  /* 0x0000000b1f0872a4 */ /* 0x000fc8000f8e0208 */
[----:B------:R-:W-:Y:S02]  /*13c0*/  UIADD3 UR27, UR7, UR8, URZ ;  /* 0x00000008071b7290 */ /* 0x000fe4000fffe03f */
[----:B------:R-:W-:Y:S02]  /*13d0*/  UMOV UR26, UR6 ;  /* 0x00000006001a7c82 */ /* 0x000fe40008000000 */
.L_x_2:
[----:B------:R-:W-:Y:S02]  /*13e0*/  @UP0 UIADD3 UR8, UR17, UR25, URZ ;  /* 0x0000001911080290 */ /* 0x000fe4000fffe03f */
[----:B------:R-:W-:Y:S02]  /*13f0*/  ULDC.64 UR10, c[0x0][0x1a0] ;  /* 0x00006800000a7ab9 */ /* 0x000fe40000000a00 */
[----:B------:R-:W-:-:S04]  /*1400*/  @UP0 UIMAD.WIDE.U32 UR6, UR8, UR10, URZ ;  /* 0x0000000a080602a5 */ /* 0x000fc8000f8e003f */
[----:B------:R-:W-:-:S03]  /*1410*/  @UP0 UIMAD UR30, UR8, UR11, UR7 ;  /* 0x0000000b081e02a4 */ /* 0x000fc6000f8e0207 */
[----:B------:R-:W-:Y:S01]  /*1420*/  @UP0 UMOV UR29, UR6 ;  /* 0x00000006001d0c82 */ /* 0x000fe20008000000 */
[----:B------:R-:W-:Y:S05]  /*1430*/  @P1 BRA `(.L_x_3) ;  /* 0x000000c000001947 */ /* 0x000fea0003800000 */
[----:B------:R-:W-:Y:S02]  /*1440*/  USHF.R.S32.HI UR6, URZ, 0x1f, UR17 ;  /* 0x0000001f3f067899 */ /* 0x000fe40008011411 */
[----:B------:R-:W-:Y:S02]  /*1450*/  ULDC.64 UR8, c[0x0][0x1a0] ;  /* 0x0000680000087ab9 */ /* 0x000fe40000000a00 */
        /* <DEDUP_REMOVED lines=10> */
.L_x_3:
[----:B------:R-:W-:Y:S01]  /*1500*/  IABS R8, c[0x0][0x1c8] ;  /* 0x0000720000087a13 */ /* 0x000fe20000000000 */
[----:B------:R-:W-:Y:S01]  /*1510*/  ULDC.64 UR8, c[0x0][0x370] ;  /* 0x0000dc0000087ab9 */ /* 0x000fe20000000a00 */
[----:B--2---:R-:W-:Y:S01]  /*1520*/  IABS R7, UR36 ;  /* 0x0000002400077c13 */ /* 0x004fe20008000000 */
[----:B------:R-:W-:Y:S01]  /*1530*/  @UP2 UIMAD.WIDE.U32 UR6, UR18, UR8, URZ ;  /* 0x00000008120622a5 */ /* 0x000fe2000f8e003f */
[----:B------:R-:W1:Y:S01]  /*1540*/  I2F.RP R4, R8 ;  /* 0x0000000800047306 */ /* 0x000e620000209400 */
[----:B------:R-:W-:Y:S01]  /*1550*/  ISETP.NE.AND P2, PT, RZ, c[0x0][0x1c8], PT ;  /* 0x00007200ff007a0c */ /* 0x000fe20003f45270 */
[----:B------:R-:W-:Y:S02]  /*1560*/  ULDC UR13, c[0x0][0x234] ;  /* 0x00008d00000d7ab9 */ /* 0x000fe40000000800 */
[----:B------:R-:W-:-:S02]  /*1570*/  @UP2 UIMAD UR22, UR18, UR9, UR7 ;  /* 0x00000009121622a4 */ /* 0x000fc4000f8e0207 */
[----:B------:R-:W-:Y:S02]  /*1580*/  @UP2 UMOV UR21, UR6 ;  /* 0x0000000600152c82 */ /* 0x000fe40008000000 */
[----:B------:R-:W-:Y:S02]  /*1590*/  ULDC.64 UR6, c[0x0][0x368] ;  /* 0x0000da0000067ab9 */ /* 0x000fe40000000a00 */
[----:B------:R-:W-:Y:S02]  /*15a0*/  @!UP2 UIMAD UR8, UR38, UR6, URZ ;  /* 0x000000062608a2a4 */ /* 0x000fe4000f8e023f */
[----:B------:R-:W-:Y:S02]  /*15b0*/  USHF.R.S32.HI UR19, URZ, 0x1f, UR23 ;  /* 0x0000001f3f137899 */ /* 0x000fe40008011417 */
[----:B------:R-:W-:Y:S01]  /*15c0*/  @!UP2 UIMAD UR8, UR31, UR7, UR8 ;  /* 0x000000071f08a2a4 */ /* 0x000fe2000f8e0208 */
[----:B-1----:R-:W1:Y:S01]  /*15d0*/  MUFU.RCP R4, R4 ;  /* 0x0000000400047308 */ /* 0x002e620000001000 */
[----:B------:R-:W-:-:S04]  /*15e0*/  @!UP2 UIMAD.WIDE.U32 UR6, UR31, UR6, URZ ;  /* 0x000000061f06a2a5 */ /* 0x000fc8000f8e003f */
[----:B------:R-:W-:Y:S02]  /*15f0*/  @!UP2 UIADD3 UR22, UR7, UR8, URZ ;  /* 0x000000080716a290 */ /* 0x000fe4000fffe03f */
[----:B------:R-:W-:Y:S02]  /*1600*/  UIMAD UR8, UR35, UR18, URZ ;  /* 0x00000012230872a4 */ /* 0x000fe4000f8e023f */
[----:B------:R-:W-:Y:S02]  /*1610*/  @!UP2 UMOV UR21, UR6 ;  /* 0x000000060015ac82 */ /* 0x000fe40008000000 */
[----:B------:R-:W-:-:S04]  /*1620*/  UIMAD UR6, UR38, UR61, UR50 ;  /* 0x0000003d260672a4 */ /* 0x000fc8000f8e0232 */
[----:B------:R-:W-:Y:S01]  /*1630*/  UIADD3 UR6, UR43, UR6, URZ ;  /* 0x000000062b067290 */ /* 0x000fe2000fffe03f */
[----:B-1----:R-:W-:-:S03]  /*1640*/  IADD3 R4, R4, 0xffffffe, RZ ;  /* 0x0ffffffe04047810 */ /* 0x002fc60007ffe0ff */
[----:B------:R-:W-:Y:S01]  /*1650*/  UIMAD UR6, UR34, UR6, UR49 ;  /* 0x00000006220672a4 */ /* 0x000fe2000f8e0231 */
[----:B------:R-:W1:Y:S03]  /*1660*/  F2I.FTZ.U32.TRUNC.NTZ R5, R4 ;  /* 0x0000000400057305 */ /* 0x000e66000021f000 */
[----:B------:R-:W-:Y:S02]  /*1670*/  UIADD3 UR11, UR41, UR6, URZ ;  /* 0x00000006290b7290 */ /* 0x000fe4000fffe03f */
[----:B------:R-:W-:-:S04]  /*1680*/  UIMAD.WIDE.U32 UR6, UR34, UR18, URZ ;  /* 0x00000012220672a5 */ /* 0x000fc8000f8e003f */
[----:B------:R-:W-:Y:S02]  /*1690*/  @UP2 UIADD3 UR11, UR7, UR8, URZ ;  /* 0x00000008070b2290 */ /* 0x000fe4000fffe03f */
[----:B------:R-:W-:Y:S02]  /*16a0*/  USEL UR15, UR40, UR6, !UP2 ;  /* 0x00000006280f7287 */ /* 0x000fe4000d000000 */
[----:B------:R-:W-:Y:S02]  /*16b0*/  ULDC.64 UR8, c[0x0][0x3d8] ;  /* 0x0000f60000087ab9 */ /* 0x000fe40000000a00 */
[----:B------:R-:W-:Y:S01]  /*16c0*/  UIMAD.WIDE.U32 UR6, UR58, UR8, URZ ;  /* 0x000000083a0672a5 */ /* 0x000fe2000f8e003f */
[----:B-1----:R-:W-:-:S03]  /*16d0*/  IMAD.MOV R4, RZ, RZ, -R5 ;  /* 0x000000ffff047224 */ /* 0x002fc600078e0a05 */
[----:B------:R-:W-:Y:S01]  /*16e0*/  USEL UR12, UR6, URZ, UP6 ;  /* 0x0000003f060c7287 */ /* 0x000fe2000b000000 */
[----:B------:R-:W-:Y:S01]  /*16f0*/  IMAD R6, R4, R8, RZ ;  /* 0x0000000804067224 */ /* 0x000fe200078e02ff */
[----:B------:R-:W-:Y:S01]  /*1700*/  UIMAD UR10, UR58, UR9, UR7 ;  /* 0x000000093a0a72a4 */ /* 0x000fe2000f8e0207 */
[----:B------:R-:W-:Y:S01]  /*1710*/  IMAD.MOV.U32 R4, RZ, RZ, RZ ;  /* 0x000000ffff047224 */ /* 0x000fe200078e00ff */
[----:B------:R-:W-:Y:S02]  /*1720*/  USHF.L.U64.HI UR6, UR31, 0x7, UR38 ;  /* 0x000000071f067899 */ /* 0x000fe40008010226 */
[----:B------:R-:W-:Y:S01]  /*1730*/  USEL UR7, UR60, URZ, UP1 ;  /* 0x0000003f3c077287 */ /* 0x000fe20008800000 */
[----:B------:R-:W-:Y:S01]  /*1740*/  IMAD.HI.U32 R4, R5, R6, R4 ;  /* 0x0000000605047227 */ /* 0x000fe200078e0004 */
[----:B------:R-:W-:Y:S02]  /*1750*/  USEL UR6, UR6, URZ, UP1 ;  /* 0x0000003f06067287 */ /* 0x000fe40008800000 */
[----:B------:R-:W-:Y:S01]  /*1760*/  UIADD3 UR8, UP1, UR14, UR7, URZ ;  /* 0x000000070e087290 */ /* 0x000fe2000ff3e03f */
[----:B------:R-:W-:Y:S01]  /*1770*/  IMAD.MOV.U32 R5, RZ, RZ, R7 ;  /* 0x000000ffff057224 */ /* 0x000fe200078e0007 */
[----:B------:R-:W-:-:S02]  /*1780*/  USEL UR10, UR10, URZ, UP6 ;  /* 0x0000003f0a0a7287 */ /* 0x000fc4000b000000 */
[----:B------:R-:W-:Y:S01]  /*1790*/  UIADD3.X UR7, UR28, UR6, URZ, UP1, !UPT ;  /* 0x000000061c077290 */ /* 0x000fe20008ffe43f */
[----:B------:R-:W-:Y:S01]  /*17a0*/  IMAD.HI.U32 R4, R4, R5, RZ ;  /* 0x0000000504047227 */ /* 0x000fe200078e00ff */
[----:B------:R-:W-:-:S03]  /*17b0*/  UIMAD UR6, UR35, UR8, URZ ;  /* 0x00000008230672a4 */ /* 0x000fc6000f8e023f */
[----:B------:R-:W-:Y:S01]  /*17c0*/  IMAD.MOV R6, RZ, RZ, -R4 ;  /* 0x000000ffff067224 */ /* 0x000fe200078e0a04 */
[----:B------:R-:W-:Y:S02]  /*17d0*/  UIMAD UR9, UR34, UR7, UR6 ;  /* 0x00000007220972a4 */ /* 0x000fe4000f8e0206 */
[----:B------:R-:W-:Y:S01]  /*17e0*/  @UP5 USEL UR6, UR52, UR18, !UP2 ;  /* 0x0000001234065287 */ /* 0x000fe2000d000000 */
[----:B------:R-:W-:-:S03]  /*17f0*/  IMAD R5, R8, R6, R5 ;  /* 0x0000000608057224 */ /* 0x000fc600078e0205 */
[----:B------:R-:W-:Y:S02]  /*1800*/  @UP5 UIMAD UR13, UR36, UR13, UR6 ;  /* 0x0000000d240d52a4 */ /* 0x000fe4000f8e0206 */
[----:B------:R-:W-:Y:S01]  /*1810*/  ISETP.GT.U32.AND P0, PT, R8, R5, PT ;  /* 0x000000050800720c */ /* 0x000fe20003f04070 */
[----:B------:R-:W-:-:S04]  /*1820*/  UIMAD.WIDE.U32 UR6, UR34, UR8, URZ ;  /* 0x00000008220672a5 */ /* 0x000fc8000f8e003f */
[----:B------:R-:W-:Y:S02]  /*1830*/  @!UP5 UMOV UR13, UR47 ;  /* 0x0000002f000ddc82 */ /* 0x000fe40008000000 */
[----:B------:R-:W-:-:S06]  /*1840*/  UIADD3 UR9, UR7, UR9, URZ ;  /* 0x0000000907097290 */ /* 0x000fcc000fffe03f */
[----:B------:R-:W-:Y:S01]  /*1850*/  @!P0 IMAD.IADD R5, R5, 0x1, -R8 ;  /* 0x0000000105058824 */ /* 0x000fe200078e0a08 */
[----:B------:R-:W-:Y:S02]  /*1860*/  @!P0 IADD3 R4, R4, 0x1, RZ ;  /* 0x0000000104048810 */ /* 0x000fe40007ffe0ff */
[----:B------:R-:W-:Y:S02]  /*1870*/  ISETP.LE.AND P0, PT, RZ, UR54, PT ;  /* 0x00000036ff007c0c */ /* 0x000fe4000bf03270 */
[----:B------:R-:W-:-:S13]  /*1880*/  ISETP.GE.U32.AND P3, PT, R5, R8, PT ;  /* 0x000000080500720c */ /* 0x000fda0003f66070 */
[----:B------:R-:W-:-:S05]  /*1890*/  @P3 IADD3 R4, R4, 0x1, RZ ;  /* 0x0000000104043810 */ /* 0x000fca0007ffe0ff */
[----:B------:R-:W-:-:S04]  /*18a0*/  IMAD.MOV.U32 R17, RZ, RZ, R4 ;  /* 0x000000ffff117224 */ /* 0x000fc800078e0004 */
[----:B------:R-:W-:Y:S01]  /*18b0*/  @!P0 IMAD.MOV R17, RZ, RZ, -R17 ;  /* 0x000000ffff118224 */ /* 0x000fe200078e0a11 */
[----:B------:R-:W-:Y:S02]  /*18c0*/  PLOP3.LUT P0, PT, PT, PT, UP5, 0x80, 0x0 ;  /* 0x000000000000781c */ /* 0x000fe40003f0f058 */
[----:B------:R-:W-:-:S04]  /*18d0*/  @!P2 LOP3.LUT R17, RZ, c[0x0][0x1c8], RZ, 0x33, !PT ;  /* 0x00007200ff11aa12 */ /* 0x000fc800078e33ff */
[----:B------:R-:W-:-:S07]  /*18e0*/  SHF.R.S32.HI R23, RZ, 0x1f, R17 ;  /* 0x0000001fff177819 */ /* 0x000fce0000011411 */
[----:B------:R-:W-:Y:S05]  /*18f0*/  @!P0 BRA `(.L_x_4) ;  /* 0x0000005000008947 */ /* 0x000fea0003800000 */
[----:B------:R-:W-:Y:S02]  /*1900*/  ULDC UR8, c[0x0][0x224] ;  /* 0x0000890000087ab9 */ /* 0x000fe40000000800 */
[----:B------:R-:W-:-:S04]  /*1910*/  @!UP2 UIMAD UR18, UR31, UR8, URZ ;  /* 0x000000081f12a2a4 */ /* 0x000fc8000f8e023f */
[----:B------:R-:W-:-:S04]  /*1920*/  ULEA UR8, UR31, UR18, 0x7 ;  /* 0x000000121f087291 */ /* 0x000fc8000f8e383f */
[----:B------:R-:W-:Y:S01]  /*1930*/  UIMAD UR8, UR53, UR36, UR8 ;  /* 0x00000024350872a4 */ /* 0x000fe2000f8e0208 */
[----:B------:R-:W-:Y:S05]  /*1940*/  BRA `(.L_x_5) ;  /* 0x0000001000007947 */ /* 0x000fea0003800000 */
.L_x_4:
[----:B------:R-:W-:Y:S02]  /*1950*/  UMOV UR8, UR48 ;  /* 0x0000003000087c82 */ /* 0x000fe40008000000 */
.L_x_5:
[----:B------:R-:W2:Y:S04]  /*1960*/  LDL.64 R4, [R1+0x48] ;  /* 0x0000480001047983 */ /* 0x000ea80000100a00 */
[----:B------:R1:W3:Y:S01]  /*1970*/  LDL.64 R30, [R1+0x48] ;  /* 0x00004800011e7983 */ /* 0x0002e20000100a00 */
[----:B------:R-:W-:Y:S01]  /*1980*/  UIADD3 UR6, UP4, UP3, UR6, UR39, UR45 ;  /* 0x0000002706067290 */ /* 0x000fe2000fb9e02d */
[----:B------:R-:W-:Y:S01]  /*1990*/  IMAD.U32 R13, RZ, RZ, UR5 ;  /* 0x00000005ff0d7e24 */ /* 0x000fe2000f8e00ff */
[----:B------:R-:W-:Y:S01]  /*19a0*/  ULDC UR18, c[0x0][0x2e8] ;  /* 0x0000ba0000127ab9 */ /* 0x000fe20000000800 */
[----:B------:R-:W4:Y:S01]  /*19b0*/  S2R R32, SR_TID.X ;  /* 0x0000000000207919 */ /* 0x000f220000002100 */
[----:B------:R-:W-:Y:S01]  /*19c0*/  UIADD3 UR15, UP2, UP1, UR12, UR6, UR15 ;  /* 0x000000060c0f7290 */ /* 0x000fe2000f95e00f */
[----:B------:R-:W-:Y:S01]  /*19d0*/  IMAD.U32 R12, RZ, RZ, UR4 ;  /* 0x00000004ff0c7e24 */ /* 0x000fe2000f8e00ff */
[----:B------:R-:W-:Y:S01]  /*19e0*/  UIADD3.X UR6, UR9, UR46, UR51, UP4, UP3 ;  /* 0x0000002e09067290 */ /* 0x000fe2000a7e6433 */
[----:B------:R-:W5:Y:S01]  /*19f0*/  S2R R33, SR_TID.X ;  /* 0x0000000000217919 */ /* 0x000f620000002100 */
[----:B------:R-:W-:Y:S01]  /*1a00*/  UIADD3 UR8, UR14, UR8, URZ ;  /* 0x000000080e087290 */ /* 0x000fe2000fffe03f */
[----:B------:R-:W-:Y:S01]  /*1a10*/  BSSY B1, `(.L_x_1) ;  /* 0x0000737000017945 */ /* 0x000fe20003800000 */
[----:B------:R-:W-:Y:S01]  /*1a20*/  UIADD3.X UR10, UR10, UR6, UR11, UP2, UP1 ;  /* 0x000000060a0a7290 */ /* 0x000fe200097e240b */
[----:B------:R-:W1:Y:S01]  /*1a30*/  S2R R27, SR_TID.X ;  /* 0x00000000001b7919 */ /* 0x000e620000002100 */
[----:B------:R-:W-:-:S02]  /*1a40*/  ULDC.64 UR4, c[0x0][0x3c8] ;  /* 0x0000f20000047ab9 */ /* 0x000fc40000000a00 */
[----:B------:R-:W-:Y:S02]  /*1a50*/  ULDC.64 UR6, c[0x0][0x1a8] ;  /* 0x00006a0000067ab9 */ /* 0x000fe40000000a00 */
[----:B------:R-:W-:-:S04]  /*1a60*/  UIMAD UR6, UR55, UR6, URZ ;  /* 0x00000006370672a4 */ /* 0x000fc8000f8e023f */
[----:B------:R-:W-:-:S03]  /*1a70*/  UIMAD UR11, UR36, UR7, UR6 ;  /* 0x00000007240b72a4 */ /* 0x000fc6000f8e0206 */
[----:B------:R-:W-:Y:S02]  /*1a80*/  ULDC.64 UR6, c[0x0][0x378] ;  /* 0x0000de0000067ab9 */ /* 0x000fe40000000a00 */
[----:B------:R-:W-:Y:S01]  /*1a90*/  UIMAD UR6, UR55, UR6, URZ ;  /* 0x00000006370672a4 */ /* 0x000fe2000f8e023f */
[----:B----4-:R-:W-:-:S03]  /*1aa0*/  SHF.R.S32.HI R32, RZ, 0x1f, R32 ;  /* 0x0000001fff207819 */ /* 0x010fc60000011420 */
[----:B------:R-:W-:Y:S01]  /*1ab0*/  UIMAD UR9, UR36, UR7, UR6 ;  /* 0x00000007240972a4 */ /* 0x000fe2000f8e0206 */
[----:B-----5:R-:W-:Y:S02]  /*1ac0*/  LEA.HI R32, R32, R33, RZ, 0x3 ;  /* 0x0000002120207211 */ /* 0x020fe400078f18ff */
[----:B------:R-:W-:Y:S02]  /*1ad0*/  ULDC.64 UR6, c[0x0][0x370] ;  /* 0x0000dc0000067ab9 */ /* 0x000fe40000000a00 */
[----:B------:R-:W-:Y:S01]  /*1ae0*/  UIMAD UR6, UR28, UR6, URZ ;  /* 0x000000061c0672a4 */ /* 0x000fe2000f8e023f */
[----:B------:R-:W-:Y:S02]  /*1af0*/  SHF.R.S32.HI R32, RZ, 0x3, R32 ;  /* 0x00000003ff207819 */ /* 0x000fe40000011420 */
[----:B-1----:R-:W-:Y:S01]  /*1b00*/  SHF.R.S32.HI R28, RZ, 0x1f, R27 ;  /* 0x0000001fff1c7819 */ /* 0x002fe2000001141b */
[----:B------:R-:W-:Y:S01]  /*1b10*/  UIMAD UR7, UR14, UR7, UR6 ;  /* 0x000000070e0772a4 */ /* 0x000fe2000f8e0206 */
[----:B------:R-:W-:Y:S01]  /*1b20*/  SHF.R.S32.HI R26, RZ, 0x1f, R32 ;  /* 0x0000001fff1a7819 */ /* 0x000fe20000011420 */
[----:B------:R-:W-:Y:S01]  /*1b30*/  UIADD3 UR6, -UR16, UR24, UR23 ;  /* 0x0000001810067290 */ /* 0x000fe2000fffe117 */
[----:B------:R-:W-:-:S03]  /*1b40*/  LEA.HI R25, R28, R27, RZ, 0x5 ;  /* 0x0000001b1c197211 */ /* 0x000fc600078f28ff */
[----:B------:R-:W-:Y:S01]  /*1b50*/  UIADD3 UR6, UR6, -UR18, URZ ;  /* 0x8000001206067290 */ /* 0x000fe2000fffe03f */
[----:B------:R-:W-:-:S03]  /*1b60*/  SHF.R.S32.HI R24, RZ, 0x5, R25 ;  /* 0x00000005ff187819 */ /* 0x000fc60000011419 */
[----:B------:R-:W-:-:S04]  /*1b70*/  USHF.R.S32.HI UR12, URZ, 0x1f, UR6 ;  /* 0x0000001f3f0c7899 */ /* 0x000fc80008011406 */
[----:B------:R-:W-:Y:S02]  /*1b80*/  ULEA.HI UR12, UR12, UR6, URZ, 0x6 ;  /* 0x000000060c0c7291 */ /* 0x000fe4000f8f303f */
[----:B------:R-:W-:Y:S02]  /*1b90*/  UIADD3 UR6, UR33, -0x1, URZ ;  /* 0xffffffff21067890 */ /* 0x000fe4000fffe03f */
[----:B------:R-:W-:-:S04]  /*1ba0*/  USHF.R.S32.HI UR12, URZ, 0x6, UR12 ;  /* 0x000000063f0c7899 */ /* 0x000fc8000801140c */
[----:B------:R-:W-:-:S04]  /*1bb0*/  UISETP.LT.AND UP1, UPT, URZ, UR12, UPT ;  /* 0x0000000c3f00728c */ /* 0x000fc8000bf21270 */
[----:B------:R-:W-:-:S04]  /*1bc0*/  USEL UR12, URZ, UR12, !UP1 ;  /* 0x0000000c3f0c7287 */ /* 0x000fc8000c800000 */
[----:B------:R-:W-:Y:S01]  /*1bd0*/  UISETP.GT.AND UP1, UPT, UR33, UR12, UPT ;  /* 0x0000000c2100728c */ /* 0x000fe2000bf24270 */
[----:B--2---:R-:W-:Y:S01]  /*1be0*/  IADD3 R5, P2, R32, UR14, RZ ;  /* 0x0000000e20057c10 */ /* 0x004fe2000ff5e0ff */
[----:B---3--:R-:W-:-:S03]  /*1bf0*/  IMAD.MOV.U32 R30, RZ, RZ, R4 ;  /* 0x000000ffff1e7224 */ /* 0x008fc600078e0004 */
[----:B------:R-:W-:Y:S02]  /*1c00*/  IADD3.X R9, R26, UR28, RZ, P2, !PT ;  /* 0x0000001c1a097c10 */ /* 0x000fe400097fe4ff */
[----:B------:R-:W-:-:S03]  /*1c10*/  SHF.R.S32.HI R31, RZ, 0x1f, R30 ;  /* 0x0000001fff1f7819 */ /* 0x000fc6000001141e */
[----:B------:R-:W-:Y:S01]  /*1c20*/  IMAD R9, R9, c[0x0][0x190], RZ ;  /* 0x0000640009097a24 */ /* 0x000fe200078e02ff */
[----:B------:R-:W-:Y:S01]  /*1c30*/  IADD3 R4, P0, R30, UR21, RZ ;  /* 0x000000151e047c10 */ /* 0x000fe2000ff1e0ff */
[C---:B------:R-:W-:Y:S01]  /*1c40*/  IMAD.WIDE.U32 R6, R5.reuse, c[0x0][0x190], R30 ;  /* 0x0000640005067a25 */ /* 0x040fe200078e001e */
[----:B------:R1:W-:Y:S03]  /*1c50*/  STL [R1+0x4c], R31 ;  /* 0x00004c1f01007387 */ /* 0x0003e60000100800 */
[----:B------:R-:W-:Y:S01]  /*1c60*/  IMAD R5, R5, c[0x0][0x194], R9 ;  /* 0x0000650005057a24 */ /* 0x000fe200078e0209 */
[----:B------:R-:W-:Y:S01]  /*1c70*/  IADD3 R8, P2, R6, UR37, RZ ;  /* 0x0000002506087c10 */ /* 0x000fe2000ff5e0ff */
[----:B------:R-:W-:Y:S01]  /*1c80*/  IMAD.U32 R6, RZ, RZ, UR14 ;  /* 0x0000000eff067e24 */ /* 0x000fe2000f8e00ff */
[----:B------:R-:W-:Y:S02]  /*1c90*/  UIADD3 UR14, UR14, UR13, URZ ;  /* 0x0000000d0e0e7290 */ /* 0x000fe4000fffe03f */
[----:B------:R-:W-:Y:S01]  /*1ca0*/  IADD3.X R9, R7, UR32, R5, P2, !PT ;  /* 0x0000002007097c10 */ /* 0x000fe200097fe405 */
[----:B------:R-:W-:Y:S01]  /*1cb0*/  ULDC.64 UR32, c[0x0][0x200] ;  /* 0x0000800000207ab9 */ /* 0x000fe20000000a00 */
[----:B------:R-:W-:-:S05]  /*1cc0*/  IADD3.X R5, R31, UR22, RZ, P0, !PT ;  /* 0x000000161f057c10 */ /* 0x000fca00087fe4ff */
[----:B------:R-:W-:Y:S01]  /*1cd0*/  IMAD.WIDE.U32 R4, R6, c[0x0][0x370], R4 ;  /* 0x0000dc0006047a25 */ /* 0x000fe200078e0004 */
[----:B------:R-:W-:-:S04]  /*1ce0*/  LOP3.LUT R6, R25, 0xffffffe0, RZ, 0xc0, !PT ;  /* 0xffffffe019067812 */ /* 0x000fc800078ec0ff */
[----:B------:R-:W-:Y:S01]  /*1cf0*/  IADD3 R5, R5, UR7, RZ ;  /* 0x0000000705057c10 */ /* 0x000fe2000fffe0ff */
[----:B------:R-:W-:Y:S02]  /*1d00*/  IMAD.IADD R20, R27, 0x1, -R6 ;  /* 0x000000011b147824 */ /* 0x000fe400078e0a06 */
[----:B------:R-:W-:Y:S02]  /*1d10*/  IMAD.U32 R6, RZ, RZ, UR36 ;  /* 0x00000024ff067e24 */ /* 0x000fe4000f8e00ff */
[----:B------:R-:W-:Y:S02]  /*1d20*/  IMAD R10, R24, UR44, R20 ;  /* 0x0000002c180a7c24 */ /* 0x000fe4000f8e0214 */
[----:B------:R-:W-:-:S03]  /*1d30*/  IMAD.WIDE.U32 R4, R6, c[0x0][0x378], R4 ;  /* 0x0000de0006047a25 */ /* 0x000fc600078e0004 */
[----:B------:R-:W-:Y:S01]  /*1d40*/  IADD3 R11, P0, R10, UR15, RZ ;  /* 0x0000000f0a0b7c10 */ /* 0x000fe2000ff1e0ff */
[----:B------:R-:W-:Y:S01]  /*1d50*/  IMAD.WIDE.U32 R8, R6, c[0x0][0x1a8], R8 ;  /* 0x00006a0006087a25 */ /* 0x000fe200078e0008 */
[----:B------:R-:W-:Y:S01]  /*1d60*/  IADD3 R7, R5, UR9, RZ ;  /* 0x0000000905077c10 */ /* 0x000fe2000fffe0ff */
[----:B------:R-:W-:Y:S01]  /*1d70*/  UIMAD.WIDE UR8, UR8, UR59, UR4 ;  /* 0x0000003b080872a5 */ /* 0x000fe2000f8e0204 */
[----:B------:R-:W-:Y:S01]  /*1d80*/  LEA.HI.X.SX32 R10, R10, UR10, 0x1, P0 ;  /* 0x0000000a0a0a7c11 */ /* 0x000fe200080f0eff */
[----:B------:R-:W-:Y:S01]  /*1d90*/  IMAD.MOV.U32 R6, RZ, RZ, R4 ;  /* 0x000000ffff067224 */ /* 0x000fe200078e0004 */
[----:B------:R-:W-:Y:S01]  /*1da0*/  LEA R14, P0, R11, c[0x0][0x350], 0x2 ;  /* 0x0000d4000b0e7a11 */ /* 0x000fe200078010ff */
[----:B------:R-:W-:Y:S01]  /*1db0*/  IMAD R4, R26, c[0x0][0x370], RZ ;  /* 0x0000dc001a047a24 */ /* 0x000fe200078e02ff */
[----:B------:R-:W-:Y:S01]  /*1dc0*/  IADD3 R21, R9, UR11, RZ ;  /* 0x0000000b09157c10 */ /* 0x000fe2000fffe0ff */
[----:B------:R-:W-:Y:S01]  /*1dd0*/  IMAD.WIDE.U32 R6, R32, c[0x0][0x370], R6 ;  /* 0x0000dc0020067a25 */ /* 0x000fe200078e0006 */
[----:B------:R-:W-:Y:S01]  /*1de0*/  LEA R34, P3, R8, c[0x0][0x160], 0x1 ;  /* 0x0000580008227a11 */ /* 0x000fe200078608ff */
[----:B------:R-:W-:Y:S01]  /*1df0*/  UIMAD.WIDE UR14, UR14, UR59, UR32 ;  /* 0x0000003b0e0e72a5 */ /* 0x000fe2000f8e0220 */
[----:B------:R-:W-:Y:S01]  /*1e00*/  LEA.HI.X R15, R11, c[0x0][0x354], R10, 0x2, P0 ;  /* 0x0000d5000b0f7a11 */ /* 0x000fe200000f140a */
[----:B------:R-:W-:Y:S01]  /*1e10*/  IMAD R4, R32, c[0x0][0x374], R4 ;  /* 0x0000dd0020047a24 */ /* 0x000fe200078e0204 */
[----:B------:R-:W-:Y:S01]  /*1e20*/  LEA R36, P2, R6, c[0x0][0x330], 0x1 ;  /* 0x0000cc0006247a11 */ /* 0x000fe200078408ff */
[----:B------:R-:W-:Y:S01]  /*1e30*/  UMOV UR10, UR8 ;  /* 0x00000008000a7c82 */ /* 0x000fe20008000000 */
[----:B------:R-:W-:Y:S01]  /*1e40*/  LEA.HI.X R35, R8, c[0x0][0x164], R21, 0x1, P3 ;  /* 0x0000590008237a11 */ /* 0x000fe200018f0c15 */
[----:B------:R-:W-:Y:S01]  /*1e50*/  IMAD.IADD R19, R7, 0x1, R4 ;  /* 0x0000000107137824 */ /* 0x000fe200078e0204 */
[----:B------:R1:W-:Y:S01]  /*1e60*/  STL.64 [R1+0x30], R14 ;  /* 0x0000300e01007387 */ /* 0x0003e20000100a00 */
[----:B------:R-:W-:Y:S01]  /*1e70*/  PLOP3.LUT P0, PT, PT, PT, UP1, 0x80, 0x0 ;  /* 0x000000000000781c */ /* 0x000fe20003f0f018 */
[----:B------:R1:W2:Y:S01]  /*1e80*/  R2UR UR5, R13 ;  /* 0x000000000d0573c2 */ /* 0x0002a200000e0000 */
[----:B------:R-:W-:Y:S01]  /*1e90*/  UMOV UR8, UR14 ;  /* 0x0000000e00087c82 */ /* 0x000fe20008000000 */
[----:B------:R-:W-:Y:S01]  /*1ea0*/  LEA.HI.X R37, R6, c[0x0][0x334], R19, 0x1, P2 ;  /* 0x0000cd0006257a11 */ /* 0x000fe200010f0c13 */
[----:B------:R1:W-:Y:S01]  /*1eb0*/  STL.64 [R1+0x40], R34 ;  /* 0x0000402201007387 */ /* 0x0003e20000100a00 */
[----:B------:R-:W-:-:S03]  /*1ec0*/  UMOV UR7, UR15 ;  /* 0x0000000f00077c82 */ /* 0x000fc60008000000 */
[----:B------:R1:W-:Y:S01]  /*1ed0*/  STL.64 [R1+0x38], R36 ;  /* 0x0000382401007387 */ /* 0x0003e20000100a00 */
[----:B------:R1:W3:Y:S04]  /*1ee0*/  R2UR UR4, R12 ;  /* 0x000000000c0473c2 */ /* 0x0002e800000e0000 */
[----:B-123--:R-:W-:Y:S05]  /*1ef0*/  @P0 BRA `(.L_x_6) ;  /* 0x000008b000000947 */ /* 0x00efea0003800000 */
        /* <DEDUP_REMOVED lines=18> */
.L_x_7:
        /* <DEDUP_REMOVED lines=18> */
.L_x_8:
[----:B------:R1:W5:Y:S01]  /*2140*/  LDL R14, [R1+0x68] ;  /* 0x00006800010e7983 */ /* 0x0003620000100800 */
[----:B------:R-:W-:-:S03]  /*2150*/  ULDC.64 UR6, c[0x0][0x3a0] ;  /* 0x0000e80000067ab9 */ /* 0x000fc60000000a00 */
[----:B------:R1:W5:Y:S01]  /*2160*/  LDL R13, [R1+0x6c] ;  /* 0x00006c00010d7983 */ /* 0x0003620000100800 */
[----:B------:R-:W-:Y:S01]  /*2170*/  IMAD.U32 R11, RZ, RZ, UR23 ;  /* 0x00000017ff0b7e24 */ /* 0x000fe2000f8e00ff */
[----:B------:R-:W-:Y:S01]  /*2180*/  UIMAD UR6, UR19, UR6, URZ ;  /* 0x00000006130672a4 */ /* 0x000fe2000f8e023f */
[----:B------:R-:W-:Y:S01]  /*2190*/  BSSY B0, `(.L_x_9) ;  /* 0x000001d000007945 */ /* 0x000fe20003800000 */
[----:B------:R-:W-:Y:S01]  /*21a0*/  ULDC.64 UR8, c[0x0][0x3b8] ;  /* 0x0000ee0000087ab9 */ /* 0x000fe20000000a00 */
[----:B------:R-:W-:Y:S01]  /*21b0*/  IMAD.WIDE.U32 R4, R11, c[0x0][0x3a0], R30 ;  /* 0x0000e8000b047a25 */ /* 0x000fe200078e001e */
[----:B------:R-:W-:Y:S02]  /*21c0*/  UIMAD UR7, UR23, UR7, UR6 ;  /* 0x00000007170772a4 */ /* 0x000fe4000f8e0206 */
[----:B------:R-:W-:Y:S02]  /*21d0*/  UIMAD UR6, UR20, -0x40, UR16 ;  /* 0xffffffc0140678a4 */ /* 0x000fe4000f8e0210 */
[----:B------:R-:W-:-:S02]  /*21e0*/  IADD3 R6, P0, R4, UR12, RZ ;  /* 0x0000000c04067c10 */ /* 0x000fc4000ff1e0ff */
[----:B------:R-:W-:Y:S01]  /*21f0*/  MOV R4, UR7 ;  /* 0x0000000700047c02 */ /* 0x000fe20008000f00 */
[----:B------:R-:W-:Y:S01]  /*2200*/  UIMAD UR7, UR55, UR8, URZ ;  /* 0x00000008370772a4 */ /* 0x000fe2000f8e023f */
[----:B------:R-:W-:Y:S02]  /*2210*/  ISETP.GE.AND P4, PT, R32, UR6, PT ;  /* 0x0000000620007c0c */ /* 0x000fe4000bf86270 */
[----:B------:R-:W-:Y:S01]  /*2220*/  IADD3.X R7, R5, UR13, R4, P0, !PT ;  /* 0x0000000d05077c10 */ /* 0x000fe200087fe404 */
[----:B------:R-:W-:Y:S01]  /*2230*/  IMAD.U32 R4, RZ, RZ, UR36 ;  /* 0x00000024ff047e24 */ /* 0x000fe2000f8e00ff */
[----:B------:R-:W-:-:S03]  /*2240*/  UIMAD UR7, UR36, UR9, UR7 ;  /* 0x00000009240772a4 */ /* 0x000fc6000f8e0207 */
[----:B------:R-:W-:-:S05]  /*2250*/  IMAD.WIDE.U32 R6, R4, c[0x0][0x3b8], R6 ;  /* 0x0000ee0004067a25 */ /* 0x000fca00078e0006 */
[----:B------:R-:W-:Y:S01]  /*2260*/  IADD3 R10, R7, UR7, RZ ;  /* 0x00000007070a7c10 */ /* 0x000fe2000fffe0ff */
[----:B------:R-:W-:Y:S05]  /*2270*/  @P4 BRA `(.L_x_10) ;  /* 0x000000e000004947 */ /* 0x000fea0003800000 */
[----:B-1----:R-:W-:Y:S01]  /*2280*/  MOV R5, R10 ;  /* 0x0000000a00057202 */ /* 0x002fe20000000f00 */
[----:B------:R-:W-:Y:S01]  /*2290*/  IMAD.MOV.U32 R4, RZ, RZ, R6 ;  /* 0x000000ffff047224 */ /* 0x000fe200078e0006 */
[----:B------:R-:W-:Y:S01]  /*22a0*/  ISETP.GE.AND P3, PT, R30, c[0x0][0x220], PT ;  /* 0x000088001e007a0c */ /* 0x000fe20003f66270 */
[----:B------:R-:W-:Y:S01]  /*22b0*/  IMAD R12, R26, c[0x0][0x3a0], RZ ;  /* 0x0000e8001a0c7a24 */ /* 0x000fe200078e02ff */
[----:B-----5:R-:W-:Y:S01]  /*22c0*/  ISETP.GE.AND P2, PT, R14, c[0x0][0x220], PT ;  /* 0x000088000e007a0c */ /* 0x020fe20003f46270 */
[----:B------:R-:W-:Y:S01]  /*22d0*/  IMAD.WIDE.U32 R8, R32, c[0x0][0x3a0], R4 ;  /* 0x0000e80020087a25 */ /* 0x000fe200078e0004 */
[----:B------:R-:W-:-:S03]  /*22e0*/  ISETP.GE.AND P1, PT, R13, c[0x0][0x220], PT ;  /* 0x000088000d007a0c */ /* 0x000fc60003f26270 */
[----:B------:R-:W-:-:S04]  /*22f0*/  IMAD R4, R32, c[0x0][0x3a4], R12 ;  /* 0x0000e90020047a24 */ /* 0x000fc800078e020c */
[----:B------:R-:W-:Y:S01]  /*2300*/  IMAD.IADD R5, R9, 0x1, R4 ;  /* 0x0000000109057824 */ /* 0x000fe200078e0204 */
[----:B------:R-:W-:-:S04]  /*2310*/  LEA R4, P0, R8, c[0x0][0x340], 0x1 ;  /* 0x0000d00008047a11 */ /* 0x000fc800078008ff */
[----:B------:R-:W-:-:S05]  /*2320*/  LEA.HI.X R5, R8, c[0x0][0x344], R5, 0x1, P0 ;  /* 0x0000d10008057a11 */ /* 0x000fca00000f0c05 */
[----:B------:R1:W-:Y:S04]  /*2330*/  @!P3 STG.E.128 [R4.64], RZ ;  /* 0x000000ff0400b986 */ /* 0x0003e8000c101d04 */
[----:B------:R1:W-:Y:S04]  /*2340*/  @!P2 STG.E.128 [R4.64+0x80], RZ ;  /* 0x000080ff0400a986 */ /* 0x0003e8000c101d04 */
[----:B------:R1:W-:Y:S02]  /*2350*/  @!P1 STG.E.128 [R4.64+0x100], RZ ;  /* 0x000100ff04009986 */ /* 0x0003e4000c101d04 */
.L_x_10:
[----:B-1----:R-:W-:Y:S05]  /*2360*/  BSYNC B0 ;  /* 0x0000000000007941 */ /* 0x002fea0003800000 */
.L_x_9:
[----:B------:R-:W-:Y:S01]  /*2370*/  IADD3 R4, R32, 0x20, RZ ;  /* 0x0000002020047810 */ /* 0x000fe20007ffe0ff */
[----:B------:R-:W-:Y:S03]  /*2380*/  BSSY B0, `(.L_x_11) ;  /* 0x0000012000007945 */ /* 0x000fe60003800000 */
[----:B------:R-:W-:-:S13]  /*2390*/  ISETP.GE.AND P3, PT, R4, UR6, PT ;  /* 0x0000000604007c0c */ /* 0x000fda000bf66270 */
[----:B------:R-:W-:Y:S05]  /*23a0*/  @P3 BRA `(.L_x_12) ;  /* 0x000000f000003947 */ /* 0x000fea0003800000 */
[----:B------:R-:W-:Y:S01]  /*23b0*/  IADD3 R4, P0, R32, 0x20, RZ ;  /* 0x0000002020047810 */ /* 0x000fe20007f1e0ff */
[----:B------:R-:W-:Y:S01]  /*23c0*/  IMAD.MOV.U32 R7, RZ, RZ, R10 ;  /* 0x000000ffff077224 */ /* 0x000fe200078e000a */
[----:B------:R-:W-:Y:S02]  /*23d0*/  ISETP.GE.AND P2, PT, R30, c[0x0][0x220], PT ;  /* 0x000088001e007a0c */ /* 0x000fe40003f46270 */
[----:B-----5:R-:W-:Y:S01]  /*23e0*/  ISETP.GE.AND P1, PT, R14, c[0x0][0x220], PT ;  /* 0x000088000e007a0c */ /* 0x020fe20003f26270 */
[----:B------:R-:W-:Y:S01]  /*23f0*/  IMAD.X R5, RZ, RZ, R26, P0 ;  /* 0x000000ffff057224 */ /* 0x000fe200000e061a */
[----:B------:R-:W-:Y:S01]  /*2400*/  ISETP.GE.AND P0, PT, R13, c[0x0][0x220], PT ;  /* 0x000088000d007a0c */ /* 0x000fe20003f06270 */
[----:B------:R-:W-:-:S04]  /*2410*/  IMAD.WIDE.U32 R6, R4, c[0x0][0x3a0], R6 ;  /* 0x0000e80004067a25 */ /* 0x000fc800078e0006 */
[----:B------:R-:W-:-:S04]  /*2420*/  IMAD R5, R5, c[0x0][0x3a0], RZ ;  /* 0x0000e80005057a24 */ /* 0x000fc800078e02ff */
[----:B------:R-:W-:Y:S01]  /*2430*/  IMAD R5, R4, c[0x0][0x3a4], R5 ;  /* 0x0000e90004057a24 */ /* 0x000fe200078e0205 */
[----:B------:R-:W-:-:S03]  /*2440*/  LEA R4, P5, R6, c[0x0][0x340], 0x1 ;  /* 0x0000d00006047a11 */ /* 0x000fc600078a08ff */
[----:B------:R-:W-:-:S05]  /*2450*/  IMAD.IADD R5, R7, 0x1, R5 ;  /* 0x0000000107057824 */ /* 0x000fca00078e0205 */
[----:B------:R-:W-:-:S05]  /*2460*/  LEA.HI.X R5, R6, c[0x0][0x344], R5, 0x1, P5 ;  /* 0x0000d10006057a11 */ /* 0x000fca00028f0c05 */
[----:B------:R1:W-:Y:S04]  /*2470*/  @!P2 STG.E.128 [R4.64], RZ ;  /* 0x000000ff0400a986 */ /* 0x0003e8000c101d04 */
[----:B------:R1:W-:Y:S04]  /*2480*/  @!P1 STG.E.128 [R4.64+0x80], RZ ;  /* 0x000080ff04009986 */ /* 0x0003e8000c101d04 */
[----:B------:R1:W-:Y:S02]  /*2490*/  @!P0 STG.E.128 [R4.64+0x100], RZ ;  /* 0x000100ff04008986 */ /* 0x0003e4000c101d04 */
.L_x_12:
[----:B------:R-:W-:Y:S05]  /*24a0*/  BSYNC B0 ;  /* 0x0000000000007941 */ /* 0x000fea0003800000 */
.L_x_11:
[----:B------:R-:W-:Y:S01]  /*24b0*/  ULDC.64 UR6, c[0x0][0x3a8] ;  /* 0x0000ea0000067ab9 */ /* 0x000fe20000000a00 */
[----:B-1----:R-:W-:Y:S01]  /*24c0*/  IMAD.WIDE.U32 R4, R11, c[0x0][0x3a8], R30 ;  /* 0x0000ea000b047a25 */ /* 0x002fe200078e001e */
[----:B------:R-:W-:Y:S01]  /*24d0*/  UIMAD UR6, UR19, UR6, URZ ;  /* 0x00000006130672a4 */ /* 0x000fe2000f8e023f */
[----:B------:R-:W-:Y:S03]  /*24e0*/  BSSY B0, `(.L_x_13) ;  /* 0x000001a000007945 */ /* 0x000fe60003800000 */
[----:B------:R-:W-:Y:S01]  /*24f0*/  UIMAD UR6, UR23, UR7, UR6 ;  /* 0x00000007170672a4 */ /* 0x000fe2000f8e0206 */
[----:B------:R-:W-:-:S05]  /*2500*/  IADD3 R6, P0, R4, UR10, RZ ;  /* 0x0000000a04067c10 */ /* 0x000fca000ff1e0ff */
[----:B------:R-:W-:Y:S01]  /*2510*/  IMAD.U32 R4, RZ, RZ, UR6 ;  /* 0x00000006ff047e24 */ /* 0x000fe2000f8e00ff */
[----:B------:R-:W-:Y:S02]  /*2520*/  ULDC.64 UR6, c[0x0][0x3c0] ;  /* 0x0000f00000067ab9 */ /* 0x000fe40000000a00 */
[----:B------:R-:W-:Y:S02]  /*2530*/  UIMAD UR6, UR55, UR6, URZ ;  /* 0x00000006370672a4 */ /* 0x000fe4000f8e023f */
[----:B------:R-:W-:Y:S02]  /*2540*/  IADD3.X R7, R5, UR11, R4, P0, !PT ;  /* 0x0000000b05077c10 */ /* 0x000fe400087fe404 */
[----:B------:R-:W-:Y:S01]  /*2550*/  MOV R4, UR36 ;  /* 0x0000002400047c02 */ /* 0x000fe20008000f00 */
[----:B------:R-:W-:-:S04]  /*2560*/  UIMAD UR6, UR36, UR7, UR6 ;  /* 0x00000007240672a4 */ /* 0x000fc8000f8e0206 */
[----:B------:R-:W-:-:S05]  /*2570*/  IMAD.WIDE.U32 R6, R4, c[0x0][0x3c0], R6 ;  /* 0x0000f00004067a25 */ /* 0x000fca00078e0006 */
[----:B------:R-:W-:Y:S01]  /*2580*/  IADD3 R10, R7, UR6, RZ ;  /* 0x00000006070a7c10 */ /* 0x000fe2000fffe0ff */
[----:B------:R-:W-:Y:S05]  /*2590*/  @P4 BRA `(.L_x_14) ;  /* 0x000000e000004947 */ /* 0x000fea0003800000 */
[----:B------:R-:W-:Y:S01]  /*25a0*/  MOV R5, R10 ;  /* 0x0000000a00057202 */ /* 0x000fe20000000f00 */
        /* <DEDUP_REMOVED lines=13> */
.L_x_14:
[----:B------:R-:W-:Y:S05]  /*2680*/  BSYNC B0 ;  /* 0x0000000000007941 */ /* 0x000fea0003800000 */
.L_x_13:
[----:B------:R-:W-:Y:S05]  /*2690*/  @P3 BRA `(.L_x_15) ;  /* 0x000066e000003947 */ /* 0x000fea0003800000 */
[----:B-1----:R-:W-:Y:S01]  /*26a0*/  IADD3 R4, P0, R32, 0x20, RZ ;  /* 0x0000002020047810 */ /* 0x002fe20007f1e0ff */
[----:B------:R-:W-:Y:S01]  /*26b0*/  IMAD.MOV.U32 R7, RZ, RZ, R10 ;  /* 0x000000ffff077224 */ /* 0x000fe200078e000a */
[----:B------:R-:W-:-:S03]  /*26c0*/  ISETP.GE.AND P1, PT, R30, c[0x0][0x220], PT ;  /* 0x000088001e007a0c */ /* 0x000fc60003f26270 */
[----:B------:R-:W-:Y:S01]  /*26d0*/  IMAD.X R5, RZ, RZ, R26, P0 ;  /* 0x000000ffff057224 */ /* 0x000fe200000e061a */
[----:B-----5:R-:W-:Y:S01]  /*26e0*/  ISETP.GE.AND P0, PT, R14, c[0x0][0x220], PT ;  /* 0x000088000e007a0c */ /* 0x020fe20003f06270 */
[----:B------:R-:W-:-:S04]  /*26f0*/  IMAD.WIDE.U32 R6, R4, c[0x0][0x3a8], R6 ;  /* 0x0000ea0004067a25 */ /* 0x000fc800078e0006 */
[----:B------:R-:W-:-:S04]  /*2700*/  IMAD R5, R5, c[0x0][0x3a8], RZ ;  /* 0x0000ea0005057a24 */ /* 0x000fc800078e02ff */
[----:B------:R-:W-:Y:S01]  /*2710*/  IMAD R5, R4, c[0x0][0x3ac], R5 ;  /* 0x0000eb0004057a24 */ /* 0x000fe200078e0205 */
[----:B------:R-:W-:-:S03]  /*2720*/  LEA R4, P2, R6, c[0x0][0x348], 0x1 ;  /* 0x0000d20006047a11 */ /* 0x000fc600078408ff */
[----:B------:R-:W-:-:S05]  /*2730*/  IMAD.IADD R5, R7, 0x1, R5 ;  /* 0x0000000107057824 */ /* 0x000fca00078e0205 */
[----:B------:R-:W-:-:S05]  /*2740*/  LEA.HI.X R5, R6, c[0x0][0x34c], R5, 0x1, P2 ;  /* 0x0000d30006057a11 */ /* 0x000fca00010f0c05 */
[----:B------:R1:W-:Y:S04]  /*2750*/  @!P1 STG.E.128 [R4.64], RZ ;  /* 0x000000ff04009986 */ /* 0x0003e8000c101d04 */
[----:B------:R1:W-:Y:S01]  /*2760*/  @!P0 STG.E.128 [R4.64+0x80], RZ ;  /* 0x000080ff04008986 */ /* 0x0003e2000c101d04 */
[----:B------:R-:W-:-:S13]  /*2770*/  ISETP.GE.AND P0, PT, R13, c[0x0][0x220], PT ;  /* 0x000088000d007a0c */ /* 0x000fda0003f06270 */
[----:B------:R-:W-:Y:S05]  /*2780*/  @P0 BRA `(.L_x_15) ;  /* 0x000065f000000947 */ /* 0x000fea0003800000 */
[----:B------:R2:W-:Y:S01]  /*2790*/  STG.E.128 [R4.64+0x100], RZ ;  /* 0x000100ff04007986 */ /* 0x0005e2000c101d04 */
[----:B------:R-:W-:Y:S05]  /*27a0*/  BRA `(.L_x_15) ;  /* 0x000065d000007947 */ /* 0x000fea0003800000 */
.L_x_6:
[----:B------:R-:W2:Y:S01]  /*27b0*/  LDL R29, [R1+0x2c] ;  /* 0x00002c00011d7983 */ /* 0x000ea20000100800 */
[----:B------:R-:W-:Y:S01]  /*27c0*/  PLOP3.LUT P0, PT, PT, PT, UP6, 0x80, 0x0 ;  /* 0x000000000000781c */ /* 0x000fe20003f0f068 */
[----:B------:R-:W-:Y:S01]  /*27d0*/  UIMAD UR11, UR20, -0x40, UR16 ;  /* 0xffffffc0140b78a4 */ /* 0x000fe2000f8e0210 */
[----:B------:R-:W-:Y:S01]  /*27e0*/  MOV R22, UR23 ;  /* 0x0000001700167c02 */ /* 0x000fe20008000f00 */
[----:B------:R-:W-:Y:S01]  /*27f0*/  ULDC.64 UR14, c[0x0][0x1a0] ;  /* 0x00006800000e7ab9 */ /* 0x000fe20000000a00 */
[----:B------:R-:W-:Y:S01]  /*2800*/  BSSY B0, `(.L_x_16) ;  /* 0x0000032000007945 */ /* 0x000fe20003800000 */
[----:B------:R-:W-:-:S08]  /*2810*/  UIMAD UR13, UR19, UR14, URZ ;  /* 0x0000000e130d72a4 */ /* 0x000fd0000f8e023f */
[----:B------:R-:W-:Y:S01]  /*2820*/  @P0 BAR.SYNC.DEFER_BLOCKING 0x0 ;  /* 0x0000000000000b1d */ /* 0x000fe20000010000 */
[----:B------:R-:W-:Y:S01]  /*2830*/  ISETP.GE.AND P6, PT, R32, UR11, PT ;  /* 0x0000000b20007c0c */ /* 0x000fe2000bfc6270 */
[----:B------:R-:W-:Y:S01]  /*2840*/  UIMAD UR13, UR23, UR15, UR13 ;  /* 0x0000000f170d72a4 */ /* 0x000fe2000f8e020d */
[----:B------:R-:W-:-:S05]  /*2850*/  IMAD.WIDE.U32 R4, R22, c[0x0][0x1a0], R30 ;  /* 0x0000680016047a25 */ /* 0x000fca00078e001e */
[----:B------:R-:W-:Y:S02]  /*2860*/  IADD3 R10, P0, R4, UR29, RZ ;  /* 0x0000001d040a7c10 */ /* 0x000fe4000ff1e0ff */
[----:B------:R-:W-:-:S04]  /*2870*/  MOV R4, UR13 ;  /* 0x0000000d00047c02 */ /* 0x000fc80008000f00 */
[----:B------:R-:W-:Y:S01]  /*2880*/  IADD3.X R11, R5, UR30, R4, P0, !PT ;  /* 0x0000001e050b7c10 */ /* 0x000fe200087fe404 */
[----:B------:R-:W-:-:S04]  /*2890*/  IMAD R4, R23, c[0x0][0x1b8], RZ ;  /* 0x00006e0017047a24 */ /* 0x000fc800078e02ff */
[C---:B------:R-:W-:Y:S02]  /*28a0*/  IMAD R4, R17.reuse, c[0x0][0x1bc], R4 ;  /* 0x00006f0011047a24 */ /* 0x040fe400078e0204 */
[----:B------:R-:W-:-:S05]  /*28b0*/  IMAD.WIDE.U32 R10, R17, c[0x0][0x1b8], R10 ;  /* 0x00006e00110a7a25 */ /* 0x000fca00078e000a */
[----:B------:R-:W-:Y:S01]  /*28c0*/  IADD3 R18, R11, R4, RZ ;  /* 0x000000040b127210 */ /* 0x000fe20007ffe0ff */
[----:B--2---:R1:W-:Y:S04]  /*28d0*/  @P6 STS.128 [R29+0x12000], RZ ;  /* 0x012000ff1d006388 */ /* 0x0043e80000000c00 */
[----:B------:R1:W-:Y:S04]  /*28e0*/  @P6 STS.128 [R29+0x14000], RZ ;  /* 0x014000ff1d006388 */ /* 0x0003e80000000c00 */
[----:B------:R1:W-:Y:S01]  /*28f0*/  @P6 STS.128 [R29+0x16000], RZ ;  /* 0x016000ff1d006388 */ /* 0x0003e20000000c00 */
[----:B------:R-:W-:Y:S05]  /*2900*/  @P6 BRA `(.L_x_17) ;  /* 0x0000021000006947 */ /* 0x000fea0003800000 */
[----:B------:R-:W2:Y:S04]  /*2910*/  LDL R13, [R1+0x68] ;  /* 0x00006800010d7983 */ /* 0x000ea80000100800 */
[----:B------:R-:W3:Y:S01]  /*2920*/  LDL R12, [R1+0x6c] ;  /* 0x00006c00010c7983 */ /* 0x000ee20000100800 */
[----:B------:R-:W-:Y:S01]  /*2930*/  ISETP.GE.AND P4, PT, R30, c[0x0][0x220], PT ;  /* 0x000088001e007a0c */ /* 0x000fe20003f86270 */
[----:B------:R-:W-:-:S02]  /*2940*/  IMAD R16, R26, c[0x0][0x1a0], RZ ;  /* 0x000068001a107a24 */ /* 0x000fc400078e02ff */
[----:B------:R-:W-:Y:S02]  /*2950*/  IMAD.MOV.U32 R4, RZ, RZ, R10 ;  /* 0x000000ffff047224 */ /* 0x000fe400078e000a */
[----:B------:R-:W-:Y:S02]  /*2960*/  IMAD.MOV.U32 R5, RZ, RZ, R18 ;  /* 0x000000ffff057224 */ /* 0x000fe400078e0012 */
[C---:B------:R-:W-:Y:S02]  /*2970*/  IMAD R16, R32.reuse, c[0x0][0x1a4], R16 ;  /* 0x0000690020107a24 */ /* 0x040fe400078e0210 */
[----:B------:R-:W-:-:S04]  /*2980*/  IMAD.WIDE.U32 R4, R32, c[0x0][0x1a0], R4 ;  /* 0x0000680020047a25 */ /* 0x000fc800078e0004 */
[----:B------:R-:W-:Y:S01]  /*2990*/  IMAD.IADD R16, R5, 0x1, R16 ;  /* 0x0000000105107824 */ /* 0x000fe200078e0210 */
[C---:B------:R-:W-:Y:S01]  /*29a0*/  @!P4 LEA R14, P1, R4.reuse, c[0x0][0x170], 0x1 ;  /* 0x00005c00040eca11 */ /* 0x040fe200078208ff */
[----:B------:R4:W-:Y:S03]  /*29b0*/  @P4 STS.128 [R29+0x12000], RZ ;  /* 0x012000ff1d004388 */ /* 0x0009e60000000c00 */
[----:B------:R-:W-:-:S05]  /*29c0*/  @!P4 LEA.HI.X R15, R4, c[0x0][0x174], R16, 0x1, P1 ;  /* 0x00005d00040fca11 */ /* 0x000fca00008f0c10 */
[----:B------:R-:W-:Y:S01]  /*29d0*/  @!PT LDS RZ, [RZ] ;  /* 0x00000000fffff984 */ /* 0x000fe20000000800 */
[----:B------:R-:W-:Y:S01]  /*29e0*/  @!PT LDS RZ, [RZ] ;  /* 0x00000000fffff984 */ /* 0x000fe20000000800 */
[----:B------:R-:W-:Y:S01]  /*29f0*/  @!PT LDS RZ, [RZ] ;  /* 0x00000000fffff984 */ /* 0x000fe20000000800 */
[----:B------:R4:W-:Y:S01]  /*2a00*/  @!P4 LDGSTS.E.BYPASS.LTC128B.128 [R29+0x12000], [R14.64] ;  /* 0x120000000e1dcfae */ /* 0x0009e2000b901d44 */
[----:B--2---:R-:W-:Y:S02]  /*2a10*/  ISETP.GE.AND P3, PT, R13, c[0x0][0x220], PT ;  /* 0x000088000d007a0c */ /* 0x004fe40003f66270 */
[----:B---3--:R-:W-:-:S11]  /*2a20*/  ISETP.GE.AND P2, PT, R12, c[0x0][0x220], PT ;  /* 0x000088000c007a0c */ /* 0x008fd60003f46270 */
[C---:B------:R-:W-:Y:S01]  /*2a30*/  @!P3 LEA R12, P0, R4.reuse, c[0x0][0x170], 0x1 ;  /* 0x00005c00040cba11 */ /* 0x040fe200078008ff */
[----:B------:R4:W-:Y:S03]  /*2a40*/  @P3 STS.128 [R29+0x14000], RZ ;  /* 0x014000ff1d003388 */ /* 0x0009e60000000c00 */
[----:B------:R-:W-:-:S05]  /*2a50*/  @!P3 LEA.HI.X R13, R4, c[0x0][0x174], R16, 0x1, P0 ;  /* 0x00005d00040dba11 */ /* 0x000fca00000f0c10 */
[----:B------:R-:W-:Y:S01]  /*2a60*/  @!PT LDS RZ, [RZ] ;  /* 0x00000000fffff984 */ /* 0x000fe20000000800 */
[----:B------:R-:W-:Y:S01]  /*2a70*/  @!PT LDS RZ, [RZ] ;  /* 0x00000000fffff984 */ /* 0x000fe20000000800 */
[----:B------:R-:W-:Y:S01]  /*2a80*/  @!PT LDS RZ, [RZ] ;  /* 0x00000000fffff984 */ /* 0x000fe20000000800 */
[----:B------:R4:W-:Y:S04]  /*2a90*/  @!P3 LDGSTS.E.BYPASS.LTC128B.128 [R29+0x14000], [R12.64+0x80] ;  /* 0x140000800c1dbfae */ /* 0x0009e8000b901d44 */
[----:B------:R4:W-:Y:S01]  /*2aa0*/  @P2 STS.128 [R29+0x16000], RZ ;  /* 0x016000ff1d002388 */ /* 0x0009e20000000c00 */
[----:B------:R-:W-:Y:S05]  /*2ab0*/  @P2 BRA `(.L_x_17) ;  /* 0x0000006000002947 */ /* 0x000fea0003800000 */
[----:B----4-:R-:W-:-:S04]  /*2ac0*/  LEA R12, P0, R4, c[0x0][0x170], 0x1 ;  /* 0x00005c00040c7a11 */ /* 0x010fc800078008ff */
[----:B------:R-:W-:-:S05]  /*2ad0*/  LEA.HI.X R13, R4, c[0x0][0x174], R16, 0x1, P0 ;  /* 0x00005d00040d7a11 */ /* 0x000fca00000f0c10 */
[----:B------:R-:W-:Y:S01]  /*2ae0*/  @!PT LDS RZ, [RZ] ;  /* 0x00000000fffff984 */ /* 0x000fe20000000800 */
[----:B------:R-:W-:Y:S01]  /*2af0*/  @!PT LDS RZ, [RZ] ;  /* 0x00000000fffff984 */ /* 0x000fe20000000800 */
[----:B------:R-:W-:Y:S01]  /*2b00*/  @!PT LDS RZ, [RZ] ;  /* 0x00000000fffff984 */ /* 0x000fe20000000800 */
[----:B------:R2:W-:Y:S04]  /*2b10*/  LDGSTS.E.BYPASS.LTC128B.128 [R29+0x16000], [R12.64+0x100] ;  /* 0x160001000c1d7fae */ /* 0x0005e8000b901d44 */
.L_x_17:
[----:B------:R-:W-:Y:S05]  /*2b20*/  BSYNC B0 ;  /* 0x0000000000007941 */ /* 0x000fea0003800000 */
.L_x_16:
[----:B------:R-:W-:Y:S01]  /*2b30*/  IADD3 R16, R32, 0x20, RZ ;  /* 0x0000002020107810 */ /* 0x000fe20007ffe0ff */
[----:B------:R-:W-:Y:S03]  /*2b40*/  BSSY B0, `(.L_x_18) ;  /* 0x0000029000007945 */ /* 0x000fe60003800000 */
[----:B------:R-:W-:-:S13]  /*2b50*/  ISETP.GE.AND P5, PT, R16, UR11, PT ;  /* 0x0000000b10007c0c */ /* 0x000fda000bfa6270 */
[----:B------:R3:W-:Y:S04]  /*2b60*/  @P5 STS.128 [R29+0x13000], RZ ;  /* 0x013000ff1d005388 */ /* 0x0007e80000000c00 */
[----:B------:R3:W-:Y:S04]  /*2b70*/  @P5 STS.128 [R29+0x15000], RZ ;  /* 0x015000ff1d005388 */ /* 0x0007e80000000c00 */
[----:B------:R3:W-:Y:S01]  /*2b80*/  @P5 STS.128 [R29+0x17000], RZ ;  /* 0x017000ff1d005388 */ /* 0x0007e20000000c00 */
[----:B------:R-:W-:Y:S05]  /*2b90*/  @P5 BRA `(.L_x_19) ;  /* 0x0000023000005947 */ /* 0x000fea0003800000 */
[----:B--2-4-:R-:W2:Y:S04]  /*2ba0*/  LDL R13, [R1+0x68] ;  /* 0x00006800010d7983 */ /* 0x014ea80000100800 */
[----:B------:R-:W4:Y:S01]  /*2bb0*/  LDL R12, [R1+0x6c] ;  /* 0x00006c00010c7983 */ /* 0x000f220000100800 */
[----:B------:R-:W-:Y:S01]  /*2bc0*/  IADD3 R4, P0, R32, 0x20, RZ ;  /* 0x0000002020047810 */ /* 0x000fe20007f1e0ff */
[----:B------:R-:W-:Y:S01]  /*2bd0*/  IMAD.MOV.U32 R14, RZ, RZ, R10 ;  /* 0x000000ffff0e7224 */ /* 0x000fe200078e000a */
[----:B------:R-:W-:Y:S01]  /*2be0*/  ISETP.GE.AND P3, PT, R30, c[0x0][0x220], PT ;  /* 0x000088001e007a0c */ /* 0x000fe20003f66270 */
[----:B------:R-:W-:-:S02]  /*2bf0*/  IMAD.MOV.U32 R15, RZ, RZ, R18 ;  /* 0x000000ffff0f7224 */ /* 0x000fc400078e0012 */
[----:B------:R-:W-:Y:S02]  /*2c00*/  IMAD.X R5, RZ, RZ, R26, P0 ;  /* 0x000000ffff057224 */ /* 0x000fe400000e061a */
[----:B------:R-:W-:-:S04]  /*2c10*/  IMAD.WIDE.U32 R14, R4, c[0x0][0x1a0], R14 ;  /* 0x00006800040e7a25 */ /* 0x000fc800078e000e */
[----:B------:R-:W-:-:S04]  /*2c20*/  IMAD R5, R5, c[0x0][0x1a0], RZ ;  /* 0x0000680005057a24 */ /* 0x000fc800078e02ff */
[----:B------:R-:W-:Y:S01]  /*2c30*/  IMAD R4, R4, c[0x0][0x1a4], R5 ;  /* 0x0000690004047a24 */ /* 0x000fe200078e0205 */
[----:B------:R1:W-:Y:S03]  /*2c40*/  @P3 STS.128 [R29+0x13000], RZ ;  /* 0x013000ff1d003388 */ /* 0x0003e60000000c00 */
[----:B------:R-:W-:Y:S01]  /*2c50*/  IMAD.IADD R4, R15, 0x1, R4 ;  /* 0x000000010f047824 */ /* 0x000fe200078e0204 */
[----:B--2---:R-:W-:Y:S02]  /*2c60*/  ISETP.GE.AND P2, PT, R13, c[0x0][0x220], PT ;  /* 0x000088000d007a0c */ /* 0x004fe40003f46270 */
[----:B----4-:R-:W-:Y:S02]  /*2c70*/  ISETP.GE.AND P0, PT, R12, c[0x0][0x220], PT ;  /* 0x000088000c007a0c */ /* 0x010fe40003f06270 */
[----:B------:R-:W-:-:S04]  /*2c80*/  @!P3 LEA R12, P4, R14, c[0x0][0x170], 0x1 ;  /* 0x00005c000e0cba11 */ /* 0x000fc800078808ff */
[----:B------:R-:W-:-:S05]  /*2c90*/  @!P3 LEA.HI.X R13, R14, c[0x0][0x174], R4, 0x1, P4 ;  /* 0x00005d000e0dba11 */ /* 0x000fca00020f0c04 */
[C---:B------:R-:W-:Y:S01]  /*2ca0*/  @!P2 LEA R10, P1, R14.reuse, c[0x0][0x170], 0x1 ;  /* 0x00005c000e0aaa11 */ /* 0x040fe200078208ff */
[----:B------:R-:W-:Y:S01]  /*2cb0*/  @!PT LDS RZ, [RZ] ;  /* 0x00000000fffff984 */ /* 0x000fe20000000800 */
[----:B------:R-:W-:Y:S01]  /*2cc0*/  @!PT LDS RZ, [RZ] ;  /* 0x00000000fffff984 */ /* 0x000fe20000000800 */
[----:B------:R-:W-:Y:S01]  /*2cd0*/  @!PT LDS RZ, [RZ] ;  /* 0x00000000fffff984 */ /* 0x000fe20000000800 */
[----:B------:R1:W-:Y:S03]  /*2ce0*/  @!P3 LDGSTS.E.BYPASS.LTC128B.128 [R29+0x13000], [R12.64] ;  /* 0x130000000c1dbfae */ /* 0x0003e6000b901d44 */
[----:B------:R-:W-:Y:S01]  /*2cf0*/  @!P2 LEA.HI.X R11, R14, c[0x0][0x174], R4, 0x1, P1 ;  /* 0x00005d000e0baa11 */ /* 0x000fe200008f0c04 */
[----:B------:R1:W-:Y:S04]  /*2d00*/  @P2 STS.128 [R29+0x15000], RZ ;  /* 0x015000ff1d002388 */ /* 0x0003e80000000c00 */
[----:B------:R-:W-:Y:S01]  /*2d10*/  @!PT LDS RZ, [RZ] ;  /* 0x00000000fffff984 */ /* 0x000fe20000000800 */
[----:B------:R-:W-:Y:S01]  /*2d20*/  @!PT LDS RZ, [RZ] ;  /* 0x00000000fffff984 */ /* 0x000fe20000000800 */
[----:B------:R-:W-:Y:S01]  /*2d30*/  @!PT LDS RZ, [RZ] ;  /* 0x00000000fffff984 */ /* 0x000fe20000000800 */
[----:B------:R1:W-:Y:S04]  /*2d40*/  @!P2 LDGSTS.E.BYPASS.LTC128B.128 [R29+0x15000], [R10.64+0x80] ;  /* 0x150000800a1dafae */ /* 0x0003e8000b901d44 */
[----:B------:R1:W-:Y:S01]  /*2d50*/  @P0 STS.128 [R29+0x17000], RZ ;  /* 0x017000ff1d000388 */ /* 0x0003e20000000c00 */
[----:B------:R-:W-:Y:S05]  /*2d60*/  @P0 BRA `(.L_x_19) ;  /* 0x0000006000000947 */ /* 0x000fea0003800000 */
[----:B-1----:R-:W-:-:S04]  /*2d70*/  LEA R10, P0, R14, c[0x0][0x170], 0x1 ;  /* 0x00005c000e0a7a11 */ /* 0x002fc800078008ff */
[----:B------:R-:W-:-:S05]  /*2d80*/  LEA.HI.X R11, R14, c[0x0][0x174], R4, 0x1, P0 ;  /* 0x00005d000e0b7a11 */ /* 0x000fca00000f0c04 */
[----:B------:R-:W-:Y:S01]  /*2d90*/  @!PT LDS RZ, [RZ] ;  /* 0x00000000fffff984 */ /* 0x000fe20000000800 */
[----:B------:R-:W-:Y:S01]  /*2da0*/  @!PT LDS RZ, [RZ] ;  /* 0x00000000fffff984 */ /* 0x000fe20000000800 */
[----:B------:R-:W-:Y:S01]  /*2db0*/  @!PT LDS RZ, [RZ] ;  /* 0x00000000fffff984 */ /* 0x000fe20000000800 */
[----:B------:R1:W-:Y:S04]  /*2dc0*/  LDGSTS.E.BYPASS.LTC128B.128 [R29+0x17000], [R10.64+0x100] ;  /* 0x170001000a1d7fae */ /* 0x0003e8000b901d44 */
.L_x_19:
[----:B------:R-:W-:Y:S05]  /*2dd0*/  BSYNC B0 ;  /* 0x0000000000007941 */ /* 0x000fea0003800000 */
.L_x_18:
[----:B------:R-:W-:Y:S01]  /*2de0*/  UIMAD UR11, UR6, -0x40, UR24 ;  /* 0xffffffc0060b78a4 */ /* 0x000fe2000f8e0218 */
[----:B------:R-:W0:Y:S01]  /*2df0*/  LDGDEPBAR ;  /* 0x00000000000079af */ /* 0x000e220000000000 */
[----:B------:R-:W-:Y:S04]  /*2e00*/  BSSY B0, `(.L_x_20) ;  /* 0x000001b000007945 */ /* 0x000fe80003800000 */
[----:B------:R-:W-:-:S13]  /*2e10*/  ISETP.GE.AND P4, PT, R32, UR11, PT ;  /* 0x0000000b20007c0c */ /* 0x000fda000bf86270 */
[----:B------:R1:W-:Y:S04]  /*2e20*/  @P4 STS.128 [R29+0x6000], RZ ;  /* 0x006000ff1d004388 */ /* 0x0003e80000000c00 */
[----:B------:R1:W-:Y:S04]  /*2e30*/  @P4 STS.128 [R29+0x8000], RZ ;  /* 0x008000ff1d004388 */ /* 0x0003e80000000c00 */
[----:B------:R1:W-:Y:S01]  /*2e40*/  @P4 STS.128 [R29+0xa000], RZ ;  /* 0x00a000ff1d004388 */ /* 0x0003e20000000c00 */
[----:B------:R-:W-:Y:S05]  /*2e50*/  @P4 BRA `(.L_x_21) ;  /* 0x0000015000004947 */ /* 0x000fea0003800000 */
[----:B------:R-:W5:Y:S04]  /*2e60*/  LDL R5, [R1+0x68] ;  /* 0x0000680001057983 */ /* 0x000f680000100800 */
[----:B--2---:R-:W2:Y:S01]  /*2e70*/  LDL R4, [R1+0x6c] ;  /* 0x00006c0001047983 */ /* 0x004ea20000100800 */
[----:B------:R-:W-:-:S13]  /*2e80*/  ISETP.GE.AND P2, PT, R30, c[0x0][0x220], PT ;  /* 0x000088001e007a0c */ /* 0x000fda0003f46270 */
[----:B------:R1:W-:Y:S04]  /*2e90*/  @P2 STS.128 [R29+0x6000], RZ ;  /* 0x006000ff1d002388 */ /* 0x0003e80000000c00 */
[----:B------:R-:W-:Y:S01]  /*2ea0*/  @!PT LDS RZ, [RZ] ;  /* 0x00000000fffff984 */ /* 0x000fe20000000800 */
[----:B------:R-:W-:Y:S01]  /*2eb0*/  @!PT LDS RZ, [RZ] ;  /* 0x00000000fffff984 */ /* 0x000fe20000000800 */
[----:B------:R-:W-:Y:S01]  /*2ec0*/  @!PT LDS RZ, [RZ] ;  /* 0x00000000fffff984 */ /* 0x000fe20000000800 */
[----:B------:R1:W-:Y:S01]  /*2ed0*/  @!P2 LDGSTS.E.BYPASS.LTC128B.128 [R29+0x6000], [R36.64] ;  /* 0x06000000241dafae */ /* 0x0003e2000b901d44 */
[----:B-----5:R-:W-:Y:S02]  /*2ee0*/  ISETP.GE.AND P1, PT, R5, c[0x0][0x220], PT ;  /* 0x0000880005007a0c */ /* 0x020fe40003f26270 */
[----:B--2---:R-:W-:-:S11]  /*2ef0*/  ISETP.GE.AND P0, PT, R4, c[0x0][0x220], PT ;  /* 0x0000880004007a0c */ /* 0x004fd60003f06270 */
[----:B------:R1:W-:Y:S04]  /*2f00*/  @P1 STS.128 [R29+0x8000], RZ ;  /* 0x008000ff1d001388 */ /* 0x0003e80000000c00 */
[----:B------:R-:W-:Y:S01]  /*2f10*/  @!PT LDS RZ, [RZ] ;  /* 0x00000000fffff984 */ /* 0x000fe20000000800 */
[----:B------:R-:W-:Y:S01]  /*2f20*/  @!PT LDS RZ, [RZ] ;  /* 0x00000000fffff984 */ /* 0x000fe20000000800 */
[----:B------:R-:W-:Y:S01]  /*2f30*/  @!PT LDS RZ, [RZ] ;  /* 0x00000000fffff984 */ /* 0x000fe20000000800 */
[----:B------:R1:W-:Y:S04]  /*2f40*/  @!P1 LDGSTS.E.BYPASS.LTC128B.128 [R29+0x8000], [R36.64+0x80] ;  /* 0x08000080241d9fae */ /* 0x0003e8000b901d44 */
[----:B------:R1:W-:Y:S01]  /*2f50*/  @P0 STS.128 [R29+0xa000], RZ ;  /* 0x00a000ff1d000388 */ /* 0x0003e20000000c00 */
[----:B------:R-:W-:Y:S05]  /*2f60*/  @P0 BRA `(.L_x_21) ;  /* 0x0000004000000947 */ /* 0x000fea0003800000 */
[----:B------:R-:W-:Y:S01]  /*2f70*/  @!PT LDS RZ, [RZ] ;  /* 0x00000000fffff984 */ /* 0x000fe20000000800 */
[----:B------:R-:W-:Y:S01]  /*2f80*/  @!PT LDS RZ, [RZ] ;  /* 0x00000000fffff984 */ /* 0x000fe20000000800 */
[----:B------:R-:W-:Y:S01]  /*2f90*/  @!PT LDS RZ, [RZ] ;  /* 0x00000000fffff984 */ /* 0x000fe20000000800 */
[----:B------:R2:W-:Y:S02]  /*2fa0*/  LDGSTS.E.BYPASS.LTC128B.128 [R29+0xa000], [R36.64+0x100] ;  /* 0x0a000100241d7fae */ /* 0x0005e4000b901d44 */
.L_x_21:
[----:B------:R-:W-:Y:S05]  /*2fb0*/  BSYNC B0 ;  /* 0x0000000000007941 */ /* 0x000fea0003800000 */
.L_x_20:
[----:B------:R-:W-:Y:S01]  /*2fc0*/  ISETP.GE.AND P3, PT, R16, UR11, PT ;  /* 0x0000000b10007c0c */ /* 0x000fe2000bf66270 */
[----:B------:R-:W-:Y:S01]  /*2fd0*/  BSSY B0, `(.L_x_22) ;  /* 0x0000027000007945 */ /* 0x000fe20003800000 */
[----:B-12-4-:R-:W-:-:S11]  /*2fe0*/  MOV R12, 0x20 ;  /* 0x00000020000c7802 */ /* 0x016fd60000000f00 */
[----:B------:R1:W-:Y:S04]  /*2ff0*/  @P3 STS.128 [R29+0x7000], RZ ;  /* 0x007000ff1d003388 */ /* 0x0003e80000000c00 */
[----:B------:R1:W-:Y:S04]  /*3000*/  @P3 STS.128 [R29+0x9000], RZ ;  /* 0x009000ff1d003388 */ /* 0x0003e80000000c00 */
[----:B------:R1:W-:Y:S01]  /*3010*/  @P3 STS.128 [R29+0xb000], RZ ;  /* 0x00b000ff1d003388 */ /* 0x0003e20000000c00 */
[----:B------:R-:W-:Y:S05]  /*3020*/  @P3 BRA `(.L_x_23) ;  /* 0x0000021000003947 */ /* 0x000fea0003800000 */
[----:B------:R-:W2:Y:S04]  /*3030*/  LDL R10, [R1+0x68] ;  /* 0x00006800010a7983 */ /* 0x000ea80000100800 */
[----:B------:R-:W4:Y:S01]  /*3040*/  LDL R13, [R1+0x6c] ;  /* 0x00006c00010d7983 */ /* 0x000f220000100800 */
[----:B------:R-:W-:Y:S01]  /*3050*/  ISETP.GE.AND P2, PT, R30, c[0x0][0x220], PT ;  /* 0x000088001e007a0c */ /* 0x000fe20003f46270 */
[----:B------:R-:W-:-:S04]  /*3060*/  IMAD.WIDE.U32 R4, R12, c[0x0][0x370], RZ ;  /* 0x0000dc000c047a25 */ /* 0x000fc800078e00ff */
[----:B------:R-:W-:Y:S01]  /*3070*/  IMAD R7, R12, c[0x0][0x374], RZ ;  /* 0x0000dd000c077a24 */ /* 0x000fe200078e02ff */
[----:B------:R-:W-:-:S04]  /*3080*/  IADD3 R4, P0, R6, R4, RZ ;  /* 0x0000000406047210 */ /* 0x000fc80007f1e0ff */
[----:B------:R-:W-:-:S03]  /*3090*/  IADD3.X R5, R19, R5, R7, P0, !PT ;  /* 0x0000000513057210 */ /* 0x000fc600007fe407 */
[----:B------:R-:W-:Y:S01]  /*30a0*/  @!P2 IMAD.MOV.U32 R6, RZ, RZ, c[0x0][0x370] ;  /* 0x0000dc00ff06a624 */ /* 0x000fe200078e00ff */
[----:B------:R1:W-:Y:S01]  /*30b0*/  @P2 STS.128 [R29+0x7000], RZ ;  /* 0x007000ff1d002388 */ /* 0x0003e20000000c00 */
[----:B------:R-:W-:Y:S01]  /*30c0*/  @!P2 IMAD.MOV.U32 R7, RZ, RZ, c[0x0][0x374] ;  /* 0x0000dd00ff07a624 */ /* 0x000fe200078e00ff */
[----:B--2---:R-:W-:Y:S02]  /*30d0*/  ISETP.GE.AND P1, PT, R10, c[0x0][0x220], PT ;  /* 0x000088000a007a0c */ /* 0x004fe40003f26270 */
[----:B------:R-:W-:-:S04]  /*30e0*/  @!P2 LEA R10, P0, R6, R36, 0x6 ;  /* 0x00000024060aa211 */ /* 0x000fc800078030ff */
[----:B------:R-:W-:-:S05]  /*30f0*/  @!P2 LEA.HI.X R11, R6, R37, R7, 0x6, P0 ;  /* 0x00000025060ba211 */ /* 0x000fca00000f3407 */
[----:B------:R-:W-:Y:S01]  /*3100*/  @!PT LDS RZ, [RZ] ;  /* 0x00000000fffff984 */ /* 0x000fe20000000800 */
[----:B------:R-:W-:Y:S01]  /*3110*/  @!PT LDS RZ, [RZ] ;  /* 0x00000000fffff984 */ /* 0x000fe20000000800 */
[----:B------:R-:W-:Y:S01]  /*3120*/  @!PT LDS RZ, [RZ] ;  /* 0x00000000fffff984 */ /* 0x000fe20000000800 */
[----:B------:R1:W-:Y:S02]  /*3130*/  @!P2 LDGSTS.E.BYPASS.LTC128B.128 [R29+0x7000], [R10.64] ;  /* 0x070000000a1dafae */ /* 0x0003e4000b901d44 */
[C---:B------:R-:W-:Y:S02]  /*3140*/  @!P1 LEA R6, P0, R4.reuse, c[0x0][0x330], 0x1 ;  /* 0x0000cc0004069a11 */ /* 0x040fe400078008ff */
[----:B------:R1:W-:Y:S02]  /*3150*/  @P1 STS.128 [R29+0x9000], RZ ;  /* 0x009000ff1d001388 */ /* 0x0003e40000000c00 */
[----:B------:R-:W-:Y:S02]  /*3160*/  @!P1 LEA.HI.X R7, R4, c[0x0][0x334], R5, 0x1, P0 ;  /* 0x0000cd0004079a11 */ /* 0x000fe400000f0c05 */
[----:B----4-:R-:W-:-:S03]  /*3170*/  ISETP.GE.AND P0, PT, R13, c[0x0][0x220], PT ;  /* 0x000088000d007a0c */ /* 0x010fc60003f06270 */
[----:B------:R-:W-:Y:S01]  /*3180*/  @!PT LDS RZ, [RZ] ;  /* 0x00000000fffff984 */ /* 0x000fe20000000800 */
[----:B------:R-:W-:Y:S01]  /*3190*/  @!PT LDS RZ, [RZ] ;  /* 0x00000000fffff984 */ /* 0x000fe20000000800 */
[----:B------:R-:W-:Y:S01]  /*31a0*/  @!PT LDS RZ, [RZ] ;  /* 0x00000000fffff984 */ /* 0x000fe20000000800 */
[----:B------:R1:W-:Y:S10]  /*31b0*/  @!P1 LDGSTS.E.BYPASS.LTC128B.128 [R29+0x9000], [R6.64+0x80] ;  /* 0x09000080061d9fae */ /* 0x0003f4000b901d44 */
        /* <DEDUP_REMOVED lines=8> */
.L_x_23:
[----:B------:R-:W-:Y:S05]  /*3240*/  BSYNC B0 ;  /* 0x0000000000007941 */ /* 0x000fea0003800000 */
.L_x_22:
[----:B------:R2:W-:Y:S01]  /*3250*/  @P4 STS.128 [R29], RZ ;  /* 0x000000ff1d004388 */ /* 0x0005e20000000c00 */
[----:B------:R-:W-:Y:S03]  /*3260*/  BSSY B0, `(.L_x_24) ;  /* 0x0000019000007945 */ /* 0x000fe60003800000 */
[----:B------:R2:W-:Y:S04]  /*3270*/  @P4 STS.128 [R29+0x2000], RZ ;  /* 0x002000ff1d004388 */ /* 0x0005e80000000c00 */
[----:B------:R2:W-:Y:S01]  /*3280*/  @P4 STS.128 [R29+0x4000], RZ ;  /* 0x004000ff1d004388 */ /* 0x0005e20000000c00 */
[----:B------:R-:W-:Y:S05]  /*3290*/  @P4 BRA `(.L_x_25) ;  /* 0x0000015000004947 */ /* 0x000fea0003800000 */
[----:B------:R-:W4:Y:S04]  /*32a0*/  LDL R5, [R1+0x68] ;  /* 0x0000680001057983 */ /* 0x000f280000100800 */
[----:B------:R-:W5:Y:S01]  /*32b0*/  LDL R4, [R1+0x6c] ;  /* 0x00006c0001047983 */ /* 0x000f620000100800 */
[----:B------:R-:W-:-:S13]  /*32c0*/  ISETP.GE.AND P2, PT, R30, c[0x0][0x220], PT ;  /* 0x000088001e007a0c */ /* 0x000fda0003f46270 */
[----:B------:R1:W-:Y:S04]  /*32d0*/  @P2 STS.128 [R29], RZ ;  /* 0x000000ff1d002388 */ /* 0x0003e80000000c00 */
[----:B------:R-:W-:Y:S01]  /*32e0*/  @!PT LDS RZ, [RZ] ;  /* 0x00000000fffff984 */ /* 0x000fe20000000800 */
[----:B------:R-:W-:Y:S01]  /*32f0*/  @!PT LDS RZ, [RZ] ;  /* 0x00000000fffff984 */ /* 0x000fe20000000800 */
[----:B------:R-:W-:Y:S01]  /*3300*/  @!PT LDS RZ, [RZ] ;  /* 0x00000000fffff984 */ /* 0x000fe20000000800 */
[----:B------:R1:W-:Y:S01]  /*3310*/  @!P2 LDGSTS.E.BYPASS.LTC128B.128 [R29], [R34.64] ;  /* 0x00000000221dafae */ /* 0x0003e2000b901d44 */
[----:B----4-:R-:W-:Y:S02]  /*3320*/  ISETP.GE.AND P1, PT, R5, c[0x0][0x220], PT ;  /* 0x0000880005007a0c */ /* 0x010fe40003f26270 */
[----:B-----5:R-:W-:-:S11]  /*3330*/  ISETP.GE.AND P0, PT, R4, c[0x0][0x220], PT ;  /* 0x0000880004007a0c */ /* 0x020fd60003f06270 */
        /* <DEDUP_REMOVED lines=11> */
.L_x_25:
[----:B------:R-:W-:Y:S05]  /*33f0*/  BSYNC B0 ;  /* 0x0000000000007941 */ /* 0x000fea0003800000 */
.L_x_24:
[----:B------:R1:W-:Y:S01]  /*3400*/  @P3 STS.128 [R29+0x1000], RZ ;  /* 0x001000ff1d003388 */ /* 0x0003e20000000c00 */
[----:B------:R-:W-:Y:S03]  /*3410*/  BSSY B0, `(.L_x_26) ;  /* 0x0000025000007945 */ /* 0x000fe60003800000 */
[----:B------:R1:W-:Y:S04]  /*3420*/  @P3 STS.128 [R29+0x3000], RZ ;  /* 0x003000ff1d003388 */ /* 0x0003e80000000c00 */
[----:B------:R1:W-:Y:S01]  /*3430*/  @P3 STS.128 [R29+0x5000], RZ ;  /* 0x005000ff1d003388 */ /* 0x0003e20000000c00 */
[----:B------:R-:W-:Y:S05]  /*3440*/  @P3 BRA `(.L_x_27) ;  /* 0x0000021000003947 */ /* 0x000fea0003800000 */
[----:B------:R-:W5:Y:S04]  /*3450*/  LDL R4, [R1+0x68] ;  /* 0x0000680001047983 */ /* 0x000f680000100800 */
[----:B-12---:R-:W2:Y:S01]  /*3460*/  LDL R6, [R1+0x6c] ;  /* 0x00006c0001067983 */ /* 0x006ea20000100800 */
[----:B------:R-:W-:-:S13]  /*3470*/  ISETP.GE.AND P2, PT, R30, c[0x0][0x220], PT ;  /* 0x000088001e007a0c */ /* 0x000fda0003f46270 */
[----:B------:R-:W-:Y:S01]  /*3480*/  @!P2 IMAD.MOV.U32 R7, RZ, RZ, c[0x0][0x190] ;  /* 0x00006400ff07a624 */ /* 0x000fe200078e00ff */
[----:B------:R1:W-:Y:S01]  /*3490*/  @P2 STS.128 [R29+0x1000], RZ ;  /* 0x001000ff1d002388 */ /* 0x0003e20000000c00 */
[----:B------:R-:W-:Y:S01]  /*34a0*/  @!P2 IMAD.MOV.U32 R9, RZ, RZ, c[0x0][0x194] ;  /* 0x00006500ff09a624 */ /* 0x000fe200078e00ff */
[----:B-----5:R-:W-:Y:S01]  /*34b0*/  ISETP.GE.AND P1, PT, R4, c[0x0][0x220], PT ;  /* 0x0000880004007a0c */ /* 0x020fe20003f26270 */
[----:B------:R-:W-:-:S04]  /*34c0*/  IMAD.WIDE.U32 R4, R12, c[0x0][0x190], RZ ;  /* 0x000064000c047a25 */ /* 0x000fc800078e00ff */
[----:B------:R-:W-:Y:S01]  /*34d0*/  IMAD R12, R12, c[0x0][0x194], RZ ;  /* 0x000065000c0c7a24 */ /* 0x000fe200078e02ff */
[----:B------:R-:W-:Y:S02]  /*34e0*/  IADD3 R4, P0, R8, R4, RZ ;  /* 0x0000000408047210 */ /* 0x000fe40007f1e0ff */
[----:B------:R-:W-:Y:S02]  /*34f0*/  @!P2 LEA R8, P4, R7, R34, 0x6 ;  /* 0x000000220708a211 */ /* 0x000fe400078830ff */
[----:B------:R-:W-:Y:S02]  /*3500*/  IADD3.X R5, R21, R5, R12, P0, !PT ;  /* 0x0000000515057210 */ /* 0x000fe400007fe40c */
[----:B--2---:R-:W-:Y:S02]  /*3510*/  ISETP.GE.AND P0, PT, R6, c[0x0][0x220], PT ;  /* 0x0000880006007a0c */ /* 0x004fe40003f06270 */
[----:B------:R-:W-:Y:S02]  /*3520*/  @!P1 LEA R6, P3, R4, c[0x0][0x160], 0x1 ;  /* 0x0000580004069a11 */ /* 0x000fe400078608ff */
[----:B------:R-:W-:-:S02]  /*3530*/  @!P2 LEA.HI.X R9, R7, R35, R9, 0x6, P4 ;  /* 0x000000230709a211 */ /* 0x000fc400020f3409 */
[----:B------:R-:W-:-:S03]  /*3540*/  @!P1 LEA.HI.X R7, R4, c[0x0][0x164], R5, 0x1, P3 ;  /* 0x0000590004079a11 */ /* 0x000fc600018f0c05 */
[----:B------:R-:W-:Y:S01]  /*3550*/  @!PT LDS RZ, [RZ] ;  /* 0x00000000fffff984 */ /* 0x000fe20000000800 */
[----:B------:R-:W-:Y:S01]  /*3560*/  @!PT LDS RZ, [RZ] ;  /* 0x00000000fffff984 */ /* 0x000fe20000000800 */
[----:B------:R-:W-:Y:S01]  /*3570*/  @!PT LDS RZ, [RZ] ;  /* 0x00000000fffff984 */ /* 0x000fe20000000800 */
[----:B------:R1:W-:Y:S04]  /*3580*/  @!P2 LDGSTS.E.BYPASS.LTC128B.128 [R29+0x1000], [R8.64] ;  /* 0x01000000081dafae */ /* 0x0003e8000b901d44 */
        /* <DEDUP_REMOVED lines=13> */
.L_x_27:
[----:B------:R-:W-:Y:S05]  /*3660*/  BSYNC B0 ;  /* 0x0000000000007941 */ /* 0x000fea0003800000 */
.L_x_26:
[----:B------:R-:W-:Y:S01]  /*3670*/  SHF.R.S32.HI R4, RZ, 0x1f, R25 ;  /* 0x0000001fff047819 */ /* 0x000fe20000011419 */
[----:B------:R-:W-:Y:S01]  /*3680*/  ULDC.64 UR14, c[0x0][0x198] ;  /* 0x00006600000e7ab9 */ /* 0x000fe20000000a00 */
[----:B-1----:R-:W-:Y:S02]  /*3690*/  SHF.R.S32.HI R6, RZ, 0x1f, R20 ;  /* 0x0000001fff067819 */ /* 0x002fe40000011414 */
[----:B------:R-:W-:Y:S02]  /*36a0*/  LEA.HI R4, R4, R24, RZ, 0x2 ;  /* 0x0000001804047211 */ /* 0x000fe400078f10ff */
[----:B------:R-:W-:Y:S02]  /*36b0*/  LEA.HI R6, R6, R20, RZ, 0x2 ;  /* 0x0000001406067211 */ /* 0x000fe400078f10ff */
[----:B------:R-:W-:Y:S02]  /*36c0*/  LOP3.LUT R4, R4, 0xfffffffc, RZ, 0xc0, !PT ;  /* 0xfffffffc04047812 */ /* 0x000fe400078ec0ff */
[----:B------:R-:W-:-:S03]  /*36d0*/  SHF.R.S32.HI R6, RZ, 0x2, R6 ;  /* 0x00000002ff067819 */ /* 0x000fc60000011406 */
[----:B------:R-:W-:-:S04]  /*36e0*/  IMAD.IADD R4, R24, 0x1, -R4 ;  /* 0x0000000118047824 */ /* 0x000fc800078e0a04 */
[----:B------:R-:W-:-:S04]  /*36f0*/  IMAD R6, R4, 0x10, R6 ;  /* 0x0000001004067824 */ /* 0x000fc800078e0206 */
[C---:B------:R-:W-:Y:S01]  /*3700*/  IMAD.SHL.U32 R8, R6.reuse, 0x4, RZ ;  /* 0x0000000406087824 */ /* 0x040fe200078e00ff */
[C---:B------:R-:W-:Y:S02]  /*3710*/  IADD3 R5, R6.reuse, 0x8, RZ ;  /* 0x0000000806057810 */ /* 0x040fe40007ffe0ff */
[----:B------:R-:W-:Y:S02]  /*3720*/  SHF.R.S32.HI R4, RZ, 0x1f, R6 ;  /* 0x0000001fff047819 */ /* 0x000fe40000011406 */
[C---:B------:R-:W-:Y:S01]  /*3730*/  ISETP.GE.AND P2, PT, R6.reuse, UR11, PT ;  /* 0x0000000b06007c0c */ /* 0x040fe2000bf46270 */
[----:B------:R1:W-:Y:S01]  /*3740*/  STL [R1+0x74], R8 ;  /* 0x0000740801007387 */ /* 0x0003e20000100800 */
[----:B------:R-:W-:Y:S02]  /*3750*/  ISETP.GE.AND P1, PT, R5, UR11, PT ;  /* 0x0000000b05007c0c */ /* 0x000fe4000bf26270 */
[----:B------:R-:W-:Y:S02]  /*3760*/  SHF.L.U64.HI R7, R6, 0x2, R4 ;  /* 0x0000000206077819 */ /* 0x000fe40000010204 */
[----:B------:R-:W-:-:S03]  /*3770*/  IADD3 R4, P0, R8, UR8, RZ ;  /* 0x0000000808047c10 */ /* 0x000fc6000ff1e0ff */
[----:B------:R5:W-:Y:S01]  /*3780*/  STL [R1+0x70], R7 ;  /* 0x0000700701007387 */ /* 0x000be20000100800 */
[----:B------:R-:W-:Y:S01]  /*3790*/  IADD3.X R5, R7, UR7, RZ, P0, !PT ;  /* 0x0000000707057c10 */ /* 0x000fe200087fe4ff */
[----:B-1----:R-:W-:-:S06]  /*37a0*/  IMAD.MOV.U32 R8, RZ, RZ, 0x7f800000 ;  /* 0x7f800000ff087424 */ /* 0x002fcc00078e00ff */
[----:B--2---:R1:W2:Y:S01]  /*37b0*/  @!P2 LDG.E R8, [R4.64] ;  /* 0x000000040408a981 */ /* 0x0042a2000c1e1900 */
[----:B-----5:R-:W-:-:S06]  /*37c0*/  IMAD.MOV.U32 R7, RZ, RZ, 0x7f800000 ;  /* 0x7f800000ff077424 */ /* 0x020fcc00078e00ff */
[----:B------:R1:W5:Y:S01]  /*37d0*/  @!P1 LDG.E R7, [R4.64+0x20] ;  /* 0x0000200404079981 */ /* 0x000362000c1e1900 */
[----:B------:R-:W-:-:S03]  /*37e0*/  UIMAD UR11, UR19, UR14, URZ ;  /* 0x0000000e130b72a4 */ /* 0x000fc6000f8e023f */
[----:B------:R-:W-:Y:S01]  /*37f0*/  @P6 STS.128 [R29+0xc000], RZ ;  /* 0x00c000ff1d006388 */ /* 0x000fe20000000c00 */
[----:B------:R-:W-:-:S03]  /*3800*/  UIMAD UR11, UR23, UR15, UR11 ;  /* 0x0000000f170b72a4 */ /* 0x000fc6000f8e020b */
[----:B------:R-:W-:Y:S04]  /*3810*/  @P6 STS.128 [R29+0xe000], RZ ;  /* 0x00e000ff1d006388 */ /* 0x000fe80000000c00 */
[----:B------:R-:W-:Y:S01]  /*3820*/  @P6 STS.128 [R29+0x10000], RZ ;  /* 0x010000ff1d006388 */ /* 0x000fe20000000c00 */
[----:B-1----:R-:W-:Y:S01]  /*3830*/  IMAD.WIDE.U32 R4, R22, c[0x0][0x198], R30 ;  /* 0x0000660016047a25 */ /* 0x002fe200078e001e */
[----:B------:R-:W-:Y:S02]  /*3840*/  BSSY B0, `(.L_x_28) ;  /* 0x000002c000007945 */ /* 0x000fe40003800000 */
[----:B--2---:R1:W-:Y:S04]  /*3850*/  STL [R1+0x60], R8 ;  /* 0x0000600801007387 */ /* 0x0043e80000100800 */
[----:B-----5:R2:W-:Y:S01]  /*3860*/  STL [R1+0x64], R7 ;  /* 0x0000640701007387 */ /* 0x0205e20000100800 */
[----:B-1----:R-:W-:Y:S01]  /*3870*/  IADD3 R8, P0, R4, UR26, RZ ;  /* 0x0000001a04087c10 */ /* 0x002fe2000ff1e0ff */
[----:B------:R-:W-:-:S05]  /*3880*/  IMAD.U32 R4, RZ, RZ, UR11 ;  /* 0x0000000bff047e24 */ /* 0x000fca000f8e00ff */
[----:B------:R-:W-:Y:S01]  /*3890*/  IADD3.X R9, R5, UR27, R4, P0, !PT ;  /* 0x0000001b05097c10 */ /* 0x000fe200087fe404 */
[----:B------:R-:W-:-:S04]  /*38a0*/  IMAD R4, R23, c[0x0][0x1b0], RZ ;  /* 0x00006c0017047a24 */ /* 0x000fc800078e02ff */
[C---:B------:R-:W-:Y:S02]  /*38b0*/  IMAD R4, R17.reuse, c[0x0][0x1b4], R4 ;  /* 0x00006d0011047a24 */ /* 0x040fe400078e0204 */
[----:B------:R-:W-:-:S04]  /*38c0*/  IMAD.WIDE.U32 R8, R17, c[0x0][0x1b0], R8 ;  /* 0x00006c0011087a25 */ /* 0x000fc800078e0008 */
[----:B------:R-:W-:Y:S01]  /*38d0*/  IMAD.IADD R14, R9, 0x1, R4 ;  /* 0x00000001090e7824 */ /* 0x000fe200078e0204 */
[----:B------:R-:W-:Y:S05]  /*38e0*/  @P6 BRA `(.L_x_29) ;  /* 0x0000021000006947 */ /* 0x000fea0003800000 */
[----:B--2---:R-:W2:Y:S04]  /*38f0*/  LDL R7, [R1+0x68] ;  /* 0x0000680001077983 */ /* 0x004ea80000100800 */
[----:B------:R-:W5:Y:S01]  /*3900*/  LDL R10, [R1+0x6c] ;  /* 0x00006c00010a7983 */ /* 0x000f620000100800 */
[----:B------:R-:W-:Y:S01]  /*3910*/  ISETP.GE.AND P3, PT, R30, c[0x0][0x220], PT ;  /* 0x000088001e007a0c */ /* 0x000fe20003f66270 */
[----:B------:R-:W-:Y:S02]  /*3920*/  IMAD.MOV.U32 R4, RZ, RZ, R8 ;  /* 0x000000ffff047224 */ /* 0x000fe400078e0008 */
[----:B------:R-:W-:-:S04]  /*3930*/  IMAD.MOV.U32 R5, RZ, RZ, R14 ;  /* 0x000000ffff057224 */ /* 0x000fc800078e000e */
[----:B------:R-:W-:-:S06]  /*3940*/  IMAD.WIDE.U32 R4, R32, c[0x0][0x198], R4 ;  /* 0x0000660020047a25 */ /* 0x000fcc00078e0004 */
[----:B------:R-:W-:Y:S01]  /*3950*/  @!P3 LEA R12, P4, R4, c[0x0][0x168], 0x1 ;  /* 0x00005a00040cba11 */ /* 0x000fe200078808ff */
[----:B------:R1:W-:Y:S01]  /*3960*/  @P3 STS.128 [R29+0xc000], RZ ;  /* 0x00c000ff1d003388 */ /* 0x0003e20000000c00 */
[----:B--2---:R-:W-:Y:S01]  /*3970*/  ISETP.GE.AND P2, PT, R7, c[0x0][0x220], PT ;  /* 0x0000880007007a0c */ /* 0x004fe20003f46270 */
[----:B------:R-:W-:Y:S01]  /*3980*/  IMAD R7, R26, c[0x0][0x198], RZ ;  /* 0x000066001a077a24 */ /* 0x000fe200078e02ff */
[----:B-----5:R-:W-:-:S03]  /*3990*/  ISETP.GE.AND P0, PT, R10, c[0x0][0x220], PT ;  /* 0x000088000a007a0c */ /* 0x020fc60003f06270 */
[----:B------:R-:W-:-:S04]  /*39a0*/  IMAD R7, R32, c[0x0][0x19c], R7 ;  /* 0x0000670020077a24 */ /* 0x000fc800078e0207 */
[----:B------:R-:W-:-:S04]  /*39b0*/  IMAD.IADD R7, R5, 0x1, R7 ;  /* 0x0000000105077824 */ /* 0x000fc800078e0207 */
[C---:B------:R-:W-:Y:S02]  /*39c0*/  @!P2 LEA R10, P1, R4.reuse, c[0x0][0x168], 0x1 ;  /* 0x00005a00040aaa11 */ /* 0x040fe400078208ff */
[C-C-:B------:R-:W-:Y:S02]  /*39d0*/  @!P3 LEA.HI.X R13, R4.reuse, c[0x0][0x16c], R7.reuse, 0x1, P4 ;  /* 0x00005b00040dba11 */ /* 0x140fe400020f0c07 */
        /* <DEDUP_REMOVED lines=18> */
.L_x_29:
[----:B--2---:R-:W-:Y:S05]  /*3b00*/  BSYNC B0 ;  /* 0x0000000000007941 */ /* 0x004fea0003800000 */
.L_x_28:
[----:B------:R2:W-:Y:S01]  /*3b10*/  @P5 STS.128 [R29+0xd000], RZ ;  /* 0x00d000ff1d005388 */ /* 0x0005e20000000c00 */
[----:B------:R-:W-:Y:S03]  /*3b20*/  BSSY B0, `(.L_x_30) ;  /* 0x0000026000007945 */ /* 0x000fe60003800000 */
[----:B------:R2:W-:Y:S04]  /*3b30*/  @P5 STS.128 [R29+0xf000], RZ ;  /* 0x00f000ff1d005388 */ /* 0x0005e80000000c00 */
[----:B------:R2:W-:Y:S01]  /*3b40*/  @P5 STS.128 [R29+0x11000], RZ ;  /* 0x011000ff1d005388 */ /* 0x0005e20000000c00 */
[----:B------:R-:W-:Y:S05]  /*3b50*/  @P5 BRA `(.L_x_31) ;  /* 0x0000022000005947 */ /* 0x000fea0003800000 */
[----:B-1----:R-:W5:Y:S04]  /*3b60*/  LDL R10, [R1+0x68] ;  /* 0x00006800010a7983 */ /* 0x002f680000100800 */
[----:B--2---:R-:W2:Y:S01]  /*3b70*/  LDL R7, [R1+0x6c] ;  /* 0x00006c0001077983 */ /* 0x004ea20000100800 */
[----:B------:R-:W-:Y:S01]  /*3b80*/  IADD3 R4, P0, R32, 0x20, RZ ;  /* 0x0000002020047810 */ /* 0x000fe20007f1e0ff */
[----:B------:R-:W-:Y:S01]  /*3b90*/  IMAD.MOV.U32 R9, RZ, RZ, R14 ;  /* 0x000000ffff097224 */ /* 0x000fe200078e000e */
[----:B------:R-:W-:-:S03]  /*3ba0*/  ISETP.GE.AND P3, PT, R30, c[0x0][0x220], PT ;  /* 0x000088001e007a0c */ /* 0x000fc60003f66270 */
[----:B------:R-:W-:Y:S02]  /*3bb0*/  IMAD.X R5, RZ, RZ, R26, P0 ;  /* 0x000000ffff057224 */ /* 0x000fe400000e061a */
[----:B------:R-:W-:-:S04]  /*3bc0*/  IMAD.WIDE.U32 R12, R4, c[0x0][0x198], R8 ;  /* 0x00006600040c7a25 */ /* 0x000fc800078e0008 */
[----:B------:R-:W-:-:S04]  /*3bd0*/  IMAD R5, R5, c[0x0][0x198], RZ ;  /* 0x0000660005057a24 */ /* 0x000fc800078e02ff */
[----:B------:R-:W-:Y:S01]  /*3be0*/  IMAD R4, R4, c[0x0][0x19c], R5 ;  /* 0x0000670004047a24 */ /* 0x000fe200078e0205 */
[----:B------:R1:W-:Y:S03]  /*3bf0*/  @P3 STS.128 [R29+0xd000], RZ ;  /* 0x00d000ff1d003388 */ /* 0x0003e60000000c00 */
[----:B------:R-:W-:Y:S01]  /*3c00*/  IMAD.IADD R4, R13, 0x1, R4 ;  /* 0x000000010d047824 */ /* 0x000fe200078e0204 */
[----:B-----5:R-:W-:Y:S02]  /*3c10*/  ISETP.GE.AND P2, PT, R10, c[0x0][0x220], PT ;  /* 0x000088000a007a0c */ /* 0x020fe40003f46270 */
[C---:B------:R-:W-:Y:S02]  /*3c20*/  @!P3 LEA R10, P4, R12.reuse, c[0x0][0x168], 0x1 ;  /* 0x00005a000c0aba11 */ /* 0x040fe400078808ff */
[----:B--2---:R-:W-:Y:S02]  /*3c30*/  ISETP.GE.AND P0, PT, R7, c[0x0][0x220], PT ;  /* 0x0000880007007a0c */ /* 0x004fe40003f06270 */
[----:B------:R-:W-:-:S05]  /*3c40*/  @!P3 LEA.HI.X R11, R12, c[0x0][0x16c], R4, 0x1, P4 ;  /* 0x00005b000c0bba11 */ /* 0x000fca00020f0c04 */
[----:B------:R-:W-:Y:S01]  /*3c50*/  @!PT LDS RZ, [RZ] ;  /* 0x00000000fffff984 */ /* 0x000fe20000000800 */
[----:B------:R-:W-:Y:S01]  /*3c60*/  @!PT LDS RZ, [RZ] ;  /* 0x00000000fffff984 */ /* 0x000fe20000000800 */
[----:B------:R-:W-:Y:S01]  /*3c70*/  @!PT LDS RZ, [RZ] ;  /* 0x00000000fffff984 */ /* 0x000fe20000000800 */
[----:B------:R1:W-:Y:S02]  /*3c80*/  @!P3 LDGSTS.E.BYPASS.LTC128B.128 [R29+0xd000], [R10.64] ;  /* 0x0d0000000a1dbfae */ /* 0x0003e4000b901d44 */
[C---:B------:R-:W-:Y:S02]  /*3c90*/  @!P2 LEA R8, P1, R12.reuse, c[0x0][0x168], 0x1 ;  /* 0x00005a000c08aa11 */ /* 0x040fe400078208ff */
[----:B------:R1:W-:Y:S02]  /*3ca0*/  @P2 STS.128 [R29+0xf000], RZ ;  /* 0x00f000ff1d002388 */ /* 0x0003e40000000c00 */
[----:B------:R-:W-:-:S05]  /*3cb0*/  @!P2 LEA.HI.X R9, R12, c[0x0][0x16c], R4, 0x1, P1 ;  /* 0x00005b000c09aa11 */ /* 0x000fca00008f0c04 */
        /* <DEDUP_REMOVED lines=12> */
.L_x_31:
[----:B------:R-:W-:Y:S05]  /*3d80*/  BSYNC B0 ;  /* 0x0000000000007941 */ /* 0x000fea0003800000 */
.L_x_30:
[----:B-1----:R-:W5:Y:S01]  /*3d90*/  LDL R8, [R1] ;  /* 0x0000000001087983 */ /* 0x002f620000100800 */
[----:B------:R-:W-:Y:S01]  /*3da0*/  LEA.HI R5, R28, R27, RZ, 0x3 ;  /* 0x0000001b1c057211 */ /* 0x000fe200078f18ff */
[----:B------:R-:W-:Y:S01]  /*3db0*/  IMAD.U32 R4, RZ, RZ, UR16 ;  /* 0x00000010ff047e24 */ /* 0x000fe2000f8e00ff */
[----:B------:R-:W-:Y:S01]  /*3dc0*/  IADD3 R6, R6, 0x1, RZ ;  /* 0x0000000106067810 */ /* 0x000fe20007ffe0ff */
[----:B--2---:R-:W2:Y:S01]  /*3dd0*/  LDL R7, [R1+0x4] ;  /* 0x0000040001077983 */ /* 0x004ea20000100800 */
[----:B------:R-:W-:-:S03]  /*3de0*/  LOP3.LUT R5, R5, 0xfffffff8, RZ, 0xc0, !PT ;  /* 0xfffffff805057812 */ /* 0x000fc600078ec0ff */
[----:B------:R-:W0:Y:S01]  /*3df0*/  LDGDEPBAR ;  /* 0x00000000000079af */ /* 0x000e220000000000 */
[----:B------:R-:W-:Y:S01]  /*3e00*/  IMAD.MOV.U32 R240, RZ, RZ, 0x20 ;  /* 0x00000020fff07424 */ /* 0x000fe200078e00ff */
[----:B------:R-:W-:Y:S01]  /*3e10*/  IADD3 R4, R4, -UR24, R6 ;  /* 0x8000001804047c10 */ /* 0x000fe2000fffe006 */
[----:B------:R-:W-:-:S05]  /*3e20*/  IMAD.IADD R5, R27, 0x1, -R5 ;  /* 0x000000011b057824 */ /* 0x000fca00078e0a05 */
[----:B------:R-:W-:Y:S01]  /*3e30*/  LOP3.LUT P0, RZ, R5, 0x2, RZ, 0xc0, !PT ;  /* 0x0000000205ff7812 */ /* 0x000fe2000780c0ff */
[----:B------:R-:W-:-:S04]  /*3e40*/  DEPBAR.LE SB0, 0x1 ;  /* 0x000080400000791a */ /* 0x000fc80000000000 */
[----:B------:R-:W-:Y:S01]  /*3e50*/  BAR.SYNC.DEFER_BLOCKING 0x0 ;  /* 0x0000000000007b1d */ /* 0x000fe20000010000 */
[----:B------:R-:W-:-:S05]  /*3e60*/  SEL R240, R240, 0xffffffe0, !P0 ;  /* 0xffffffe0f0f07807 */ /* 0x000fca0004000000 */
[----:B------:R-:W-:Y:S01]  /*3e70*/  IMAD.IADD R240, R240, 0x1, R252 ;  /* 0x00000001f0f07824 */ /* 0x000fe200078e02fc */
[----:B------:R1:W-:Y:S04]  /*3e80*/  STL [R1+0x80], R4 ;  /* 0x0000800401007387 */ /* 0x0003e80000100800 */
[----:B------:R1:W3:Y:S04]  /*3e90*/  LDSM.16.M88.4 R172, [R240+0x12000] ;  /* 0x01200000f0ac783b */ /* 0x0002e80000000200 */
[----:B------:R1:W4:Y:S04]  /*3ea0*/  LDSM.16.M88.4 R176, [R240+0x12800] ;  /* 0x01280000f0b0783b */ /* 0x0003280000000200 */
[----:B------:R1:W1:Y:S04]  /*3eb0*/  LDSM.16.M88.4 R204, [R240+0x14000] ;  /* 0x01400000f0cc783b */ /* 0x0002680000000200 */
        /* <DEDUP_REMOVED lines=8> */
[----:B------:R-:W1:Y:S01]  /*3f40*/  LDSM.16.M88.4 R240, [R240+0x16800] ;  /* 0x01680000f0f0783b */ /* 0x000e620000000200 */
[----:B------:R-:W-:Y:S01]  /*3f50*/  USHF.L.U32 UR14, UR20, 0x6, URZ ;  /* 0x00000006140e7899 */ /* 0x000fe2000800063f */
[----:B------:R-:W-:Y:S01]  /*3f60*/  CS2R R142, SRZ ;  /* 0x00000000008e7805 */ /* 0x000fe2000001ff00 */
[----:B------:R-:W-:Y:S01]  /*3f70*/  CS2R R140, SRZ ;  /* 0x00000000008c7805 */ /* 0x000fe2000001ff00 */
[----:B------:R-:W-:Y:S01]  /*3f80*/  CS2R R146, SRZ ;  /* 0x0000000000927805 */ /* 0x000fe2000001ff00 */
[----:B------:R-:W-:Y:S01]  /*3f90*/  UIADD3 UR15, UR24, 0x40, UR14 ;  /* 0x00000040180f7890 */ /* 0x000fe2000fffe00e */
[----:B------:R-:W-:Y:S01]  /*3fa0*/  CS2R R144, SRZ ;  /* 0x0000000000907805 */ /* 0x000fe2000001ff00 */
        /* <DEDUP_REMOVED lines=37> */
[----:B---34-:R-:W-:Y:S01]  /*4200*/  CS2R R28, SRZ ;  /* 0x00000000001c7805 */ /* 0x018fe2000001ff00 */
[----:B------:R-:W-:Y:S01]  /*4210*/  CS2R R34, SRZ ;  /* 0x0000000000227805 */ /* 0x000fe2000001ff00 */
[----:B------:R-:W-:Y:S01]  /*4220*/  CS2R R32, SRZ ;  /* 0x0000000000207805 */ /* 0x000fe2000001ff00 */
[----:B------:R-:W-:Y:S01]  /*4230*/  CS2R R26, SRZ ;  /* 0x00000000001a7805 */ /* 0x000fe2000001ff00 */
[----:B------:R-:W-:Y:S01]  /*4240*/  CS2R R24, SRZ ;  /* 0x0000000000187805 */ /* 0x000fe2000001ff00 */
[----:B------:R-:W-:Y:S01]  /*4250*/  CS2R R22, SRZ ;  /* 0x0000000000167805 */ /* 0x000fe2000001ff00 */
[----:B------:R-:W-:Y:S01]  /*4260*/  CS2R R20, SRZ ;  /* 0x0000000000147805 */ /* 0x000fe2000001ff00 */
[----:B------:R-:W-:-:S02]  /*4270*/  UIADD3 UR14, UR14, 0x40, URZ ;  /* 0x000000400e0e7890 */ /* 0x000fc4000fffe03f */
[----:B------:R-:W-:Y:S01]  /*4280*/  UIADD3 UR15, UR15, -UR16, URZ ;  /* 0x800000100f0f7290 */ /* 0x000fe2000fffe03f */
[----:B-----5:R3:W4:Y:S04]  /*4290*/  LDSM.16.M88.4 R148, [R8+0x12000] ;  /* 0x012000000894783b */ /* 0x0207280000000200 */
[----:B------:R3:W1:Y:S04]  /*42a0*/  LDSM.16.M88.4 R152, [R8+0x12800] ;  /* 0x012800000898783b */ /* 0x0006680000000200 */
[----:B--2---:R3:W2:Y:S04]  /*42b0*/  LDSM.16.M88.4 R156, [R7+0x12000] ;  /* 0x01200000079c783b */ /* 0x0046a80000000200 */
        /* <DEDUP_REMOVED lines=8> */
[----:B----4-:R3:W1:Y:S02]  /*4340*/  LDSM.16.M88.4 R224, [R7+0x16800] ;  /* 0x0168000007e0783b */ /* 0x0106640000000200 */
.L_x_34:
[----:B------:R-:W4:Y:S01]  /*4350*/  LDL R88, [R1] ;  /* 0x0000000001587983 */ /* 0x000f220000100800 */
[----:B------:R-:W-:Y:S02]  /*4360*/  USHF.L.U32 UR11, UR6, 0x6, URZ ;  /* 0x00000006060b7899 */ /* 0x000fe4000800063f */
[----:B------:R-:W-:Y:S02]  /*4370*/  UISETP.GT.AND UP2, UPT, UR6, UR12, UPT ;  /* 0x0000000c0600728c */ /* 0x000fe4000bf44270 */
[----:B-----5:R-:W5:Y:S01]  /*4380*/  LDL R245, [R1+0x8] ;  /* 0x0000080001f57983 */ /* 0x020f620000100800 */
[----:B------:R-:W-:Y:S04]  /*4390*/  UISETP.GE.AND UP0, UPT, UR11, UR15, UPT ;  /* 0x0000000f0b00728c */ /* 0x000fe8000bf06270 */
[----:B---3--:R-:W3:Y:S01]  /*43a0*/  LDL R90, [R1+0x4] ;  /* 0x00000400015a7983 */ /* 0x008ee20000100800 */
[----:B------:R-:W-:Y:S04]  /*43b0*/  UISETP.LT.AND UP0, UPT, UR14, UR16, UP0 ;  /* 0x000000100e00728c */ /* 0x000fe80008701270 */
[----:B--2---:R-:W2:Y:S02]  /*43c0*/  LDL R244, [R1+0xc] ;  /* 0x00000c0001f47983 */ /* 0x004ea40000100800 */
[----:B------:R-:W-:Y:S03]  /*43d0*/  PLOP3.LUT P0, PT, PT, PT, UP0, 0x80, 0x0 ;  /* 0x000000000000781c */ /* 0x000fe60003f0f008 */
[----:B------:R-:W3:Y:S05]  /*43e0*/  LDL R99, [R1+0x18] ;  /* 0x0000180001637983 */ /* 0x000eea0000100800 */
[----:B------:R-:W3:Y:S05]  /*43f0*/  LDL R89, [R1+0x10] ;  /* 0x0000100001597983 */ /* 0x000eea0000100800 */
[----:B------:R-:W3:Y:S05]  /*4400*/  LDL R96, [R1+0x14] ;  /* 0x0000140001607983 */ /* 0x000eea0000100800 */
[----:B------:R-:W0:Y:S05]  /*4410*/  LDGDEPBAR ;  /* 0x00000000000079af */ /* 0x000e2a0000000000 */
[----:B------:R-:W3:Y:S05]  /*4420*/  LDL R92, [R1+0x80] ;  /* 0x00008000015c7983 */ /* 0x000eea0000100800 */
[----:B------:R-:W3:Y:S05]  /*4430*/  LDL R91, [R1+0x84] ;  /* 0x00008400015b7983 */ /* 0x000eea0000100800 */
[----:B------:R-:W3:Y:S05]  /*4440*/  LDL R95, [R1+0x50] ;  /* 0x00005000015f7983 */ /* 0x000eea0000100800 */
[----:B------:R-:W3:Y:S05]  /*4450*/  LDL R94, [R1+0x5c] ;  /* 0x00005c00015e7983 */ /* 0x000eea0000100800 */
[----:B------:R-:W3:Y:S05]  /*4460*/  LDL R93, [R1+0x54] ;  /* 0x00005400015d7983 */ /* 0x000eea0000100800 */
[----:B------:R-:W3:Y:S05]  /*4470*/  LDL R98, [R1+0x74] ;  /* 0x0000740001627983 */ /* 0x000eea0000100800 */
[----:B------:R-:W3:Y:S01]  /*4480*/  LDL R97, [R1+0x70] ;  /* 0x0000700001617983 */ /* 0x000ee20000100800 */
[----:B------:R-:W-:Y:S04]  /*4490*/  DEPBAR.LE SB0, 0x0 ;  /* 0x000080000000791a */ /* 0x000fe80000000000 */
[----:B------:R-:W-:Y:S06]  /*44a0*/  BAR.SYNC.DEFER_BLOCKING 0x0 ;  /* 0x0000000000007b1d */ /* 0x000fec0000010000 */
[----:B------:R-:W-:Y:S05]  /*44b0*/  LDSM.16.M88.4 R84, [R252+0xc000] ;  /* 0x00c00000fc54783b */ /* 0x000fea0000000200 */
[----:B-1--4-:R-:W-:Y:S05]  /*44c0*/  LDSM.16.M88.4 R8, [R88+0xc000] ;  /* 0x00c000005808783b */ /* 0x012fea0000000200 */
[----:B-----5:R-:W4:Y:S05]  /*44d0*/  LDSM.16.M88.4 R16, [R245] ;  /* 0x00000000f510783b */ /* 0x020f2a0000000200 */
[----:B------:R-:W5:Y:S05]  /*44e0*/  LDSM.16.M88.4 R68, [R88+0xc800] ;  /* 0x00c800005844783b */ /* 0x000f6a0000000200 */
[----:B--2---:R-:W-:Y:S05]  /*44f0*/  LDSM.16.M88.4 R72, [R244] ;  /* 0x00000000f448783b */ /* 0x004fea0000000200 */
[----:B---3--:R-:W2:Y:S05]  /*4500*/  LDSM.16.M88.4 R76, [R90+0xc000] ;  /* 0x00c000005a4c783b */ /* 0x008eaa0000000200 */
[----:B------:R-:W3:Y:S01]  /*4510*/  LDSM.16.M88.4 R80, [R90+0xc800] ;  /* 0x00c800005a50783b */ /* 0x000ee20000000200 */
[C---:B-1--4-:R-:W-:Y:S08]  /*4520*/  HMMA.16816.F32.BF16 R4, R16.reuse, R8, RZ ;  /* 0x000000081004723c */ /* 0x052ff000000418ff */
[C---:B------:R-:W-:Y:S08]  /*4530*/  HMMA.16816.F32.BF16 R8, R16.reuse, R10, RZ ;  /* 0x0000000a1008723c */ /* 0x040ff000000418ff */
[C---:B-----5:R-:W-:Y:S08]  /*4540*/  HMMA.16816.F32.BF16 R12, R16.reuse, R68, RZ ;  /* 0x00000044100c723c */ /* 0x060ff000000418ff */
[----:B------:R-:W-:Y:S01]  /*4550*/  HMMA.16816.F32.BF16 R16, R16, R70, RZ ;  /* 0x000000461010723c */ /* 0x000fe200000418ff */
[----:B------:R-:W1:Y:S07]  /*4560*/  LDSM.16.M88.4 R68, [R99] ;  /* 0x000000006344783b */ /* 0x000e6e0000000200 */
[C---:B--2---:R-:W-:Y:S08]  /*4570*/  HMMA.16816.F32.BF16 R4, R72.reuse, R76, R4 ;  /* 0x0000004c4804723c */ /* 0x044ff00000041804 */
[C---:B------:R-:W-:Y:S01]  /*4580*/  HMMA.16816.F32.BF16 R8, R72.reuse, R78, R8 ;  /* 0x0000004e4808723c */ /* 0x040fe20000041808 */
[----:B------:R-:W-:Y:S07]  /*4590*/  LDSM.16.M88.4 R76, [R96] ;  /* 0x00000000604c783b */ /* 0x000fee0000000200 */
[C---:B---3--:R-:W-:Y:S08]  /*45a0*/  HMMA.16816.F32.BF16 R12, R72.reuse, R80, R12 ;  /* 0x00000050480c723c */ /* 0x048ff0000004180c */
[----:B------:R-:W-:Y:S01]  /*45b0*/  HMMA.16816.F32.BF16 R16, R72, R82, R16 ;  /* 0x000000524810723c */ /* 0x000fe20000041810 */
[----:B------:R-:W2:Y:S05]  /*45c0*/  LDSM.16.M88.4 R72, [R252+0xc800] ;  /* 0x00c80000fc48783b */ /* 0x000eaa0000000200 */
[----:B------:R-:W3:Y:S02]  /*45d0*/  LDSM.16.M88.4 R80, [R89+0xc000] ;  /* 0x00c000005950783b */ /* 0x000ee40000000200 */
[C---:B-1----:R-:W-:Y:S08]  /*45e0*/  HMMA.16816.F32.BF16 R4, R68.reuse, R84, R4 ;  /* 0x000000544404723c */ /* 0x042ff00000041804 */
[C---:B------:R-:W-:Y:S01]  /*45f0*/  HMMA.16816.F32.BF16 R8, R68.reuse, R86, R8 ;  /* 0x000000564408723c */ /* 0x040fe20000041808 */
[----:B------:R-:W1:Y:S07]  /*4600*/  LDSM.16.M88.4 R84, [R89+0xc800] ;  /* 0x00c800005954783b */ /* 0x000e6e0000000200 */
[C---:B--2---:R-:W-:Y:S08]  /*4610*/  HMMA.16816.F32.BF16 R12, R68.reuse, R72, R12 ;  /* 0x00000048440c723c */ /* 0x044ff0000004180c */
[----:B------:R-:W-:Y:S01]  /*4620*/  HMMA.16816.F32.BF16 R16, R68, R74, R16 ;  /* 0x0000004a4410723c */ /* 0x000fe20000041810 */
[----:B------:R-:W-:Y:S05]  /*4630*/  LDSM.16.M88.4 R68, [R245+0x2000] ;  /* 0x00200000f544783b */ /* 0x000fea0000000200 */
[----:B------:R-:W2:Y:S02]  /*4640*/  LDSM.16.M88.4 R72, [R88+0xe000] ;  /* 0x00e000005848783b */ /* 0x000ea40000000200 */
[C---:B---3--:R-:W-:Y:S08]  /*4650*/  HMMA.16816.F32.BF16 R4, R76.reuse, R80, R4 ;  /* 0x000000504c04723c */ /* 0x048ff00000041804 */
[C---:B------:R-:W-:Y:S01]  /*4660*/  HMMA.16816.F32.BF16 R8, R76.reuse, R82, R8 ;  /* 0x000000524c08723c */ /* 0x040fe20000041808 */
[----:B------:R-:W3:Y:S07]  /*4670*/  LDSM.16.M88.4 R80, [R88+0xe800] ;  /* 0x00e800005850783b */ /* 0x000eee0000000200 */
[C---:B-1----:R-:W-:Y:S08]  /*4680*/  HMMA.16816.F32.BF16 R12, R76.reuse, R84, R12 ;  /* 0x000000544c0c723c */ /* 0x042ff0000004180c */
[----:B------:R-:W-:Y:S01]  /*4690*/  HMMA.16816.F32.BF16 R16, R76, R86, R16 ;  /* 0x000000564c10723c */ /* 0x000fe20000041810 */
[----:B------:R-:W-:Y:S05]  /*46a0*/  LDSM.16.M88.4 R76, [R244+0x2000] ;  /* 0x00200000f44c783b */ /* 0x000fea0000000200 */
[----:B------:R-:W1:Y:S02]  /*46b0*/  LDSM.16.M88.4 R84, [R90+0xe000] ;  /* 0x00e000005a54783b */ /* 0x000e640000000200 */
[C---:B--2---:R-:W-:Y:S08]  /*46c0*/  HMMA.16816.F32.BF16 R4, R68.reuse, R72, R4 ;  /* 0x000000484404723c */ /* 0x044ff00000041804 */
[C---:B------:R-:W-:Y:S01]  /*46d0*/  HMMA.16816.F32.BF16 R8, R68.reuse, R74, R8 ;  /* 0x0000004a4408723c */ /* 0x040fe20000041808 */
[----:B------:R-:W-:Y:S07]  /*46e0*/  LDSM.16.M88.4 R72, [R99+0x2000] ;  /* 0x002000006348783b */ /* 0x000fee0000000200 */
        /* <DEDUP_REMOVED lines=20> */
[----:B------:R2:W4:Y:S07]  /*4830*/  LDSM.16.M88.4 R76, [R88+0x10800] ;  /* 0x01080000584c783b */ /* 0x00052e0000000200 */
[C---:B---3--:R-:W-:Y:S08]  /*4840*/  HMMA.16816.F32.BF16 R12, R68.reuse, R80, R12 ;  /* 0x00000050440c723c */ /* 0x048ff0000004180c */
[----:B------:R-:W-:Y:S01]  /*4850*/  HMMA.16816.F32.BF16 R16, R68, R82, R16 ;  /* 0x000000524410723c */ /* 0x000fe20000041810 */
[----:B------:R-:W-:Y:S05]  /*4860*/  LDSM.16.M88.4 R80, [R90+0x10000] ;  /* 0x010000005a50783b */ /* 0x000fea0000000200 */
[----:B------:R-:W3:Y:S02]  /*4870*/  LDSM.16.M88.4 R68, [R244+0x4000] ;  /* 0x00400000f444783b */ /* 0x000ee40000000200 */
[C---:B-1----:R-:W-:Y:S03]  /*4880*/  HMMA.16816.F32.BF16 R4, R72.reuse, R84, R4 ;  /* 0x000000544804723c */ /* 0x042fe60000041804 */
[----:B--2---:R-:W2:Y:S05]  /*4890*/  LDL R88, [R1+0x60] ;  /* 0x0000600001587983 */ /* 0x004eaa0000100800 */
[C---:B------:R-:W-:Y:S01]  /*48a0*/  HMMA.16816.F32.BF16 R8, R72.reuse, R86, R8 ;  /* 0x000000564808723c */ /* 0x040fe20000041808 */
[----:B------:R1:W5:Y:S07]  /*48b0*/  LDSM.16.M88.4 R84, [R90+0x10800] ;  /* 0x010800005a54783b */ /* 0x00036e0000000200 */
[C---:B----4-:R-:W-:Y:S08]  /*48c0*/  HMMA.16816.F32.BF16 R12, R72.reuse, R76, R12 ;  /* 0x0000004c480c723c */ /* 0x050ff0000004180c */
[----:B------:R-:W-:Y:S01]  /*48d0*/  HMMA.16816.F32.BF16 R16, R72, R78, R16 ;  /* 0x0000004e4810723c */ /* 0x000fe20000041810 */
[----:B------:R-:W-:Y:S05]  /*48e0*/  LDSM.16.M88.4 R72, [R99+0x4000] ;  /* 0x004000006348783b */ /* 0x000fea0000000200 */
[----:B------:R-:W4:Y:S05]  /*48f0*/  LDSM.16.M88.4 R76, [R252+0x10000] ;  /* 0x01000000fc4c783b */ /* 0x000f2a0000000200 */
[----:B-1----:R-:W2:Y:S01]  /*4900*/  LDL R90, [R1+0x64] ;  /* 0x00006400015a7983 */ /* 0x002ea20000100800 */
[C---:B---3--:R-:W-:Y:S08]  /*4910*/  HMMA.16816.F32.BF16 R4, R68.reuse, R80, R4 ;  /* 0x000000504404723c */ /* 0x048ff00000041804 */
[C---:B------:R-:W-:Y:S01]  /*4920*/  HMMA.16816.F32.BF16 R8, R68.reuse, R82, R8 ;  /* 0x000000524408723c */ /* 0x040fe20000041808 */
[----:B------:R-:W1:Y:S07]  /*4930*/  LDSM.16.M88.4 R80, [R252+0x10800] ;  /* 0x01080000fc50783b */ /* 0x000e6e0000000200 */
[C---:B-----5:R-:W-:Y:S08]  /*4940*/  HMMA.16816.F32.BF16 R12, R68.reuse, R84, R12 ;  /* 0x00000054440c723c */ /* 0x060ff0000004180c */
[----:B------:R-:W-:Y:S01]  /*4950*/  HMMA.16816.F32.BF16 R16, R68, R86, R16 ;  /* 0x000000564410723c */ /* 0x000fe20000041810 */
[----:B------:R-:W-:Y:S05]  /*4960*/  LDSM.16.M88.4 R68, [R96+0x4000] ;  /* 0x004000006044783b */ /* 0x000fea0000000200 */
[----:B------:R-:W3:Y:S02]  /*4970*/  LDSM.16.M88.4 R84, [R89+0x10000] ;  /* 0x010000005954783b */ /* 0x000ee40000000200 */
[C---:B----4-:R-:W-:Y:S07]  /*4980*/  HMMA.16816.F32.BF16 R4, R72.reuse, R76, R4 ;  /* 0x0000004c4804723c */ /* 0x050fee0000041804 */
[----:B------:R-:W-:Y:S01]  /*4990*/  IMAD.U32 R76, RZ, RZ, UR20 ;  /* 0x00000014ff4c7e24 */ /* 0x000fe2000f8e00ff */
[C---:B------:R-:W-:Y:S04]  /*49a0*/  HMMA.16816.F32.BF16 R8, R72.reuse, R78, R8 ;  /* 0x0000004e4808723c */ /* 0x040fe80000041808 */
[----:B------:R-:W-:Y:S04]  /*49b0*/  @!P0 IMAD R76, R76, 0x40, R91 ;  /* 0x000000404c4c8824 */ /* 0x000fe800078e025b */
[C---:B-1----:R-:W-:Y:S07]  /*49c0*/  HMMA.16816.F32.BF16 R12, R72.reuse, R80, R12 ;  /* 0x00000050480c723c */ /* 0x042fee000004180c */
[----:B------:R-:W-:Y:S01]  /*49d0*/  @!P0 IADD3 R80, R76, 0x1, RZ ;  /* 0x000000014c508810 */ /* 0x000fe20007ffe0ff */
[----:B------:R-:W-:Y:S07]  /*49e0*/  HMMA.16816.F32.BF16 R16, R72, R82, R16 ;  /* 0x000000524810723c */ /* 0x000fee0000041810 */
[----:B------:R-:W-:Y:S02]  /*49f0*/  @!P0 IADD3 R72, R92, UR11, RZ ;  /* 0x0000000b5c488c10 */ /* 0x000fe4000fffe0ff */
[----:B------:R-:W2:Y:S03]  /*4a00*/  LDL R92, [R1+0x58] ;  /* 0x00005800015c7983 */ /* 0x000ea60000100800 */
[----:B------:R-:W-:Y:S01]  /*4a10*/  @!P0 IMNMX R79, R72, UR16, PT ;  /* 0x00000010484f8c17 */ /* 0x000fe2000b800200 */
[C---:B---3--:R-:W-:Y:S05]  /*4a20*/  HMMA.16816.F32.BF16 R4, R68.reuse, R84, R4 ;  /* 0x000000544404723c */ /* 0x048fea0000041804 */
[-C--:B------:R-:W-:Y:S02]  /*4a30*/  @!P0 ISETP.GE.AND P2, PT, R76, R79.reuse, PT ;  /* 0x0000004f4c00820c */ /* 0x080fe40003f46270 */
[----:B------:R-:W-:Y:S01]  /*4a40*/  @!P0 IADD3 R78, R72, 0x8, RZ ;  /* 0x00000008484e8810 */ /* 0x000fe20007ffe0ff */
[C---:B------:R-:W-:Y:S01]  /*4a50*/  HMMA.16816.F32.BF16 R8, R68.reuse, R86, R8 ;  /* 0x000000564408723c */ /* 0x040fe20000041808 */
[----:B------:R-:W1:Y:S03]  /*4a60*/  LDSM.16.M88.4 R72, [R89+0x10800] ;  /* 0x010800005948783b */ /* 0x000e660000000200 */
[----:B------:R-:W-:Y:S11]  /*4a70*/  @!P0 IMNMX R78, R78, UR16, PT ;  /* 0x000000104e4e8c17 */ /* 0x000ff6000b800200 */
[----:B------:R-:W-:Y:S01]  /*4a80*/  @!UPT UIADD3 URZ, URZ, URZ, URZ ;  /* 0x0000003f3f3ff290 */ /* 0x000fe2000fffe03f */
[----:B------:R-:W-:Y:S02]  /*4a90*/  @!P0 FSEL R4, R4, -INF , !P2 ;  /* 0xff80000004048808 */ /* 0x000fe40005000000 */
[-C--:B------:R-:W-:Y:S04]  /*4aa0*/  @!P0 ISETP.GE.AND P2, PT, R76, R78.reuse, PT ;  /* 0x0000004e4c00820c */ /* 0x080fe80003f46270 */
[----:B------:R-:W-:Y:S01]  /*4ab0*/  @!P0 FSEL R6, R6, -INF , !P2 ;  /* 0xff80000006068808 */ /* 0x000fe20005000000 */
[C---:B-1----:R-:W-:Y:S08]  /*4ac0*/  HMMA.16816.F32.BF16 R12, R68.reuse, R72, R12 ;  /* 0x00000048440c723c */ /* 0x042ff0000004180c */
[----:B------:R-:W-:Y:S04]  /*4ad0*/  HMMA.16816.F32.BF16 R16, R68, R74, R16 ;  /* 0x0000004a4410723c */ /* 0x000fe80000041810 */
[C---:B--2---:R-:W-:Y:S01]  /*4ae0*/  FMUL.FTZ R77, R88.reuse, 1.4426950216293334961 ;  /* 0x3fb8aa3b584d7820 */ /* 0x044fe20000410000 */
[----:B------:R-:W-:Y:S04]  /*4af0*/  FSETP.NEU.FTZ.AND P1, PT, R88, -INF , PT ;  /* 0xff8000005800780b */ /* 0x000fe80003f3d000 */
[----:B------:R-:W-:Y:S02]  /*4b00*/  FSEL R77, R77, RZ, P1 ;  /* 0x000000ff4d4d7208 */ /* 0x000fe40000800000 */
[-C--:B------:R-:W-:Y:S03]  /*4b10*/  @!P0 ISETP.GE.AND P1, PT, R80, R79.reuse, PT ;  /* 0x0000004f5000820c */ /* 0x080fe60003f26270 */
[--C-:B------:R-:W-:Y:S01]  /*4b20*/  FFMA.FTZ R4, R4, c[0x0][0x23c], -R77.reuse ;  /* 0x00008f0004047a23 */ /* 0x100fe2000001084d */
[----:B------:R-:W-:Y:S03]  /*4b30*/  @!P0 FSEL R5, R5, -INF , !P1 ;  /* 0xff80000005058808 */ /* 0x000fe60004800000 */
[----:B------:R1:W-:Y:S02]  /*4b40*/  MUFU.EX2 R88, R4 ;  /* 0x0000000400587308 */ /* 0x0003e40000000800 */
[--C-:B------:R-:W-:Y:S08]  /*4b50*/  FFMA.FTZ R5, R5, c[0x0][0x23c], -R77.reuse ;  /* 0x00008f0005057a23 */ /* 0x100ff0000001084d */
[----:B------:R2:W3:Y:S01]  /*4b60*/  MUFU.EX2 R86, R5 ;  /* 0x0000000500567308 */ /* 0x0004e20000000800 */
[C---:B------:R-:W-:Y:S01]  /*4b70*/  FSETP.NEU.FTZ.AND P1, PT, R90.reuse, -INF , PT ;  /* 0xff8000005a00780b */ /* 0x040fe20003f3d000 */
[----:B-1----:R-:W-:Y:S05]  /*4b80*/  FMUL.FTZ R4, R90, 1.4426950216293334961 ;  /* 0x3fb8aa3b5a047820 */ /* 0x002fea0000410000 */
[----:B------:R-:W-:Y:S02]  /*4b90*/  FSEL R4, R4, RZ, P1 ;  /* 0x000000ff04047208 */ /* 0x000fe40000800000 */
[-C--:B------:R-:W-:Y:S03]  /*4ba0*/  @!P0 ISETP.GE.AND P1, PT, R80, R78.reuse, PT ;  /* 0x0000004e5000820c */ /* 0x080fe60003f26270 */
[--C-:B------:R-:W-:Y:S01]  /*4bb0*/  FFMA.FTZ R6, R6, c[0x0][0x23c], -R4.reuse ;  /* 0x00008f0006067a23 */ /* 0x100fe20000010804 */
[----:B--2---:R-:W-:Y:S02]  /*4bc0*/  @!P0 IADD3 R5, R76, 0x8, RZ ;  /* 0x000000084c058810 */ /* 0x004fe40007ffe0ff */
[----:B------:R-:W-:Y:S01]  /*4bd0*/  @!P0 FSEL R7, R7, -INF , !P1 ;  /* 0xff80000007078808 */ /* 0x000fe20004800000 */
[----:B------:R1:W-:Y:S01]  /*4be0*/  MUFU.EX2 R91, R6 ;  /* 0x00000006005b7308 */ /* 0x0003e20000000800 */
[-C--:B------:R-:W-:Y:S03]  /*4bf0*/  @!P0 ISETP.GE.AND P1, PT, R5, R79.reuse, PT ;  /* 0x0000004f0500820c */ /* 0x080fe60003f26270 */
[--C-:B------:R-:W-:Y:S01]  /*4c00*/  FFMA.FTZ R7, R7, c[0x0][0x23c], -R4.reuse ;  /* 0x00008f0007077a23 */ /* 0x100fe20000010804 */
[----:B------:R-:W-:Y:S05]  /*4c10*/  @!P0 FSEL R8, R8, -INF , !P1 ;  /* 0xff80000008088808 */ /* 0x000fea0004800000 */
[----:B------:R-:W2:Y:S01]  /*4c20*/  MUFU.EX2 R90, R7 ;  /* 0x00000007005a7308 */ /* 0x000ea20000000800 */
[--C-:B------:R-:W-:Y:S09]  /*4c30*/  FFMA.FTZ R8, R8, c[0x0][0x23c], -R77.reuse ;  /* 0x00008f0008087a23 */ /* 0x100ff2000001084d */
[----:B------:R-:W-:Y:S01]  /*4c40*/  MUFU.EX2 R85, R8 ;  /* 0x0000000800557308 */ /* 0x000fe20000000800 */
[----:B-1----:R-:W-:Y:S04]  /*4c50*/  @!P0 IADD3 R6, R76, 0x9, RZ ;  /* 0x000000094c068810 */ /* 0x002fe80007ffe0ff */
[-C--:B------:R-:W-:Y:S04]  /*4c60*/  @!P0 ISETP.GE.AND P1, PT, R6, R79.reuse, PT ;  /* 0x0000004f0600820c */ /* 0x080fe80003f26270 */
[----:B------:R-:W-:Y:S02]  /*4c70*/  @!P0 FSEL R9, R9, -INF , !P1 ;  /* 0xff80000009098808 */ /* 0x000fe40004800000 */
[-C--:B------:R-:W-:Y:S02]  /*4c80*/  @!P0 ISETP.GE.AND P1, PT, R5, R78.reuse, PT ;  /* 0x0000004e0500820c */ /* 0x080fe40003f26270 */
[----:B------:R-:W-:Y:S01]  /*4c90*/  @!P0 IADD3 R5, R76, 0x10, RZ ;  /* 0x000000104c058810 */ /* 0x000fe20007ffe0ff */
[--C-:B------:R-:W-:Y:S01]  /*4ca0*/  FFMA.FTZ R9, R9, c[0x0][0x23c], -R77.reuse ;  /* 0x00008f0009097a23 */ /* 0x100fe2000001084d */
[----:B------:R-:W-:Y:S02]  /*4cb0*/  @!P0 FSEL R10, R10, -INF , !P1 ;  /* 0xff8000000a0a8808 */ /* 0x000fe40004800000 */
[-C--:B------:R-:W-:Y:S01]  /*4cc0*/  @!P0 ISETP.GE.AND P1, PT, R6, R78.reuse, PT ;  /* 0x0000004e0600820c */ /* 0x080fe20003f26270 */
[----:B------:R-:W-:Y:S01]  /*4cd0*/  MUFU.EX2 R82, R9 ;  /* 0x0000000900527308 */ /* 0x000fe20000000800 */
[----:B------:R-:W-:Y:S01]  /*4ce0*/  @!P0 IADD3 R6, R76, 0x11, RZ ;  /* 0x000000114c068810 */ /* 0x000fe20007ffe0ff */
[--C-:B------:R-:W-:Y:S01]  /*4cf0*/  FFMA.FTZ R10, R10, c[0x0][0x23c], -R4.reuse ;  /* 0x00008f000a0a7a23 */ /* 0x100fe20000010804 */
[----:B------:R-:W-:Y:S02]  /*4d00*/  @!P0 FSEL R11, R11, -INF , !P1 ;  /* 0xff8000000b0b8808 */ /* 0x000fe40004800000 */
[-C--:B------:R-:W-:Y:S03]  /*4d10*/  @!P0 ISETP.GE.AND P1, PT, R5, R79.reuse, PT ;  /* 0x0000004f0500820c */ /* 0x080fe60003f26270 */
[--C-:B------:R-:W-:Y:S01]  /*4d20*/  FFMA.FTZ R11, R11, c[0x0][0x23c], -R4.reuse ;  /* 0x00008f000b0b7a23 */ /* 0x100fe20000010804 */
[----:B------:R-:W-:Y:S01]  /*4d30*/  @!P0 FSEL R12, R12, -INF , !P1 ;  /* 0xff8000000c0c8808 */ /* 0x000fe20004800000 */
[----:B------:R-:W-:Y:S01]  /*4d40*/  MUFU.EX2 R89, R10 ;  /* 0x0000000a00597308 */ /* 0x000fe20000000800 */
[-C--:B------:R-:W-:Y:S03]  /*4d50*/  @!P0 ISETP.GE.AND P1, PT, R6, R79.reuse, PT ;  /* 0x0000004f0600820c */ /* 0x080fe60003f26270 */
[--C-:B------:R-:W-:Y:S01]  /*4d60*/  FFMA.FTZ R12, R12, c[0x0][0x23c], -R77.reuse ;  /* 0x00008f000c0c7a23 */ /* 0x100fe2000001084d */
[----:B------:R-:W-:Y:S02]  /*4d70*/  @!P0 FSEL R13, R13, -INF , !P1 ;  /* 0xff8000000d0d8808 */ /* 0x000fe40004800000 */
[-C--:B------:R-:W-:Y:S02]  /*4d80*/  @!P0 ISETP.GE.AND P1, PT, R5, R78.reuse, PT ;  /* 0x0000004e0500820c */ /* 0x080fe40003f26270 */
[----:B------:R-:W-:Y:S01]  /*4d90*/  @!P0 IADD3 R5, R76, 0x18, RZ ;  /* 0x000000184c058810 */ /* 0x000fe20007ffe0ff */
[----:B------:R-:W1:Y:S01]  /*4da0*/  MUFU.EX2 R87, R11 ;  /* 0x0000000b00577308 */ /* 0x000e620000000800 */
[----:B------:R-:W-:Y:S01]  /*4db0*/  @!P0 FSEL R14, R14, -INF , !P1 ;  /* 0xff8000000e0e8808 */ /* 0x000fe20004800000 */
[--C-:B------:R-:W-:Y:S01]  /*4dc0*/  FFMA.FTZ R13, R13, c[0x0][0x23c], -R77.reuse ;  /* 0x00008f000d0d7a23 */ /* 0x100fe2000001084d */
[----:B------:R-:W-:Y:S02]  /*4dd0*/  @!P0 ISETP.GE.AND P1, PT, R6, R78, PT ;  /* 0x0000004e0600820c */ /* 0x000fe40003f26270 */
[----:B------:R-:W-:Y:S01]  /*4de0*/  @!P0 IADD3 R76, R76, 0x19, RZ ;  /* 0x000000194c4c8810 */ /* 0x000fe20007ffe0ff */
[--C-:B------:R-:W-:Y:S01]  /*4df0*/  FFMA.FTZ R14, R14, c[0x0][0x23c], -R4.reuse ;  /* 0x00008f000e0e7a23 */ /* 0x100fe20000010804 */
[----:B------:R-:W-:Y:S02]  /*4e00*/  @!P0 FSEL R15, R15, -INF , !P1 ;  /* 0xff8000000f0f8808 */ /* 0x000fe40004800000 */
[-C--:B------:R-:W-:Y:S01]  /*4e10*/  @!P0 ISETP.GE.AND P1, PT, R5, R79.reuse, PT ;  /* 0x0000004f0500820c */ /* 0x080fe20003f26270 */
[----:B------:R-:W-:Y:S01]  /*4e20*/  MUFU.EX2 R81, R12 ;  /* 0x0000000c00517308 */ /* 0x000fe20000000800 */
[----:B---3--:R-:W-:Y:S01]  /*4e30*/  F2FP.BF16.PACK_AB R6, R86, R88 ;  /* 0x000000585606723e */ /* 0x008fe200000010ff */
[--C-:B------:R-:W-:Y:S01]  /*4e40*/  FFMA.FTZ R15, R15, c[0x0][0x23c], -R4.reuse ;  /* 0x00008f000f0f7a23 */ /* 0x100fe20000010804 */
[----:B------:R-:W-:Y:S02]  /*4e50*/  @!P0 FSEL R16, R16, -INF , !P1 ;  /* 0xff80000010108808 */ /* 0x000fe40004800000 */
[----:B------:R-:W-:Y:S01]  /*4e60*/  @!P0 ISETP.GE.AND P1, PT, R76, R79, PT ;  /* 0x0000004f4c00820c */ /* 0x000fe20003f26270 */
[----:B------:R3:W-:Y:S02]  /*4e70*/  STS [R95+0x14000], R6 ;  /* 0x014000065f007388 */ /* 0x0007e40000000800 */
[--C-:B------:R-:W-:Y:S01]  /*4e80*/  FFMA.FTZ R16, R16, c[0x0][0x23c], -R77.reuse ;  /* 0x00008f0010107a23 */ /* 0x100fe2000001084d */
[----:B------:R-:W-:Y:S01]  /*4e90*/  @!P0 FSEL R17, R17, -INF , !P1 ;  /* 0xff80000011118808 */ /* 0x000fe20004800000 */
[----:B------:R-:W5:Y:S01]  /*4ea0*/  MUFU.EX2 R80, R13 ;  /* 0x0000000d00507308 */ /* 0x000f620000000800 */
[-C--:B------:R-:W-:Y:S02]  /*4eb0*/  @!P0 ISETP.GE.AND P1, PT, R5, R78.reuse, PT ;  /* 0x0000004e0500820c */ /* 0x080fe40003f26270 */
[----:B--2---:R-:W-:Y:S01]  /*4ec0*/  F2FP.BF16.PACK_AB R5, R90, R91 ;  /* 0x0000005b5a05723e */ /* 0x004fe200000010ff */
[----:B------:R-:W-:Y:S01]  /*4ed0*/  FFMA.FTZ R77, R17, c[0x0][0x23c], -R77 ;  /* 0x00008f00114d7a23 */ /* 0x000fe2000001084d */
[----:B------:R-:W-:Y:S02]  /*4ee0*/  @!P0 FSEL R18, R18, -INF , !P1 ;  /* 0xff80000012128808 */ /* 0x000fe40004800000 */
[----:B------:R-:W-:Y:S01]  /*4ef0*/  @!P0 ISETP.GE.AND P1, PT, R76, R78, PT ;  /* 0x0000004e4c00820c */ /* 0x000fe20003f26270 */
[----:B------:R2:W-:Y:S01]  /*4f00*/  STS [R95+0x14400], R5 ;  /* 0x014400055f007388 */ /* 0x0005e20000000800 */
[----:B-1----:R-:W-:Y:S01]  /*4f10*/  F2FP.BF16.PACK_AB R8, R87, R89 ;  /* 0x000000595708723e */ /* 0x002fe200000010ff */
[--C-:B------:R-:W-:Y:S01]  /*4f20*/  FFMA.FTZ R18, R18, c[0x0][0x23c], -R4.reuse ;  /* 0x00008f0012127a23 */ /* 0x100fe20000010804 */
[----:B------:R-:W-:Y:S01]  /*4f30*/  @!P0 FSEL R19, R19, -INF , !P1 ;  /* 0xff80000013138808 */ /* 0x000fe20004800000 */
[----:B------:R-:W-:Y:S01]  /*4f40*/  MUFU.EX2 R84, R14 ;  /* 0x0000000e00547308 */ /* 0x000fe20000000800 */
[----:B------:R-:W-:Y:S03]  /*4f50*/  IADD3 R74, P0, R98, UR10, RZ ;  /* 0x0000000a624a7c10 */ /* 0x000fe6000ff1e0ff */
[----:B------:R-:W-:Y:S01]  /*4f60*/  FFMA.FTZ R4, R19, c[0x0][0x23c], -R4 ;  /* 0x00008f0013047a23 */ /* 0x000fe20000010804 */
[----:B------:R-:W-:Y:S02]  /*4f70*/  IADD3.X R75, R97, UR9, RZ, P0, !PT ;  /* 0x00000009614b7c10 */ /* 0x000fe400087fe4ff */
[----:B------:R-:W-:Y:S03]  /*4f80*/  PLOP3.LUT P0, PT, PT, PT, UP2, 0x80, 0x0 ;  /* 0x000000000000781c */ /* 0x000fe60003f0f028 */
[----:B------:R1:W-:Y:S01]  /*4f90*/  MUFU.EX2 R76, R4 ;  /* 0x00000004004c7308 */ /* 0x0003e20000000800 */
[----:B------:R-:W4:Y:S01]  /*4fa0*/  LDG.E R73, [R74.64] ;  /* 0x000000044a497981 */ /* 0x000f22000c1e1900 */
[----:B-----5:R-:W-:Y:S04]  /*4fb0*/  F2FP.BF16.PACK_AB R7, R80, R81 ;  /* 0x000000515007723e */ /* 0x020fe800000010ff */
[----:B------:R-:W5:Y:S04]  /*4fc0*/  LDG.E R72, [R74.64+0x20] ;  /* 0x000020044a487981 */ /* 0x000f68000c1e1900 */
[----:B------:R-:W3:Y:S10]  /*4fd0*/  MUFU.EX2 R83, R15 ;  /* 0x0000000f00537308 */ /* 0x000ef40000000800 */
[----:B------:R-:W-:Y:S01]  /*4fe0*/  MUFU.EX2 R79, R16 ;  /* 0x00000010004f7308 */ /* 0x000fe20000000800 */
[----:B-1----:R-:W-:Y:S05]  /*4ff0*/  F2FP.BF16.PACK_AB R4, R82, R85 ;  /* 0x000000555204723e */ /* 0x002fea00000010ff */
[----:B------:R1:W-:Y:S04]  /*5000*/  STS [R94+0x14000], R4 ;  /* 0x014000045e007388 */ /* 0x0003e80000000800 */
[----:B------:R-:W2:Y:S01]  /*5010*/  MUFU.EX2 R77, R77 ;  /* 0x0000004d004d7308 */ /* 0x000ea20000000800 */
[----:B------:R-:W-:Y:S01]  /*5020*/  STS [R94+0x14400], R8 ;  /* 0x014400085e007388 */ /* 0x000fe20000000800 */
[----:B---3--:R-:W-:Y:S04]  /*5030*/  F2FP.BF16.PACK_AB R6, R83, R84 ;  /* 0x000000545306723e */ /* 0x008fe800000010ff */
[----:B------:R-:W-:Y:S04]  /*5040*/  STS [R93+0x14000], R7 ;  /* 0x014000075d007388 */ /* 0x000fe80000000800 */
[----:B------:R-:W1:Y:S01]  /*5050*/  MUFU.EX2 R78, R18 ;  /* 0x00000012004e7308 */ /* 0x000e620000000800 */
[----:B------:R-:W-:Y:S01]  /*5060*/  STS [R93+0x14400], R6 ;  /* 0x014400065d007388 */ /* 0x000fe20000000800 */
[----:B--2---:R-:W-:Y:S05]  /*5070*/  F2FP.BF16.PACK_AB R5, R77, R79 ;  /* 0x0000004f4d05723e */ /* 0x004fea00000010ff */
[----:B------:R-:W-:Y:S01]  /*5080*/  STS [R92+0x14000], R5 ;  /* 0x014000055c007388 */ /* 0x000fe20000000800 */
[----:B-1----:R-:W-:Y:S05]  /*5090*/  F2FP.BF16.PACK_AB R4, R76, R78 ;  /* 0x0000004e4c04723e */ /* 0x002fea00000010ff */
[----:B------:R-:W-:Y:S05]  /*50a0*/  STS [R92+0x14400], R4 ;  /* 0x014400045c007388 */ /* 0x000fea0000000800 */
[----:B------:R-:W1:Y:S05]  /*50b0*/  LDSM.16.M88.4 R16, [R245+0x6000] ;  /* 0x00600000f510783b */ /* 0x000e6a0000000200 */
[----:B------:R-:W2:Y:S01]  /*50c0*/  LDSM.16.M88.4 R68, [R244+0x6000] ;  /* 0x00600000f444783b */ /* 0x000ea20000000200 */
[C---:B-1----:R-:W-:Y:S08]  /*50d0*/  HMMA.16816.F32.BF16 R4, R16.reuse, R148, RZ ;  /* 0x000000941004723c */ /* 0x042ff000000418ff */
[C---:B------:R-:W-:Y:S08]  /*50e0*/  HMMA.16816.F32.BF16 R8, R16.reuse, R150, RZ ;  /* 0x000000961008723c */ /* 0x040ff000000418ff */
[C---:B------:R-:W-:Y:S08]  /*50f0*/  HMMA.16816.F32.BF16 R12, R16.reuse, R152, RZ ;  /* 0x00000098100c723c */ /* 0x040ff000000418ff */
[----:B------:R-:W-:Y:S08]  /*5100*/  HMMA.16816.F32.BF16 R16, R16, R154, RZ ;  /* 0x0000009a1010723c */ /* 0x000ff000000418ff */
[C---:B--2---:R-:W-:Y:S08]  /*5110*/  HMMA.16816.F32.BF16 R4, R68.reuse, R156, R4 ;  /* 0x0000009c4404723c */ /* 0x044ff00000041804 */
[C---:B------:R-:W-:Y:S08]  /*5120*/  HMMA.16816.F32.BF16 R8, R68.reuse, R158, R8 ;  /* 0x0000009e4408723c */ /* 0x040ff00000041808 */
[C---:B------:R-:W-:Y:S08]  /*5130*/  HMMA.16816.F32.BF16 R12, R68.reuse, R160, R12 ;  /* 0x000000a0440c723c */ /* 0x040ff0000004180c */
[----:B------:R-:W-:Y:S01]  /*5140*/  HMMA.16816.F32.BF16 R16, R68, R162, R16 ;  /* 0x000000a24410723c */ /* 0x000fe20000041810 */
[----:B------:R-:W1:Y:S07]  /*5150*/  LDSM.16.M88.4 R68, [R99+0x6000] ;  /* 0x006000006344783b */ /* 0x000e6e0000000200 */
[C---:B-1----:R-:W-:Y:S08]  /*5160*/  HMMA.16816.F32.BF16 R4, R68.reuse, R164, R4 ;  /* 0x000000a44404723c */ /* 0x042ff00000041804 */
        /* <DEDUP_REMOVED lines=47> */
[----:B------:R-:W-:Y:S04]  /*5460*/  HMMA.16816.F32.BF16 R16, R68, R242, R16 ;  /* 0x000000f24410723c */ /* 0x000fe80000041810 */
[----:B-----5:R-:W-:Y:S03]  /*5470*/  FADD.FTZ R6, -R72, R6 ;  /* 0x0000000648067221 */ /* 0x020fe60000010100 */
[C---:B----4-:R-:W-:Y:S02]  /*5480*/  FADD.FTZ R68, -R73.reuse, R4 ;  /* 0x0000000449447221 */ /* 0x050fe40000010100 */
[C---:B------:R-:W-:Y:S03]  /*5490*/  FADD.FTZ R4, -R73.reuse, R5 ;  /* 0x0000000549047221 */ /* 0x040fe60000010100 */
[----:B------:R-:W-:Y:S02]  /*54a0*/  FMUL.FTZ R5, R88, R68 ;  /* 0x0000004458057220 */ /* 0x000fe40000410000 */
[----:B------:R-:W-:Y:S02]  /*54b0*/  FMUL.FTZ R4, R86, R4 ;  /* 0x0000000456047220 */ /* 0x000fe40000410000 */
[C---:B------:R-:W-:Y:S02]  /*54c0*/  FADD.FTZ R8, -R73.reuse, R8 ;  /* 0x0000000849087221 */ /* 0x040fe40000010100 */
[C---:B------:R-:W-:Y:S01]  /*54d0*/  FADD.FTZ R9, -R73.reuse, R9 ;  /* 0x0000000949097221 */ /* 0x040fe20000010100 */
[----:B------:R-:W-:Y:S01]  /*54e0*/  F2FP.BF16.PACK_AB R4, R4, R5 ;  /* 0x000000050404723e */ /* 0x000fe200000010ff */
[C---:B------:R-:W-:Y:S02]  /*54f0*/  FADD.FTZ R5, -R73.reuse, R12 ;  /* 0x0000000c49057221 */ /* 0x040fe40000010100 */
[----:B------:R-:W-:Y:S02]  /*5500*/  FADD.FTZ R12, -R72, R7 ;  /* 0x00000007480c7221 */ /* 0x000fe40000010100 */
[----:B------:R1:W-:Y:S01]  /*5510*/  STS [R95+0x12000], R4 ;  /* 0x012000045f007388 */ /* 0x0003e20000000800 */
[C---:B------:R-:W-:Y:S02]  /*5520*/  FADD.FTZ R16, -R73.reuse, R16 ;  /* 0x0000001049107221 */ /* 0x040fe40000010100 */
[----:B------:R-:W-:Y:S02]  /*5530*/  FADD.FTZ R17, -R73, R17 ;  /* 0x0000001149117221 */ /* 0x000fe40000010100 */
[----:B------:R-:W-:Y:S02]  /*5540*/  FMUL.FTZ R12, R90, R12 ;  /* 0x0000000c5a0c7220 */ /* 0x000fe40000410000 */
[----:B------:R-:W-:Y:S02]  /*5550*/  FMUL.FTZ R7, R77, R17 ;  /* 0x000000114d077220 */ /* 0x000fe40000410000 */
[----:B------:R-:W-:Y:S02]  /*5560*/  FMUL.FTZ R68, R85, R8 ;  /* 0x0000000855447220 */ /* 0x000fe40000410000 */
[----:B------:R-:W-:Y:S02]  /*5570*/  FMUL.FTZ R9, R82, R9 ;  /* 0x0000000952097220 */ /* 0x000fe40000410000 */
[----:B------:R-:W-:Y:S02]  /*5580*/  FADD.FTZ R10, -R72, R10 ;  /* 0x0000000a480a7221 */ /* 0x000fe40000010100 */
[----:B------:R-:W-:Y:S01]  /*5590*/  FADD.FTZ R8, -R73, R13 ;  /* 0x0000000d49087221 */ /* 0x000fe20000010100 */
[----:B------:R-:W-:Y:S01]  /*55a0*/  F2FP.BF16.PACK_AB R9, R9, R68 ;  /* 0x000000440909723e */ /* 0x000fe200000010ff */
[----:B------:R-:W-:Y:S02]  /*55b0*/  FMUL.FTZ R13, R89, R10 ;  /* 0x0000000a590d7220 */ /* 0x000fe40000410000 */
[----:B------:R-:W-:Y:S02]  /*55c0*/  FMUL.FTZ R5, R81, R5 ;  /* 0x0000000551057220 */ /* 0x000fe40000410000 */
[----:B------:R-:W-:Y:S02]  /*55d0*/  FMUL.FTZ R8, R80, R8 ;  /* 0x0000000850087220 */ /* 0x000fe40000410000 */
[----:B------:R-:W-:Y:S02]  /*55e0*/  FADD.FTZ R10, -R72, R14 ;  /* 0x0000000e480a7221 */ /* 0x000fe40000010100 */
[----:B-1----:R-:W-:Y:S01]  /*55f0*/  FMUL.FTZ R4, R79, R16 ;  /* 0x000000104f047220 */ /* 0x002fe20000410000 */
[----:B------:R-:W-:Y:S01]  /*5600*/  F2FP.BF16.PACK_AB R8, R8, R5 ;  /* 0x000000050808723e */ /* 0x000fe200000010ff */
[----:B------:R-:W-:Y:S02]  /*5610*/  FMUL.FTZ R16, R91, R6 ;  /* 0x000000065b107220 */ /* 0x000fe40000410000 */
[C---:B------:R-:W-:Y:S01]  /*5620*/  FADD.FTZ R6, -R72.reuse, R11 ;  /* 0x0000000b48067221 */ /* 0x040fe20000010100 */
[----:B------:R-:W-:Y:S01]  /*5630*/  F2FP.BF16.PACK_AB R7, R7, R4 ;  /* 0x000000040707723e */ /* 0x000fe200000010ff */
[----:B------:R-:W-:Y:S01]  /*5640*/  FADD.FTZ R5, -R72, R15 ;  /* 0x0000000f48057221 */ /* 0x000fe20000010100 */
[----:B------:R-:W-:Y:S01]  /*5650*/  F2FP.BF16.PACK_AB R4, R12, R16 ;  /* 0x000000100c04723e */ /* 0x000fe200000010ff */
[----:B------:R-:W-:Y:S01]  /*5660*/  FMUL.FTZ R6, R87, R6 ;  /* 0x0000000657067220 */ /* 0x000fe20000410000 */
[----:B------:R-:W2:Y:S01]  /*5670*/  LDL.LU.64 R90, [R1+0x30] ;  /* 0x00003000015a7983 */ /* 0x000ea20000300a00 */
[----:B------:R-:W-:Y:S02]  /*5680*/  FMUL.FTZ R10, R84, R10 ;  /* 0x0000000a540a7220 */ /* 0x000fe40000410000 */
[----:B------:R-:W-:Y:S01]  /*5690*/  FMUL.FTZ R5, R83, R5 ;  /* 0x0000000553057220 */ /* 0x000fe20000410000 */
[----:B------:R-:W-:Y:S01]  /*56a0*/  F2FP.BF16.PACK_AB R6, R6, R13 ;  /* 0x0000000d0606723e */ /* 0x000fe200000010ff */
[----:B------:R1:W-:Y:S01]  /*56b0*/  STS [R95+0x12400], R4 ;  /* 0x012400045f007388 */ /* 0x0003e20000000800 */
[C---:B------:R-:W-:Y:S02]  /*56c0*/  FADD.FTZ R12, -R72.reuse, R18 ;  /* 0x00000012480c7221 */ /* 0x040fe40000010100 */
[----:B------:R-:W-:Y:S01]  /*56d0*/  F2FP.BF16.PACK_AB R5, R5, R10 ;  /* 0x0000000a0505723e */ /* 0x000fe200000010ff */
[----:B------:R-:W-:Y:S01]  /*56e0*/  FADD.FTZ R11, -R72, R19 ;  /* 0x00000013480b7221 */ /* 0x000fe20000010100 */
[----:B------:R-:W-:Y:S01]  /*56f0*/  STS [R94+0x12000], R9 ;  /* 0x012000095e007388 */ /* 0x000fe20000000800 */
[----:B------:R-:W-:Y:S02]  /*5700*/  FMUL.FTZ R12, R78, R12 ;  /* 0x0000000c4e0c7220 */ /* 0x000fe40000410000 */
[----:B------:R-:W-:Y:S02]  /*5710*/  FMUL.FTZ R11, R76, R11 ;  /* 0x0000000b4c0b7220 */ /* 0x000fe40000410000 */
[----:B------:R-:W-:Y:S05]  /*5720*/  STS [R94+0x12400], R6 ;  /* 0x012400065e007388 */ /* 0x000fea0000000800 */
[----:B------:R-:W-:Y:S05]  /*5730*/  STS [R93+0x12000], R8 ;  /* 0x012000085d007388 */ /* 0x000fea0000000800 */
[----:B------:R-:W-:Y:S05]  /*5740*/  STS [R93+0x12400], R5 ;  /* 0x012400055d007388 */ /* 0x000fea0000000800 */
[----:B------:R-:W-:Y:S01]  /*5750*/  STS [R92+0x12000], R7 ;  /* 0x012000075c007388 */ /* 0x000fe20000000800 */
[----:B-1----:R-:W-:Y:S05]  /*5760*/  F2FP.BF16.PACK_AB R4, R11, R12 ;  /* 0x0000000c0b04723e */ /* 0x002fea00000010ff */
[----:B------:R1:W-:Y:S05]  /*5770*/  STS [R92+0x12400], R4 ;  /* 0x012400045c007388 */ /* 0x0003ea0000000800 */
[----:B------:R-:W-:Y:S01]  /*5780*/  BAR.SYNC.DEFER_BLOCKING 0x0 ;  /* 0x0000000000007b1d */ /* 0x000fe20000010000 */
[----:B-1----:R-:W-:Y:S05]  /*5790*/  IMAD.MOV.U32 R92, RZ, RZ, c[0x0][0x22c] ;  /* 0x00008b00ff5c7624 */ /* 0x002fea00078e00ff */
[----:B------:R-:W-:Y:S01]  /*57a0*/  LDSM.16.MT88.4 R4, [R3+0x14000] ;  /* 0x014000000304783b */ /* 0x000fe20000004200 */
[----:B------:R-:W-:Y:S04]  /*57b0*/  IMAD R92, R92, c[0x0][0x1c0], RZ ;  /* 0x000070005c5c7a24 */ /* 0x000fe800078e02ff */
[----:B------:R-:W1:Y:S01]  /*57c0*/  LDSM.16.MT88.4 R8, [R0+0x6000] ;  /* 0x006000000008783b */ /* 0x000e620000004200 */
[----:B------:R-:W-:Y:S04]  /*57d0*/  IMAD.U32 R88, R92, -0x40, RZ ;  /* 0xffffffc05c587824 */ /* 0x000fe800078e00ff */
[----:B------:R-:W3:Y:S05]  /*57e0*/  LDSM.16.MT88.4 R12, [R2+0x14000] ;  /* 0x01400000020c783b */ /* 0x000eea0000004200 */
[----:B------:R-:W4:Y:S05]  /*57f0*/  LDSM.16.MT88.4 R16, [R0+0x8000] ;  /* 0x008000000010783b */ /* 0x000f2a0000004200 */
[----:B------:R-:W5:Y:S05]  /*5800*/  LDSM.16.MT88.4 R68, [R0+0xa000] ;  /* 0x00a000000044783b */ /* 0x000f6a0000004200 */
[----:B------:R-:W-:Y:S05]  /*5810*/  LDSM.16.MT88.4 R72, [R3+0x14800] ;  /* 0x014800000348783b */ /* 0x000fea0000004200 */
[----:B------:R-:W4:Y:S05]  /*5820*/  LDSM.16.MT88.4 R76, [R0+0x6800] ;  /* 0x00680000004c783b */ /* 0x000f2a0000004200 */
[----:B------:R-:W4:Y:S05]  /*5830*/  LDSM.16.MT88.4 R80, [R2+0x14800] ;  /* 0x014800000250783b */ /* 0x000f2a0000004200 */
[----:B------:R-:W-:Y:S01]  /*5840*/  LDSM.16.MT88.4 R84, [R0+0x9800] ;  /* 0x009800000054783b */ /* 0x000fe20000004200 */
[-C--:B-1----:R-:W-:Y:S08]  /*5850*/  HMMA.16816.F32.BF16 R20, R4, R8.reuse, R20 ;  /* 0x000000080414723c */ /* 0x082ff00000041814 */
[C---:B---3--:R-:W-:Y:S08]  /*5860*/  HMMA.16816.F32.BF16 R24, R12.reuse, R8, R24 ;  /* 0x000000080c18723c */ /* 0x048ff00000041818 */
[-C--:B------:R-:W-:Y:S08]  /*5870*/  HMMA.16816.F32.BF16 R28, R12, R10.reuse, R28 ;  /* 0x0000000a0c1c723c */ /* 0x080ff0000004181c */
[C---:B------:R-:W-:Y:S01]  /*5880*/  HMMA.16816.F32.BF16 R32, R4.reuse, R10, R32 ;  /* 0x0000000a0420723c */ /* 0x040fe20000041820 */
[----:B------:R-:W1:Y:S07]  /*5890*/  LDSM.16.MT88.4 R8, [R0+0x8800] ;  /* 0x008800000008783b */ /* 0x000e6e0000004200 */
[-C--:B----4-:R-:W-:Y:S08]  /*58a0*/  HMMA.16816.F32.BF16 R36, R4, R16.reuse, R36 ;  /* 0x000000100424723c */ /* 0x090ff00000041824 */
[C---:B------:R-:W-:Y:S08]  /*58b0*/  HMMA.16816.F32.BF16 R40, R12.reuse, R16, R40 ;  /* 0x000000100c28723c */ /* 0x040ff00000041828 */
[-C--:B------:R-:W-:Y:S08]  /*58c0*/  HMMA.16816.F32.BF16 R44, R12, R18.reuse, R44 ;  /* 0x000000120c2c723c */ /* 0x080ff0000004182c */
[C---:B------:R-:W-:Y:S01]  /*58d0*/  HMMA.16816.F32.BF16 R48, R4.reuse, R18, R48 ;  /* 0x000000120430723c */ /* 0x040fe20000041830 */
[----:B------:R-:W-:Y:S07]  /*58e0*/  LDSM.16.MT88.4 R16, [R0+0x7000] ;  /* 0x007000000010783b */ /* 0x000fee0000004200 */
[-C--:B-----5:R-:W-:Y:S08]  /*58f0*/  HMMA.16816.F32.BF16 R52, R4, R68.reuse, R52 ;  /* 0x000000440434723c */ /* 0x0a0ff00000041834 */
[C---:B------:R-:W-:Y:S08]  /*5900*/  HMMA.16816.F32.BF16 R56, R12.reuse, R68, R56 ;  /* 0x000000440c38723c */ /* 0x040ff00000041838 */
[-C--:B------:R-:W-:Y:S01]  /*5910*/  HMMA.16816.F32.BF16 R60, R12, R70.reuse, R60 ;  /* 0x000000460c3c723c */ /* 0x080fe2000004183c */
[----:B------:R-:W3:Y:S07]  /*5920*/  LDSM.16.MT88.4 R12, [R0+0xa800] ;  /* 0x00a80000000c783b */ /* 0x000eee0000004200 */
[----:B------:R-:W-:Y:S01]  /*5930*/  HMMA.16816.F32.BF16 R64, R4, R70, R64 ;  /* 0x000000460440723c */ /* 0x000fe20000041840 */
[----:B------:R-:W4:Y:S05]  /*5940*/  LDSM.16.MT88.4 R4, [R3+0x15000] ;  /* 0x015000000304783b */ /* 0x000f2a0000004200 */
[----:B------:R-:W5:Y:S02]  /*5950*/  LDSM.16.MT88.4 R68, [R2+0x15000] ;  /* 0x015000000244783b */ /* 0x000f640000004200 */
[-C--:B------:R-:W-:Y:S08]  /*5960*/  HMMA.16816.F32.BF16 R20, R72, R76.reuse, R20 ;  /* 0x0000004c4814723c */ /* 0x080ff00000041814 */
[C---:B------:R-:W-:Y:S08]  /*5970*/  HMMA.16816.F32.BF16 R24, R80.reuse, R76, R24 ;  /* 0x0000004c5018723c */ /* 0x040ff00000041818 */
[-C--:B------:R-:W-:Y:S08]  /*5980*/  HMMA.16816.F32.BF16 R28, R80, R78.reuse, R28 ;  /* 0x0000004e501c723c */ /* 0x080ff0000004181c */
[C---:B------:R-:W-:Y:S01]  /*5990*/  HMMA.16816.F32.BF16 R32, R72.reuse, R78, R32 ;  /* 0x0000004e4820723c */ /* 0x040fe20000041820 */
[----:B------:R-:W2:Y:S07]  /*59a0*/  LDSM.16.MT88.4 R76, [R0+0x9000] ;  /* 0x00900000004c783b */ /* 0x000eae0000004200 */
[-C--:B-1----:R-:W-:Y:S08]  /*59b0*/  HMMA.16816.F32.BF16 R36, R72, R8.reuse, R36 ;  /* 0x000000084824723c */ /* 0x082ff00000041824 */
[C---:B------:R-:W-:Y:S08]  /*59c0*/  HMMA.16816.F32.BF16 R40, R80.reuse, R8, R40 ;  /* 0x000000085028723c */ /* 0x040ff00000041828 */
[-C--:B------:R-:W-:Y:S08]  /*59d0*/  HMMA.16816.F32.BF16 R44, R80, R10.reuse, R44 ;  /* 0x0000000a502c723c */ /* 0x080ff0000004182c */
[C---:B------:R-:W-:Y:S01]  /*59e0*/  HMMA.16816.F32.BF16 R48, R72.reuse, R10, R48 ;  /* 0x0000000a4830723c */ /* 0x040fe20000041830 */
[----:B------:R-:W1:Y:S07]  /*59f0*/  LDSM.16.MT88.4 R8, [R0+0xb000] ;  /* 0x00b000000008783b */ /* 0x000e6e0000004200 */
[-C--:B---3--:R-:W-:Y:S08]  /*5a00*/  HMMA.16816.F32.BF16 R52, R72, R12.reuse, R52 ;  /* 0x0000000c4834723c */ /* 0x088ff00000041834 */
[C---:B------:R-:W-:Y:S08]  /*5a10*/  HMMA.16816.F32.BF16 R56, R80.reuse, R12, R56 ;  /* 0x0000000c5038723c */ /* 0x040ff00000041838 */
[-C--:B------:R-:W-:Y:S01]  /*5a20*/  HMMA.16816.F32.BF16 R60, R80, R14.reuse, R60 ;  /* 0x0000000e503c723c */ /* 0x080fe2000004183c */
[----:B------:R-:W-:Y:S07]  /*5a30*/  LDSM.16.MT88.4 R80, [R2+0x15800] ;  /* 0x015800000250783b */ /* 0x000fee0000004200 */
[----:B------:R-:W-:Y:S01]  /*5a40*/  HMMA.16816.F32.BF16 R64, R72, R14, R64 ;  /* 0x0000000e4840723c */ /* 0x000fe20000041840 */
[----:B------:R-:W-:Y:S05]  /*5a50*/  LDSM.16.MT88.4 R12, [R3+0x15800] ;  /* 0x01580000030c783b */ /* 0x000fea0000004200 */
[----:B------:R-:W3:Y:S02]  /*5a60*/  LDSM.16.MT88.4 R72, [R0+0x7800] ;  /* 0x007800000048783b */ /* 0x000ee40000004200 */
[-C--:B----4-:R-:W-:Y:S08]  /*5a70*/  HMMA.16816.F32.BF16 R20, R4, R16.reuse, R20 ;  /* 0x000000100414723c */ /* 0x090ff00000041814 */
[C---:B-----5:R-:W-:Y:S08]  /*5a80*/  HMMA.16816.F32.BF16 R24, R68.reuse, R16, R24 ;  /* 0x000000104418723c */ /* 0x060ff00000041818 */
[-C--:B------:R-:W-:Y:S08]  /*5a90*/  HMMA.16816.F32.BF16 R28, R68, R18.reuse, R28 ;  /* 0x00000012441c723c */ /* 0x080ff0000004181c */
[C---:B------:R-:W-:Y:S01]  /*5aa0*/  HMMA.16816.F32.BF16 R32, R4.reuse, R18, R32 ;  /* 0x000000120420723c */ /* 0x040fe20000041820 */
[----:B------:R-:W4:Y:S05]  /*5ab0*/  LDSM.16.MT88.4 R16, [R0+0xb800] ;  /* 0x00b800000010783b */ /* 0x000f2a0000004200 */
[----:B------:R-:W-:Y:S02]  /*5ac0*/  BAR.SYNC.DEFER_BLOCKING 0x0 ;  /* 0x0000000000007b1d */ /* 0x000fe40000010000 */
[-C--:B--2---:R-:W-:Y:S08]  /*5ad0*/  HMMA.16816.F32.BF16 R36, R4, R76.reuse, R36 ;  /* 0x0000004c0424723c */ /* 0x084ff00000041824 */
[C---:B------:R-:W-:Y:S08]  /*5ae0*/  HMMA.16816.F32.BF16 R40, R68.reuse, R76, R40 ;  /* 0x0000004c4428723c */ /* 0x040ff00000041828 */
[-C--:B------:R-:W-:Y:S08]  /*5af0*/  HMMA.16816.F32.BF16 R44, R68, R78.reuse, R44 ;  /* 0x0000004e442c723c */ /* 0x080ff0000004182c */
[C---:B------:R-:W-:Y:S08]  /*5b00*/  HMMA.16816.F32.BF16 R48, R4.reuse, R78, R48 ;  /* 0x0000004e0430723c */ /* 0x040ff00000041830 */
[-C--:B-1----:R-:W-:Y:S08]  /*5b10*/  HMMA.16816.F32.BF16 R52, R4, R8.reuse, R52 ;  /* 0x000000080434723c */ /* 0x082ff00000041834 */
[C---:B------:R-:W-:Y:S08]  /*5b20*/  HMMA.16816.F32.BF16 R56, R68.reuse, R8, R56 ;  /* 0x000000084438723c */ /* 0x040ff00000041838 */
[-C--:B------:R-:W-:Y:S08]  /*5b30*/  HMMA.16816.F32.BF16 R60, R68, R10.reuse, R60 ;  /* 0x0000000a443c723c */ /* 0x080ff0000004183c */
[----:B------:R-:W-:Y:S07]  /*5b40*/  HMMA.16816.F32.BF16 R64, R4, R10, R64 ;  /* 0x0000000a0440723c */ /* 0x000fee0000041840 */
[C---:B------:R-:W-:Y:S01]  /*5b50*/  LEA R5, P1, R88.reuse, R90, 0x2 ;  /* 0x0000005a58057211 */ /* 0x040fe200078210ff */
[-C--:B---3--:R-:W-:Y:S05]  /*5b60*/  HMMA.16816.F32.BF16 R20, R12, R72.reuse, R20 ;  /* 0x000000480c14723c */ /* 0x088fea0000041814 */
[----:B------:R-:W-:Y:S03]  /*5b70*/  LEA.HI.X.SX32 R4, R88, R91, 0x2, P1 ;  /* 0x0000005b58047211 */ /* 0x000fe600008f16ff */
[C---:B------:R-:W-:Y:S04]  /*5b80*/  HMMA.16816.F32.BF16 R24, R80.reuse, R72, R24 ;  /* 0x000000485018723c */ /* 0x040fe80000041818 */
[-C--:B------:R-:W-:Y:S04]  /*5b90*/  LOP3.LUT R5, R5, R4.reuse, RZ, 0x3c, !PT ;  /* 0x0000000405057212 */ /* 0x080fe800078e3cff */
[-C--:B------:R-:W-:Y:S04]  /*5ba0*/  HMMA.16816.F32.BF16 R28, R80, R74.reuse, R28 ;  /* 0x0000004a501c723c */ /* 0x080fe8000004181c */
[C---:B------:R-:W-:Y:S04]  /*5bb0*/  LOP3.LUT R4, R5.reuse, R4, RZ, 0x3c, !PT ;  /* 0x0000000405047212 */ /* 0x040fe800078e3cff */
[C---:B------:R-:W-:Y:S04]  /*5bc0*/  HMMA.16816.F32.BF16 R32, R12.reuse, R74, R32 ;  /* 0x0000004a0c20723c */ /* 0x040fe80000041820 */
[----:B------:R-:W-:Y:S04]  /*5bd0*/  LOP3.LUT R5, R5, R4, RZ, 0x3c, !PT ;  /* 0x0000000405057212 */ /* 0x000fe800078e3cff */
[-C--:B------:R-:W-:Y:S01]  /*5be0*/  HMMA.16816.F32.BF16 R36, R12, R84.reuse, R36 ;  /* 0x000000540c24723c */ /* 0x080fe20000041824 */
[----:B------:R1:W-:Y:S07]  /*5bf0*/  STL.64 [R1+0x30], R4 ;  /* 0x0000300401007387 */ /* 0x0003ee0000100a00 */
[C---:B------:R-:W-:Y:S08]  /*5c00*/  HMMA.16816.F32.BF16 R40, R80.reuse, R84, R40 ;  /* 0x000000545028723c */ /* 0x040ff00000041828 */
[-C--:B------:R-:W-:Y:S08]  /*5c10*/  HMMA.16816.F32.BF16 R44, R80, R86.reuse, R44 ;  /* 0x00000056502c723c */ /* 0x080ff0000004182c */
[C---:B------:R-:W-:Y:S08]  /*5c20*/  HMMA.16816.F32.BF16 R48, R12.reuse, R86, R48 ;  /* 0x000000560c30723c */ /* 0x040ff00000041830 */
[-C--:B----4-:R-:W-:Y:S08]  /*5c30*/  HMMA.16816.F32.BF16 R52, R12, R16.reuse, R52 ;  /* 0x000000100c34723c */ /* 0x090ff00000041834 */
[C---:B------:R-:W-:Y:S08]  /*5c40*/  HMMA.16816.F32.BF16 R56, R80.reuse, R16, R56 ;  /* 0x000000105038723c */ /* 0x040ff00000041838 */
[-C--:B------:R-:W-:Y:S08]  /*5c50*/  HMMA.16816.F32.BF16 R60, R80, R18.reuse, R60 ;  /* 0x00000012503c723c */ /* 0x080ff0000004183c */
[----:B------:R-:W-:Y:S01]  /*5c60*/  HMMA.16816.F32.BF16 R64, R12, R18, R64 ;  /* 0x000000120c40723c */ /* 0x000fe20000041840 */
[----:B------:R-:W-:-:S07]  /*5c70*/  @!P0 BRA `(.L_x_32) ;  /* 0x0000036000008947 */ /* 0x000fce0003800000 */
[----:B-1----:R-:W2:Y:S01]  /*5c80*/  LDL.64 R92, [R1+0x48] ;  /* 0x00004800015c7983 */ /* 0x002ea20000100a00 */
[----:B------:R-:W-:Y:S02]  /*5c90*/  IMAD.MOV.U32 R13, RZ, RZ, c[0x0][0x370] ;  /* 0x0000dc00ff0d7624 */ /* 0x000fe400078e00ff */
[----:B------:R-:W-:Y:S01]  /*5ca0*/  IMAD.MOV.U32 R14, RZ, RZ, c[0x0][0x374] ;  /* 0x0000dd00ff0e7624 */ /* 0x000fe200078e00ff */
[----:B------:R-:W3:Y:S01]  /*5cb0*/  LDL R94, [R1+0x68] ;  /* 0x00006800015e7983 */ /* 0x000ee20000100800 */
[C---:B------:R-:W-:Y:S03]  /*5cc0*/  IMAD.U32 R5, R13.reuse, -0x40, RZ ;  /* 0xffffffc00d057824 */ /* 0x040fe600078e00ff */
[----:B------:R-:W4:Y:S02]  /*5cd0*/  LDL R89, [R1+0x6c] ;  /* 0x00006c0001597983 */ /* 0x000f240000100800 */
[----:B------:R-:W-:Y:S02]  /*5ce0*/  SHF.R.S32.HI R7, RZ, 0x1f, R5 ;  /* 0x0000001fff077819 */ /* 0x000fe40000011405 */
[----:B------:R-:W5:Y:S01]  /*5cf0*/  LDL.LU.64 R90, [R1+0x38] ;  /* 0x00003800015a7983 */ /* 0x000f620000300a00 */
[C---:B------:R-:W-:Y:S03]  /*5d00*/  LEA R6, P5, R13.reuse, R5, 0x5 ;  /* 0x000000050d067211 */ /* 0x040fe600078a28ff */
[----:B------:R-:W5:Y:S01]  /*5d10*/  LDL R88, [R1+0x2c] ;  /* 0x00002c0001587983 */ /* 0x000f620000100800 */
[--C-:B------:R-:W-:Y:S02]  /*5d20*/  LEA.HI.X R7, R13, R7, R14.reuse, 0x5, P5 ;  /* 0x000000070d077211 */ /* 0x100fe400028f2c0e */
[----:B--2---:R-:W-:Y:S02]  /*5d30*/  ISETP.GE.AND P4, PT, R92, c[0x0][0x220], PT ;  /* 0x000088005c007a0c */ /* 0x004fe40003f86270 */
[----:B---3--:R-:W-:Y:S02]  /*5d40*/  ISETP.GE.AND P3, PT, R94, c[0x0][0x220], PT ;  /* 0x000088005e007a0c */ /* 0x008fe40003f66270 */
[----:B----4-:R-:W-:Y:S02]  /*5d50*/  ISETP.GE.AND P2, PT, R89, c[0x0][0x220], PT ;  /* 0x0000880059007a0c */ /* 0x010fe40003f46270 */
[C---:B-----5:R-:W-:Y:S07]  /*5d60*/  LEA R4, P1, R5.reuse, R90, 0x1 ;  /* 0x0000005a05047211 */ /* 0x060fee00078208ff */
[----:B------:R1:W-:Y:S01]  /*5d70*/  @P4 STS.128 [R88+0x6000], RZ ;  /* 0x006000ff58004388 */ /* 0x0003e20000000c00 */
[----:B------:R-:W-:Y:S02]  /*5d80*/  LEA.HI.X.SX32 R5, R5, R91, 0x1, P1 ;  /* 0x0000005b05057211 */ /* 0x000fe400008f0eff */
[C---:B------:R-:W-:Y:S02]  /*5d90*/  @!P4 LEA R12, P6, R13.reuse, R4, 0x6 ;  /* 0x000000040d0cc211 */ /* 0x040fe400078c30ff */
[CC--:B------:R-:W-:Y:S01]  /*5da0*/  @!P3 LEA R10, P5, R6.reuse, R90.reuse, 0x1 ;  /* 0x0000005a060ab211 */ /* 0x0c0fe200078a08ff */
[----:B------:R-:W-:Y:S01]  /*5db0*/  @!PT LDS RZ, [RZ] ;  /* 0x00000000fffff984 */ /* 0x000fe20000000800 */
[----:B------:R-:W-:Y:S01]  /*5dc0*/  @!PT LDS RZ, [RZ] ;  /* 0x00000000fffff984 */ /* 0x000fe20000000800 */
[----:B------:R-:W-:Y:S01]  /*5dd0*/  @!PT LDS RZ, [RZ] ;  /* 0x00000000fffff984 */ /* 0x000fe20000000800 */
[----:B------:R1:W-:Y:S01]  /*5de0*/  @!P4 LDGSTS.E.BYPASS.LTC128B.128 [R88+0x6000], [R4.64] ;  /* 0x060000000458cfae */ /* 0x0003e2000b901d44 */
[----:B------:R-:W-:Y:S02]  /*5df0*/  @!P4 LEA.HI.X R13, R13, R5, R14, 0x6, P6 ;  /* 0x000000050d0dc211 */ /* 0x000fe400030f340e */
[CCC-:B------:R-:W-:Y:S01]  /*5e00*/  @!P3 LEA.HI.X R11, R6.reuse, R91.reuse, R7.reuse, 0x1, P5 ;  /* 0x0000005b060bb211 */ /* 0x1c0fe200028f0c07 */
[----:B------:R1:W-:Y:S01]  /*5e10*/  @P3 STS.128 [R88+0x8000], RZ ;  /* 0x008000ff58003388 */ /* 0x0003e20000000c00 */
[C---:B------:R-:W-:Y:S03]  /*5e20*/  @!P2 LEA R8, P1, R6.reuse, R90, 0x1 ;  /* 0x0000005a0608a211 */ /* 0x040fe600078208ff */
[----:B------:R-:W-:Y:S01]  /*5e30*/  @!PT LDS RZ, [RZ] ;  /* 0x00000000fffff984 */ /* 0x000fe20000000800 */
[----:B------:R-:W-:Y:S01]  /*5e40*/  @!PT LDS RZ, [RZ] ;  /* 0x00000000fffff984 */ /* 0x000fe20000000800 */
[----:B------:R-:W-:Y:S01]  /*5e50*/  @!PT LDS RZ, [RZ] ;  /* 0x00000000fffff984 */ /* 0x000fe20000000800 */
[----:B------:R1:W-:Y:S01]  /*5e60*/  @!P3 LDGSTS.E.BYPASS.LTC128B.128 [R88+0x8000], [R4.64+0x80] ;  /* 0x080000800458bfae */ /* 0x0003e2000b901d44 */
[----:B------:R-:W-:Y:S03]  /*5e70*/  @!P2 LEA.HI.X R9, R6, R91, R7, 0x1, P1 ;  /* 0x0000005b0609a211 */ /* 0x000fe600008f0c07 */
[----:B------:R1:W-:Y:S04]  /*5e80*/  @P2 STS.128 [R88+0xa000], RZ ;  /* 0x00a000ff58002388 */ /* 0x0003e80000000c00 */
[----:B------:R-:W-:Y:S01]  /*5e90*/  @!PT LDS RZ, [RZ] ;  /* 0x00000000fffff984 */ /* 0x000fe20000000800 */
[----:B------:R-:W-:Y:S01]  /*5ea0*/  @!PT LDS RZ, [RZ] ;  /* 0x00000000fffff984 */ /* 0x000fe20000000800 */
[----:B------:R-:W-:Y:S01]  /*5eb0*/  @!PT LDS RZ, [RZ] ;  /* 0x00000000fffff984 */ /* 0x000fe20000000800 */
[----:B------:R1:W-:Y:S04]  /*5ec0*/  @!P2 LDGSTS.E.BYPASS.LTC128B.128 [R88+0xa000], [R4.64+0x100] ;  /* 0x0a0001000458afae */ /* 0x0003e8000b901d44 */
[----:B------:R1:W-:Y:S04]  /*5ed0*/  @P4 STS.128 [R88+0x7000], RZ ;  /* 0x007000ff58004388 */ /* 0x0003e80000000c00 */
        /* <DEDUP_REMOVED lines=13> */
[----:B------:R1:W-:Y:S04]  /*5fb0*/  @!P2 LDGSTS.E.BYPASS.LTC128B.128 [R88+0xb000], [R8.64+0x100] ;  /* 0x0b0001000858afae */ /* 0x0003e8000b901d44 */
[----:B------:R-:W0:Y:S04]  /*5fc0*/  LDGDEPBAR ;  /* 0x00000000000079af */ /* 0x000e280000000000 */
[----:B------:R1:W-:Y:S02]  /*5fd0*/  STL.64 [R1+0x38], R4 ;  /* 0x0000380401007387 */ /* 0x0003e40000100a00 */
.L_x_32:
[----:B-1----:R-:W2:Y:S01]  /*5fe0*/  LDL R5, [R1+0x1c] ;  /* 0x00001c0001057983 */ /* 0x002ea20000100800 */
[----:B------:R-:W-:Y:S02]  /*5ff0*/  @UP2 UIADD3 UR13, UP1, UR8, -0x100, URZ ;  /* 0xffffff00080d2890 */ /* 0x000fe4000ff3e03f */
[----:B------:R-:W-:Y:S01]  /*6000*/  @UP2 UIADD3 UR10, UP0, UR10, -0x100, URZ ;  /* 0xffffff000a0a2890 */ /* 0x000fe2000ff1e03f */
[----:B------:R-:W3:Y:S01]  /*6010*/  LDL R4, [R1+0x28] ;  /* 0x0000280001047983 */ /* 0x000ee20000100800 */
[----:B------:R-:W-:Y:S02]  /*6020*/  @UP2 UIADD3.X UR11, UR7, -0x1, URZ, UP1, !UPT ;  /* 0xffffffff070b2890 */ /* 0x000fe40008ffe43f */
[----:B------:R-:W-:Y:S01]  /*6030*/  @UP2 UIADD3.X UR9, UR9, -0x1, URZ, UP0, !UPT ;  /* 0xffffffff09092890 */ /* 0x000fe200087fe43f */
[----:B------:R-:W-:Y:S04]  /*6040*/  STL.64 [R1+0xc8], R38 ;  /* 0x0000c82601007387 */ /* 0x000fe80000100a00 */
[----:B------:R-:W-:Y:S04]  /*6050*/  LDSM.16.MT88.4 R16, [R0+0xc000] ;  /* 0x00c000000010783b */ /* 0x000fe80000004200 */
[----:B------:R-:W-:Y:S04]  /*6060*/  STL.64 [R1+0xc0], R36 ;  /* 0x0000c02401007387 */ /* 0x000fe80000100a00 */
[----:B------:R-:W-:Y:S04]  /*6070*/  STL.64 [R1+0xb8], R34 ;  /* 0x0000b82201007387 */ /* 0x000fe80000100a00 */
[----:B------:R-:W-:Y:S04]  /*6080*/  STL.64 [R1+0xb0], R32 ;  /* 0x0000b02001007387 */ /* 0x000fe80000100a00 */
[----:B------:R-:W-:Y:S04]  /*6090*/  STL.64 [R1+0xa8], R30 ;  /* 0x0000a81e01007387 */ /* 0x000fe80000100a00 */
[----:B------:R-:W-:Y:S04]  /*60a0*/  STL.64 [R1+0xa0], R28 ;  /* 0x0000a01c01007387 */ /* 0x000fe80000100a00 */
[----:B------:R-:W-:Y:S04]  /*60b0*/  LDSM.16.MT88.4 R80, [R0+0xe000] ;  /* 0x00e000000050783b */ /* 0x000fe80000004200 */
[----:B------:R-:W-:Y:S04]  /*60c0*/  LDSM.16.MT88.4 R244, [R0+0x10000] ;  /* 0x0100000000f4783b */ /* 0x000fe80000004200 */
[----:B------:R-:W-:Y:S04]  /*60d0*/  STL.64 [R1+0x98], R26 ;  /* 0x0000981a01007387 */ /* 0x000fe80000100a00 */
[----:B------:R-:W-:Y:S04]  /*60e0*/  STL.64 [R1+0x90], R24 ;  /* 0x0000901801007387 */ /* 0x000fe80000100a00 */
[----:B------:R1:W-:Y:S04]  /*60f0*/  STL.64 [R1+0x88], R20 ;  /* 0x0000881401007387 */ /* 0x0003e80000100a00 */
[----:B------:R-:W-:Y:S04]  /*6100*/  LDSM.16.MT88.4 R32, [R0+0xc800] ;  /* 0x00c800000020783b */ /* 0x000fe80000004200 */
[----:B------:R-:W-:Y:S04]  /*6110*/  LDSM.16.MT88.4 R24, [R0+0x10800] ;  /* 0x010800000018783b */ /* 0x000fe80000004200 */
[----:B-1----:R-:W4:Y:S04]  /*6120*/  LDL R20, [R1+0x20] ;  /* 0x0000200001147983 */ /* 0x002f280000100800 */
[----:B----4-:R-:W-:Y:S04]  /*6130*/  LDSM.16.M88.4 R36, [R20+0x1000] ;  /* 0x001000001424783b */ /* 0x010fe80000000200 */
[----:B--2---:R-:W1:Y:S04]  /*6140*/  LDSM.16.M88.4 R96, [R5] ;  /* 0x000000000560783b */ /* 0x004e680000000200 */
[----:B------:R-:W2:Y:S04]  /*6150*/  LDSM.16.M88.4 R92, [R5+0x1000] ;  /* 0x00100000055c783b */ /* 0x000ea80000000200 */
[----:B---3--:R-:W3:Y:S04]  /*6160*/  LDSM.16.M88.4 R248, [R4] ;  /* 0x0000000004f8783b */ /* 0x008ee80000000200 */
[----:B------:R1:W4:Y:S02]  /*6170*/  LDSM.16.M88.4 R28, [R4+0x1000] ;  /* 0x00100000041c783b */ /* 0x0003240000000200 */
[-C--:B-1----:R-:W-:Y:S08]  /*6180*/  HMMA.16816.F32.BF16 R4, R96, R16.reuse, RZ ;  /* 0x000000106004723c */ /* 0x082ff000000418ff */
[C---:B--2---:R-:W-:Y:S08]  /*6190*/  HMMA.16816.F32.BF16 R8, R92.reuse, R16, RZ ;  /* 0x000000105c08723c */ /* 0x044ff000000418ff */
[-C--:B------:R-:W-:Y:S08]  /*61a0*/  HMMA.16816.F32.BF16 R12, R92, R18.reuse, RZ ;  /* 0x000000125c0c723c */ /* 0x080ff000000418ff */
[C---:B------:R-:W-:Y:S08]  /*61b0*/  HMMA.16816.F32.BF16 R16, R96.reuse, R18, RZ ;  /* 0x000000126010723c */ /* 0x040ff000000418ff */
[-C--:B------:R-:W-:Y:S08]  /*61c0*/  HMMA.16816.F32.BF16 R68, R96, R80.reuse, RZ ;  /* 0x000000506044723c */ /* 0x080ff000000418ff */
[C---:B------:R-:W-:Y:S08]  /*61d0*/  HMMA.16816.F32.BF16 R72, R92.reuse, R80, RZ ;  /* 0x000000505c48723c */ /* 0x040ff000000418ff */
[-C--:B------:R-:W-:Y:S08]  /*61e0*/  HMMA.16816.F32.BF16 R76, R92, R82.reuse, RZ ;  /* 0x000000525c4c723c */ /* 0x080ff000000418ff */
[C---:B------:R-:W-:Y:S08]  /*61f0*/  HMMA.16816.F32.BF16 R80, R96.reuse, R82, RZ ;  /* 0x000000526050723c */ /* 0x040ff000000418ff */
[-C--:B------:R-:W-:Y:S08]  /*6200*/  HMMA.16816.F32.BF16 R84, R96, R244.reuse, RZ ;  /* 0x000000f46054723c */ /* 0x080ff000000418ff */
[C---:B------:R-:W-:Y:S08]  /*6210*/  HMMA.16816.F32.BF16 R88, R92.reuse, R244, RZ ;  /* 0x000000f45c58723c */ /* 0x040ff000000418ff */
[-C--:B------:R-:W-:Y:S08]  /*6220*/  HMMA.16816.F32.BF16 R92, R92, R246.reuse, RZ ;  /* 0x000000f65c5c723c */ /* 0x080ff000000418ff */
[----:B------:R-:W-:Y:S01]  /*6230*/  HMMA.16816.F32.BF16 R96, R96, R246, RZ ;  /* 0x000000f66060723c */ /* 0x000fe200000418ff */
[----:B------:R-:W1:Y:S07]  /*6240*/  LDSM.16.MT88.4 R244, [R0+0xe800] ;  /* 0x00e8000000f4783b */ /* 0x000e6e0000004200 */
[-C--:B---3--:R-:W-:Y:S08]  /*6250*/  HMMA.16816.F32.BF16 R4, R248, R32.reuse, R4 ;  /* 0x00000020f804723c */ /* 0x088ff00000041804 */
[C---:B----4-:R-:W-:Y:S08]  /*6260*/  HMMA.16816.F32.BF16 R8, R28.reuse, R32, R8 ;  /* 0x000000201c08723c */ /* 0x050ff00000041808 */
[-C--:B------:R-:W-:Y:S08]  /*6270*/  HMMA.16816.F32.BF16 R12, R28, R34.reuse, R12 ;  /* 0x000000221c0c723c */ /* 0x080ff0000004180c */
[C---:B------:R-:W-:Y:S01]  /*6280*/  HMMA.16816.F32.BF16 R16, R248.reuse, R34, R16 ;  /* 0x00000022f810723c */ /* 0x040fe20000041810 */
[----:B------:R-:W-:Y:S07]  /*6290*/  LDSM.16.MT88.4 R32, [R0+0xd000] ;  /* 0x00d000000020783b */ /* 0x000fee0000004200 */
[-C--:B-1----:R-:W-:Y:S08]  /*62a0*/  HMMA.16816.F32.BF16 R68, R248, R244.reuse, R68 ;  /* 0x000000f4f844723c */ /* 0x082ff00000041844 */
[C---:B------:R-:W-:Y:S08]  /*62b0*/  HMMA.16816.F32.BF16 R72, R28.reuse, R244, R72 ;  /* 0x000000f41c48723c */ /* 0x040ff00000041848 */
[-C--:B------:R-:W-:Y:S08]  /*62c0*/  HMMA.16816.F32.BF16 R76, R28, R246.reuse, R76 ;  /* 0x000000f61c4c723c */ /* 0x080ff0000004184c */
[C---:B------:R-:W-:Y:S01]  /*62d0*/  HMMA.16816.F32.BF16 R80, R248.reuse, R246, R80 ;  /* 0x000000f6f850723c */ /* 0x040fe20000041850 */
[----:B------:R1:W2:Y:S07]  /*62e0*/  LDSM.16.M88.4 R244, [R20] ;  /* 0x0000000014f4783b */ /* 0x0002ae0000000200 */
[-C--:B------:R-:W-:Y:S08]  /*62f0*/  HMMA.16816.F32.BF16 R84, R248, R24.reuse, R84 ;  /* 0x00000018f854723c */ /* 0x080ff00000041854 */
[C---:B------:R-:W-:Y:S08]  /*6300*/  HMMA.16816.F32.BF16 R88, R28.reuse, R24, R88 ;  /* 0x000000181c58723c */ /* 0x040ff00000041858 */
[-C--:B------:R-:W-:Y:S01]  /*6310*/  HMMA.16816.F32.BF16 R92, R28, R26.reuse, R92 ;  /* 0x0000001a1c5c723c */ /* 0x080fe2000004185c */
[----:B------:R-:W3:Y:S04]  /*6320*/  LDL R28, [R1+0x24] ;  /* 0x00002400011c7983 */ /* 0x000ee80000100800 */
[----:B-1----:R-:W4:Y:S03]  /*6330*/  LDL.64 R20, [R1+0x30] ;  /* 0x0000300001147983 */ /* 0x002f260000100a00 */
[----:B------:R-:W-:Y:S01]  /*6340*/  HMMA.16816.F32.BF16 R96, R248, R26, R96 ;  /* 0x0000001af860723c */ /* 0x000fe20000041860 */
[----:B------:R-:W1:Y:S04]  /*6350*/  LDSM.16.MT88.4 R248, [R0+0xf000] ;  /* 0x00f0000000f8783b */ /* 0x000e680000004200 */
[----:B------:R-:W1:Y:S03]  /*6360*/  LDSM.16.MT88.4 R24, [R0+0x11000] ;  /* 0x011000000018783b */ /* 0x000e660000004200 */
[-C--:B--2---:R-:W-:Y:S08]  /*6370*/  HMMA.16816.F32.BF16 R4, R244, R32.reuse, R4 ;  /* 0x00000020f404723c */ /* 0x084ff00000041804 */
[C---:B------:R-:W-:Y:S08]  /*6380*/  HMMA.16816.F32.BF16 R8, R36.reuse, R32, R8 ;  /* 0x000000202408723c */ /* 0x040ff00000041808 */
[-C--:B------:R-:W-:Y:S08]  /*6390*/  HMMA.16816.F32.BF16 R12, R36, R34.reuse, R12 ;  /* 0x00000022240c723c */ /* 0x080ff0000004180c */
[C---:B------:R-:W-:Y:S01]  /*63a0*/  HMMA.16816.F32.BF16 R16, R244.reuse, R34, R16 ;  /* 0x00000022f410723c */ /* 0x040fe20000041810 */
[----:B------:R-:W-:Y:S07]  /*63b0*/  LDSM.16.MT88.4 R32, [R0+0xd800] ;  /* 0x00d800000020783b */ /* 0x000fee0000004200 */
[-C--:B-1----:R-:W-:Y:S08]  /*63c0*/  HMMA.16816.F32.BF16 R68, R244, R248.reuse, R68 ;  /* 0x000000f8f444723c */ /* 0x082ff00000041844 */
[C---:B------:R-:W-:Y:S08]  /*63d0*/  HMMA.16816.F32.BF16 R72, R36.reuse, R248, R72 ;  /* 0x000000f82448723c */ /* 0x040ff00000041848 */
[-C--:B------:R-:W-:Y:S08]  /*63e0*/  HMMA.16816.F32.BF16 R76, R36, R250.reuse, R76 ;  /* 0x000000fa244c723c */ /* 0x080ff0000004184c */
[C---:B------:R-:W-:Y:S08]  /*63f0*/  HMMA.16816.F32.BF16 R80, R244.reuse, R250, R80 ;  /* 0x000000faf450723c */ /* 0x040ff00000041850 */
[-C--:B------:R-:W-:Y:S08]  /*6400*/  HMMA.16816.F32.BF16 R84, R244, R24.reuse, R84 ;  /* 0x00000018f454723c */ /* 0x080ff00000041854 */
[C---:B------:R-:W-:Y:S08]  /*6410*/  HMMA.16816.F32.BF16 R88, R36.reuse, R24, R88 ;  /* 0x000000182458723c */ /* 0x040ff00000041858 */
[-C--:B------:R-:W-:Y:S01]  /*6420*/  HMMA.16816.F32.BF16 R92, R36, R26.reuse, R92 ;  /* 0x0000001a245c723c */ /* 0x080fe2000004185c */
[----:B------:R1:W5:Y:S04]  /*6430*/  LDL.LU.64 R38, [R1+0xc8] ;  /* 0x0000c80001267983 */ /* 0x0003680000300a00 */
[----:B------:R1:W5:Y:S03]  /*6440*/  LDL.LU.64 R36, [R1+0xc0] ;  /* 0x0000c00001247983 */ /* 0x0003660000300a00 */
[----:B------:R-:W-:Y:S01]  /*6450*/  HMMA.16816.F32.BF16 R96, R244, R26, R96 ;  /* 0x0000001af460723c */ /* 0x000fe20000041860 */
[----:B------:R-:W-:Y:S04]  /*6460*/  LDSM.16.MT88.4 R244, [R0+0xf800] ;  /* 0x00f8000000f4783b */ /* 0x000fe80000004200 */
[----:B------:R-:W-:Y:S04]  /*6470*/  LDSM.16.MT88.4 R24, [R0+0x11800] ;  /* 0x011800000018783b */ /* 0x000fe80000004200 */
[----:B---3--:R-:W2:Y:S04]  /*6480*/  LDSM.16.M88.4 R248, [R28] ;  /* 0x000000001cf8783b */ /* 0x008ea80000000200 */
[----:B------:R-:W3:Y:S01]  /*6490*/  LDSM.16.M88.4 R28, [R28+0x1000] ;  /* 0x001000001c1c783b */ /* 0x000ee20000000200 */
[-C--:B--2---:R-:W-:Y:S08]  /*64a0*/  HMMA.16816.F32.BF16 R4, R248, R32.reuse, R4 ;  /* 0x00000020f804723c */ /* 0x084ff00000041804 */
[C---:B---3--:R-:W-:Y:S08]  /*64b0*/  HMMA.16816.F32.BF16 R8, R28.reuse, R32, R8 ;  /* 0x000000201c08723c */ /* 0x048ff00000041808 */
[-C--:B------:R-:W-:Y:S08]  /*64c0*/  HMMA.16816.F32.BF16 R12, R28, R34.reuse, R12 ;  /* 0x000000221c0c723c */ /* 0x080ff0000004180c */
[C---:B------:R-:W-:Y:S01]  /*64d0*/  HMMA.16816.F32.BF16 R16, R248.reuse, R34, R16 ;  /* 0x00000022f810723c */ /* 0x040fe20000041810 */
[----:B------:R1:W5:Y:S04]  /*64e0*/  LDL.LU.64 R34, [R1+0xb8] ;  /* 0x0000b80001227983 */ /* 0x0003680000300a00 */
[----:B------:R1:W5:Y:S03]  /*64f0*/  LDL.LU.64 R32, [R1+0xb0] ;  /* 0x0000b00001207983 */ /* 0x0003660000300a00 */
[-C--:B------:R-:W-:Y:S08]  /*6500*/  HMMA.16816.F32.BF16 R68, R248, R244.reuse, R68 ;  /* 0x000000f4f844723c */ /* 0x080ff00000041844 */
[C---:B------:R-:W-:Y:S01]  /*6510*/  HMMA.16816.F32.BF16 R72, R28.reuse, R244, R72 ;  /* 0x000000f41c48723c */ /* 0x040fe20000041848 */
[----:B------:R-:W2:Y:S07]  /*6520*/  LDL R245, [R1+0x74] ;  /* 0x0000740001f57983 */ /* 0x000eae0000100800 */
[-C--:B------:R-:W-:Y:S08]  /*6530*/  HMMA.16816.F32.BF16 R76, R28, R246.reuse, R76 ;  /* 0x000000f61c4c723c */ /* 0x080ff0000004184c */
[C---:B------:R-:W-:Y:S01]  /*6540*/  HMMA.16816.F32.BF16 R80, R248.reuse, R246, R80 ;  /* 0x000000f6f850723c */ /* 0x040fe20000041850 */
[----:B------:R1:W3:Y:S06]  /*6550*/  LDL R246, [R1+0x64] ;  /* 0x0000640001f67983 */ /* 0x0002ec0000100800 */
[----:B------:R-:W-:Y:S01]  /*6560*/  IMAD.MOV.U32 R247, RZ, RZ, c[0x0][0x22c] ;  /* 0x00008b00fff77624 */ /* 0x000fe200078e00ff */
[-C--:B------:R-:W-:Y:S04]  /*6570*/  HMMA.16816.F32.BF16 R84, R248, R24.reuse, R84 ;  /* 0x00000018f854723c */ /* 0x080fe80000041854 */
[----:B------:R-:W-:Y:S04]  /*6580*/  IMAD R247, R247, c[0x0][0x1c0], RZ ;  /* 0x00007000f7f77a24 */ /* 0x000fe800078e02ff */
[C---:B------:R-:W-:Y:S01]  /*6590*/  HMMA.16816.F32.BF16 R88, R28.reuse, R24, R88 ;  /* 0x000000181c58723c */ /* 0x040fe20000041858 */
[----:B------:R-:W3:Y:S04]  /*65a0*/  LDL R24, [R1+0x70] ;  /* 0x0000700001187983 */ /* 0x000ee80000100800 */
[----:B------:R1:W4:Y:S03]  /*65b0*/  LDL R25, [R1+0x60] ;  /* 0x0000600001197983 */ /* 0x0003260000100800 */
[-C--:B------:R-:W-:Y:S01]  /*65c0*/  HMMA.16816.F32.BF16 R92, R28, R26.reuse, R92 ;  /* 0x0000001a1c5c723c */ /* 0x080fe2000004185c */
[----:B------:R1:W5:Y:S04]  /*65d0*/  LDL.LU.64 R30, [R1+0xa8] ;  /* 0x0000a800011e7983 */ /* 0x0003680000300a00 */
[----:B------:R1:W5:Y:S03]  /*65e0*/  LDL.LU.64 R28, [R1+0xa0] ;  /* 0x0000a000011c7983 */ /* 0x0003660000300a00 */
[----:B------:R-:W-:Y:S01]  /*65f0*/  HMMA.16816.F32.BF16 R96, R248, R26, R96 ;  /* 0x0000001af860723c */ /* 0x000fe20000041860 */
[----:B------:R1:W5:Y:S06]  /*6600*/  LDL.LU.64 R26, [R1+0x98] ;  /* 0x00009800011a7983 */ /* 0x00036c0000300a00 */
[----:B------:R-:W-:Y:S02]  /*6610*/  IMAD.SHL.U32 R248, R247, 0x10, RZ ;  /* 0x00000010f7f87824 */ /* 0x000fe400078e00ff */
[----:B------:R-:W-:Y:S04]  /*6620*/  IMAD.MOV.U32 R250, RZ, RZ, c[0x0][0x22c] ;  /* 0x00008b00fffa7624 */ /* 0x000fe800078e00ff */
[----:B------:R-:W-:Y:S04]  /*6630*/  IMAD R250, R250, c[0x0][0x1c0], RZ ;  /* 0x00007000fafa7a24 */ /* 0x000fe800078e02ff */
[C---:B------:R-:W-:Y:S02]  /*6640*/  IMAD R249, R250.reuse, 0x18, RZ ;  /* 0x00000018faf97824 */ /* 0x040fe400078e02ff */
[----:B------:R-:W-:Y:S01]  /*6650*/  IMAD.SHL.U32 R251, R250, 0x20, RZ ;  /* 0x00000020fafb7824 */ /* 0x000fe200078e00ff */
[----:B--2---:R-:W-:Y:S01]  /*6660*/  @P0 IADD3 R244, P1, R245, UR8, RZ ;  /* 0x00000008f5f40c10 */ /* 0x004fe2000ff3e0ff */
[----:B------:R-:W-:Y:S03]  /*6670*/  @UP2 UMOV UR8, UR13 ;  /* 0x0000000d00082c82 */ /* 0x000fe60008000000 */
[----:B---3--:R-:W-:Y:S01]  /*6680*/  @P0 IADD3.X R245, R24, UR7, RZ, P1, !PT ;  /* 0x0000000718f50c10 */ /* 0x008fe20008ffe4ff */
[C---:B------:R-:W-:Y:S01]  /*6690*/  IMAD.SHL.U32 R24, R247.reuse, 0x8, RZ ;  /* 0x00000008f7187824 */ /* 0x040fe200078e00ff */
[----:B------:R-:W-:Y:S03]  /*66a0*/  @UP2 UMOV UR7, UR11 ;  /* 0x0000000b00072c82 */ /* 0x000fe60008000000 */
[----:B----4-:R2:W3:Y:S04]  /*66b0*/  @P0 LDG.E R25, [R244.64+-0x100] ;  /* 0xffff0004f4190981 */ /* 0x0104e8000c1e1900 */
[----:B------:R2:W4:Y:S04]  /*66c0*/  @P0 LDG.E R246, [R244.64+-0xe0] ;  /* 0xffff2004f4f60981 */ /* 0x000528000c1e1900 */
[----:B------:R1:W-:Y:S01]  /*66d0*/  RED.E.ADD.F32.FTZ.RN.STRONG.GPU [R20.64], R4 ;  /* 0x000000041400798e */ /* 0x0003e2000c10e784 */
[-C--:B--2---:R-:W-:Y:S01]  /*66e0*/  LEA R244, P1, R24, R20.reuse, 0x2 ;  /* 0x0000001418f47211 */ /* 0x084fe200078210ff */
[----:B------:R-:W-:Y:S05]  /*66f0*/  IMAD.SHL.U32 R245, R247, 0x8, RZ ;  /* 0x00000008f7f57824 */ /* 0x000fea00078e00ff */
[-C--:B------:R-:W-:Y:S02]  /*6700*/  LEA.HI.X.SX32 R245, R245, R21.reuse, 0x2, P1 ;  /* 0x00000015f5f57211 */ /* 0x080fe400008f16ff */
[CC--:B-1----:R-:W-:Y:S03]  /*6710*/  LEA R4, P1, R249.reuse, R20.reuse, 0x2 ;  /* 0x00000014f9047211 */ /* 0x0c2fe600078210ff */
[----:B------:R1:W-:Y:S02]  /*6720*/  RED.E.ADD.F32.FTZ.RN.STRONG.GPU [R244.64], R5 ;  /* 0x00000005f400798e */ /* 0x0003e4000c10e784 */
[-C--:B-1----:R-:W-:Y:S02]  /*6730*/  LEA.HI.X.SX32 R5, R249, R21.reuse, 0x2, P1 ;  /* 0x00000015f9057211 */ /* 0x082fe400008f16ff */
[----:B---3--:R1:W-:Y:S04]  /*6740*/  @P0 STL [R1+0x60], R25 ;  /* 0x0000601901000387 */ /* 0x0083e80000100800 */
[----:B-1----:R1:W5:Y:S04]  /*6750*/  LDL.LU.64 R24, [R1+0x90] ;  /* 0x0000900001187983 */ /* 0x0023680000300a00 */
[----:B----4-:R2:W-:Y:S04]  /*6760*/  @P0 STL [R1+0x64], R246 ;  /* 0x000064f601000387 */ /* 0x0105e80000100800 */
[----:B------:R-:W3:Y:S01]  /*6770*/  LDL R249, [R1+0x6c] ;  /* 0x00006c0001f97983 */ /* 0x000ee20000100800 */
[CC--:B--2---:R-:W-:Y:S04]  /*6780*/  LEA R246, P2, R248.reuse, R20.reuse, 0x2 ;  /* 0x00000014f8f67211 */ /* 0x0c4fe800078410ff */
[-C--:B------:R-:W-:Y:S02]  /*6790*/  LEA.HI.X.SX32 R247, R248, R21.reuse, 0x2, P2 ;  /* 0x00000015f8f77211 */ /* 0x080fe400010f16ff */
[-C--:B------:R-:W-:Y:S03]  /*67a0*/  LEA R248, P2, R251, R20.reuse, 0x2 ;  /* 0x00000014fbf87211 */ /* 0x080fe600078410ff */
[----:B------:R2:W-:Y:S04]  /*67b0*/  RED.E.ADD.F32.FTZ.RN.STRONG.GPU [R246.64], R6 ;  /* 0x00000006f600798e */ /* 0x0005e8000c10e784 */
[----:B------:R4:W-:Y:S04]  /*67c0*/  RED.E.ADD.F32.FTZ.RN.STRONG.GPU [R4.64], R7 ;  /* 0x000000070400798e */ /* 0x0009e8000c10e784 */
[----:B--2---:R-:W2:Y:S01]  /*67d0*/  LDL R246, [R1+0x2c] ;  /* 0x00002c0001f67983 */ /* 0x004ea20000100800 */
[C---:B------:R-:W-:Y:S02]  /*67e0*/  IMAD R247, R250.reuse, 0x28, RZ ;  /* 0x00000028faf77824 */ /* 0x040fe400078e02ff */
[----:B------:R-:W-:Y:S02]  /*67f0*/  IMAD R250, R250, 0x30, RZ ;  /* 0x00000030fafa7824 */ /* 0x000fe400078e02ff */
[----:B----4-:R-:W-:Y:S04]  /*6800*/  IMAD.MOV.U32 R5, RZ, RZ, c[0x0][0x22c] ;  /* 0x00008b00ff057624 */ /* 0x010fe800078e00ff */
[----:B------:R-:W-:Y:S04]  /*6810*/  IMAD R5, R5, c[0x0][0x1c0], RZ ;  /* 0x0000700005057a24 */ /* 0x000fe800078e02ff */
[----:B------:R-:W-:Y:S02]  /*6820*/  IMAD R7, R5, 0x38, RZ ;  /* 0x0000003805077824 */ /* 0x000fe400078e02ff */
[----:B--2---:R-:W-:Y:S01]  /*6830*/  IMAD.MOV.U32 R6, RZ, RZ, R246 ;  /* 0x000000ffff067224 */ /* 0x004fe200078e00f6 */
[-C--:B------:R-:W-:Y:S01]  /*6840*/  LEA R246, P1, R247, R20.reuse, 0x2 ;  /* 0x00000014f7f67211 */ /* 0x080fe200078210ff */
[----:B---3--:R-:W-:Y:S01]  /*6850*/  IMAD.MOV.U32 R247, RZ, RZ, R249 ;  /* 0x000000fffff77224 */ /* 0x008fe200078e00f9 */
[-C--:B------:R-:W-:Y:S02]  /*6860*/  LEA.HI.X.SX32 R249, R251, R21.reuse, 0x2, P2 ;  /* 0x00000015fbf97211 */ /* 0x080fe400010f16ff */
[-C--:B------:R-:W-:Y:S01]  /*6870*/  LEA R4, P2, R250, R20.reuse, 0x2 ;  /* 0x00000014fa047211 */ /* 0x080fe200078410ff */
[----:B------:R-:W-:Y:S02]  /*6880*/  IMAD.MOV.U32 R251, RZ, RZ, R247 ;  /* 0x000000fffffb7224 */ /* 0x000fe400078e00f7 */
[----:B------:R-:W-:Y:S01]  /*6890*/  IMAD R247, R5, 0x28, RZ ;  /* 0x0000002805f77824 */ /* 0x000fe200078e02ff */
[----:B------:R2:W-:Y:S04]  /*68a0*/  RED.E.ADD.F32.FTZ.RN.STRONG.GPU [R248.64], R8 ;  /* 0x00000008f800798e */ /* 0x0005e8000c10e784 */
[----:B------:R-:W3:Y:S01]  /*68b0*/  LDL R5, [R1+0x68] ;  /* 0x0000680001057983 */ /* 0x000ee20000100800 */
[-C--:B------:R-:W-:Y:S05]  /*68c0*/  LEA.HI.X.SX32 R247, R247, R21.reuse, 0x2, P1 ;  /* 0x00000015f7f77211 */ /* 0x080fea00008f16ff */
[----:B------:R4:W-:Y:S01]  /*68d0*/  RED.E.ADD.F32.FTZ.RN.STRONG.GPU [R246.64], R9 ;  /* 0x00000009f600798e */ /* 0x0009e2000c10e784 */
[----:B--2---:R-:W-:Y:S01]  /*68e0*/  IMAD.MOV.U32 R248, RZ, RZ, R6 ;  /* 0x000000fffff87224 */ /* 0x004fe200078e0006 */
[CC--:B------:R-:W-:Y:S01]  /*68f0*/  LEA R6, P1, R7.reuse, R20.reuse, 0x2 ;  /* 0x0000001407067211 */ /* 0x0c0fe200078210ff */
[----:B------:R-:W-:Y:S03]  /*6900*/  IMAD.MOV.U32 R8, RZ, RZ, c[0x0][0x22c] ;  /* 0x00008b00ff087624 */ /* 0x000fe600078e00ff */
[-C--:B------:R-:W-:Y:S01]  /*6910*/  LEA.HI.X.SX32 R7, R7, R21.reuse, 0x2, P1 ;  /* 0x0000001507077211 */ /* 0x080fe200008f16ff */
[----:B------:R-:W-:Y:S01]  /*6920*/  IMAD R8, R8, c[0x0][0x1c0], RZ ;  /* 0x0000700008087a24 */ /* 0x000fe200078e02ff */
[----:B----4-:R-:W2:Y:S01]  /*6930*/  LDL.64 R246, [R1+0x48] ;  /* 0x0000480001f67983 */ /* 0x010ea20000100a00 */
[----:B---3--:R-:W-:Y:S01]  /*6940*/  IMAD.MOV.U32 R249, RZ, RZ, R5 ;  /* 0x000000fffff97224 */ /* 0x008fe200078e0005 */
[-C--:B------:R-:W-:Y:S01]  /*6950*/  LEA.HI.X.SX32 R5, R250, R21.reuse, 0x2, P2 ;  /* 0x00000015fa057211 */ /* 0x080fe200010f16ff */
[----:B------:R-:W-:Y:S04]  /*6960*/  IMAD.MOV.U32 R250, RZ, RZ, c[0x0][0x22c] ;  /* 0x00008b00fffa7624 */ /* 0x000fe800078e00ff */
[----:B------:R3:W-:Y:S01]  /*6970*/  RED.E.ADD.F32.FTZ.RN.STRONG.GPU [R4.64], R10 ;  /* 0x0000000a0400798e */ /* 0x0007e2000c10e784 */
[----:B------:R-:W-:Y:S03]  /*6980*/  IMAD R250, R250, c[0x0][0x1c0], RZ ;  /* 0x00007000fafa7a24 */ /* 0x000fe600078e02ff */
[----:B------:R4:W-:Y:S01]  /*6990*/  RED.E.ADD.F32.FTZ.RN.STRONG.GPU [R6.64], R11 ;  /* 0x0000000b0600798e */ /* 0x0009e2000c10e784 */
[----:B------:R-:W-:Y:S03]  /*69a0*/  IMAD.SHL.U32 R250, R250, 0x10, RZ ;  /* 0x00000010fafa7824 */ /* 0x000fe600078e00ff */
[----:B------:R1:W-:Y:S02]  /*69b0*/  RED.E.ADD.F32.FTZ.RN.STRONG.GPU [R20.64+0x80], R16 ;  /* 0x000080101400798e */ /* 0x0003e4000c10e784 */
[----:B------:R-:W-:Y:S01]  /*69c0*/  IADD3 R9, R250, 0x20, RZ ;  /* 0x00000020fa097810 */ /* 0x000fe20007ffe0ff */
[----:B------:R-:W-:Y:S01]  /*69d0*/  IMAD.SHL.U32 R250, R8, 0x8, RZ ;  /* 0x0000000808fa7824 */ /* 0x000fe200078e00ff */
[----:B------:R1:W-:Y:S02]  /*69e0*/  RED.E.ADD.F32.FTZ.RN.STRONG.GPU [R244.64+0x80], R17 ;  /* 0x00008011f400798e */ /* 0x0003e4000c10e784 */
[CC--:B------:R-:W-:Y:S01]  /*69f0*/  LEA R8, P1, R9.reuse, R20.reuse, 0x2 ;  /* 0x0000001409087211 */ /* 0x0c0fe200078210ff */
[----:B---3--:R-:W-:Y:S03]  /*6a00*/  IMAD.IADD R4, R250, 0x1, R9 ;  /* 0x00000001fa047824 */ /* 0x008fe600078e0209 */
[-C--:B------:R-:W-:Y:S01]  /*6a10*/  LEA.HI.X.SX32 R9, R9, R21.reuse, 0x2, P1 ;  /* 0x0000001509097211 */ /* 0x080fe200008f16ff */
[----:B--2---:R-:W-:Y:S02]  /*6a20*/  IMAD.MOV.U32 R10, RZ, RZ, R246 ;  /* 0x000000ffff0a7224 */ /* 0x004fe400078e00f6 */
[----:B----4-:R-:W-:Y:S01]  /*6a30*/  IMAD.MOV.U32 R11, RZ, RZ, R247 ;  /* 0x000000ffff0b7224 */ /* 0x010fe200078e00f7 */
[-C--:B------:R-:W-:Y:S01]  /*6a40*/  LEA R246, P1, R4, R20.reuse, 0x2 ;  /* 0x0000001404f67211 */ /* 0x080fe200078210ff */
[----:B------:R2:W-:Y:S01]  /*6a50*/  RED.E.ADD.F32.FTZ.RN.STRONG.GPU [R8.64], R18 ;  /* 0x000000120800798e */ /* 0x0005e2000c10e784 */
[----:B------:R-:W-:Y:S02]  /*6a60*/  IMAD.IADD R6, R250, 0x1, R4 ;  /* 0x00000001fa067824 */ /* 0x000fe400078e0204 */
[-C--:B------:R-:W-:Y:S01]  /*6a70*/  LEA.HI.X.SX32 R247, R4, R21.reuse, 0x2, P1 ;  /* 0x0000001504f77211 */ /* 0x080fe200008f16ff */
[----:B------:R-:W-:Y:S02]  /*6a80*/  IMAD.MOV.U32 R7, RZ, RZ, c[0x0][0x22c] ;  /* 0x00008b00ff077624 */ /* 0x000fe400078e00ff */
[C---:B------:R-:W-:Y:S02]  /*6a90*/  IMAD.IADD R5, R250.reuse, 0x1, R6 ;  /* 0x00000001fa057824 */ /* 0x040fe400078e0206 */
[----:B------:R3:W-:Y:S01]  /*6aa0*/  RED.E.ADD.F32.FTZ.RN.STRONG.GPU [R246.64], R19 ;  /* 0x00000013f600798e */ /* 0x0007e2000c10e784 */
[----:B------:R-:W-:Y:S02]  /*6ab0*/  IMAD R7, R7, c[0x0][0x1c0], RZ ;  /* 0x0000700007077a24 */ /* 0x000fe400078e02ff */
[C---:B------:R-:W-:Y:S01]  /*6ac0*/  IMAD.IADD R4, R250.reuse, 0x1, R5 ;  /* 0x00000001fa047824 */ /* 0x040fe200078e0205 */
[CC--:B-1----:R-:W-:Y:S04]  /*6ad0*/  LEA R16, P1, R5.reuse, R20.reuse, 0x2 ;  /* 0x0000001405107211 */ /* 0x0c2fe800078210ff */
[-C--:B------:R-:W-:Y:S01]  /*6ae0*/  LEA.HI.X.SX32 R17, R5, R21.reuse, 0x2, P1 ;  /* 0x0000001505117211 */ /* 0x080fe200008f16ff */
[----:B------:R-:W-:Y:S02]  /*6af0*/  IMAD.IADD R5, R250, 0x1, R4 ;  /* 0x00000001fa057824 */ /* 0x000fe400078e0204 */
[----:B--2---:R-:W-:Y:S01]  /*6b00*/  IMAD.MOV.U32 R8, RZ, RZ, R10 ;  /* 0x000000ffff087224 */ /* 0x004fe200078e000a */
[CC--:B------:R-:W-:Y:S01]  /*6b10*/  LEA R10, P2, R6.reuse, R20.reuse, 0x2 ;  /* 0x00000014060a7211 */ /* 0x0c0fe200078410ff */
[----:B------:R-:W-:Y:S02]  /*6b20*/  IMAD.MOV.U32 R9, RZ, RZ, R11 ;  /* 0x000000ffff097224 */ /* 0x000fe400078e000b */
[----:B------:R-:W-:Y:S01]  /*6b30*/  IMAD.SHL.U32 R18, R7, 0x10, RZ ;  /* 0x0000001007127824 */ /* 0x000fe200078e00ff */
[-C--:B------:R-:W-:Y:S01]  /*6b40*/  LEA.HI.X.SX32 R11, R6, R21.reuse, 0x2, P2 ;  /* 0x00000015060b7211 */ /* 0x080fe200010f16ff */
[----:B---3--:R-:W-:Y:S01]  /*6b50*/  IMAD.MOV.U32 R246, RZ, RZ, R8 ;  /* 0x000000fffff67224 */ /* 0x008fe200078e0008 */
[CC--:B------:R-:W-:Y:S03]  /*6b60*/  LEA R8, P1, R4.reuse, R20.reuse, 0x2 ;  /* 0x0000001404087211 */ /* 0x0c0fe600078210ff */
[----:B------:R1:W-:Y:S01]  /*6b70*/  RED.E.ADD.F32.FTZ.RN.STRONG.GPU [R10.64], R12 ;  /* 0x0000000c0a00798e */ /* 0x0003e2000c10e784 */
[----:B------:R-:W-:Y:S01]  /*6b80*/  IMAD.MOV.U32 R247, RZ, RZ, R9 ;  /* 0x000000fffff77224 */ /* 0x000fe200078e0009 */
[-C--:B------:R-:W-:Y:S02]  /*6b90*/  LEA.HI.X.SX32 R9, R4, R21.reuse, 0x2, P1 ;  /* 0x0000001504097211 */ /* 0x080fe400008f16ff */
[----:B------:R-:W-:Y:S01]  /*6ba0*/  RED.E.ADD.F32.FTZ.RN.STRONG.GPU [R16.64], R13 ;  /* 0x0000000d1000798e */ /* 0x000fe2000c10e784 */
[CC--:B------:R-:W-:Y:S03]  /*6bb0*/  LEA R6, P1, R5.reuse, R20.reuse, 0x2 ;  /* 0x0000001405067211 */ /* 0x0c0fe600078210ff */
[----:B------:R2:W-:Y:S01]  /*6bc0*/  RED.E.ADD.F32.FTZ.RN.STRONG.GPU [R8.64], R14 ;  /* 0x0000000e0800798e */ /* 0x0005e2000c10e784 */
[-C--:B------:R-:W-:Y:S05]  /*6bd0*/  LEA.HI.X.SX32 R7, R5, R21.reuse, 0x2, P1 ;  /* 0x0000001505077211 */ /* 0x080fea00008f16ff */
[----:B------:R3:W-:Y:S04]  /*6be0*/  RED.E.ADD.F32.FTZ.RN.STRONG.GPU [R6.64], R15 ;  /* 0x0000000f0600798e */ /* 0x0007e8000c10e784 */
[----:B------:R-:W-:Y:S04]  /*6bf0*/  RED.E.ADD.F32.FTZ.RN.STRONG.GPU [R20.64+0x100], R68 ;  /* 0x000100441400798e */ /* 0x000fe8000c10e784 */
[----:B------:R-:W-:Y:S01]  /*6c00*/  RED.E.ADD.F32.FTZ.RN.STRONG.GPU [R244.64+0x100], R69 ;  /* 0x00010045f400798e */ /* 0x000fe2000c10e784 */
[----:B-1----:R-:W-:Y:S05]  /*6c10*/  IADD3 R10, R18, 0x40, RZ ;  /* 0x00000040120a7810 */ /* 0x002fea0007ffe0ff */
[----:B------:R-:W-:Y:S01]  /*6c20*/  IMAD.IADD R4, R250, 0x1, R10 ;  /* 0x00000001fa047824 */ /* 0x000fe200078e020a */
[CC--:B--2---:R-:W-:Y:S04]  /*6c30*/  LEA R8, P1, R10.reuse, R20.reuse, 0x2 ;  /* 0x000000140a087211 */ /* 0x0c4fe800078210ff */
[-C--:B------:R-:W-:Y:S01]  /*6c40*/  LEA.HI.X.SX32 R9, R10, R21.reuse, 0x2, P1 ;  /* 0x000000150a097211 */ /* 0x080fe200008f16ff */
[----:B---3--:R-:W-:Y:S01]  /*6c50*/  IMAD.IADD R6, R250, 0x1, R4 ;  /* 0x00000001fa067824 */ /* 0x008fe200078e0204 */
[-C--:B------:R-:W-:Y:S03]  /*6c60*/  LEA R14, P1, R4, R20.reuse, 0x2 ;  /* 0x00000014040e7211 */ /* 0x080fe600078210ff */
[----:B------:R1:W-:Y:S01]  /*6c70*/  RED.E.ADD.F32.FTZ.RN.STRONG.GPU [R8.64], R70 ;  /* 0x000000460800798e */ /* 0x0003e2000c10e784 */
[----:B------:R-:W-:Y:S01]  /*6c80*/  IMAD.IADD R5, R250, 0x1, R6 ;  /* 0x00000001fa057824 */ /* 0x000fe200078e0206 */
[-C--:B------:R-:W-:Y:S02]  /*6c90*/  LEA.HI.X.SX32 R15, R4, R21.reuse, 0x2, P1 ;  /* 0x00000015040f7211 */ /* 0x080fe400008f16ff */
[-C--:B------:R-:W-:Y:S01]  /*6ca0*/  LEA R10, P2, R6, R20.reuse, 0x2 ;  /* 0x00000014060a7211 */ /* 0x080fe200078410ff */
[----:B------:R-:W-:Y:S01]  /*6cb0*/  IMAD.IADD R4, R250, 0x1, R5 ;  /* 0x00000001fa047824 */ /* 0x000fe200078e0205 */
[CC--:B------:R-:W-:Y:S01]  /*6cc0*/  LEA R12, P1, R5.reuse, R20.reuse, 0x2 ;  /* 0x00000014050c7211 */ /* 0x0c0fe200078210ff */
[----:B------:R-:W-:Y:S01]  /*6cd0*/  RED.E.ADD.F32.FTZ.RN.STRONG.GPU [R14.64], R71 ;  /* 0x000000470e00798e */ /* 0x000fe2000c10e784 */
[-C--:B------:R-:W-:Y:S02]  /*6ce0*/  LEA.HI.X.SX32 R11, R6, R21.reuse, 0x2, P2 ;  /* 0x00000015060b7211 */ /* 0x080fe400010f16ff */
[-C--:B------:R-:W-:Y:S01]  /*6cf0*/  LEA.HI.X.SX32 R13, R5, R21.reuse, 0x2, P1 ;  /* 0x00000015050d7211 */ /* 0x080fe200008f16ff */
[----:B------:R-:W-:Y:S01]  /*6d00*/  IMAD.IADD R5, R250, 0x1, R4 ;  /* 0x00000001fa057824 */ /* 0x000fe200078e0204 */
[----:B------:R-:W-:Y:S04]  /*6d10*/  LDSM.16.MT88.4 R68, [R0+0x4000] ;  /* 0x004000000044783b */ /* 0x000fe80000004200 */
[----:B------:R2:W-:Y:S04]  /*6d20*/  RED.E.ADD.F32.FTZ.RN.STRONG.GPU [R10.64], R72 ;  /* 0x000000480a00798e */ /* 0x0005e8000c10e784 */
[----:B------:R-:W-:Y:S01]  /*6d30*/  RED.E.ADD.F32.FTZ.RN.STRONG.GPU [R12.64], R73 ;  /* 0x000000490c00798e */ /* 0x000fe2000c10e784 */
[CC--:B-1----:R-:W-:Y:S04]  /*6d40*/  LEA R8, P1, R4.reuse, R20.reuse, 0x2 ;  /* 0x0000001404087211 */ /* 0x0c2fe800078210ff */
[-C--:B------:R-:W-:Y:S02]  /*6d50*/  LEA.HI.X.SX32 R9, R4, R21.reuse, 0x2, P1 ;  /* 0x0000001504097211 */ /* 0x080fe400008f16ff */
[CC--:B------:R-:W-:Y:S03]  /*6d60*/  LEA R6, P1, R5.reuse, R20.reuse, 0x2 ;  /* 0x0000001405067211 */ /* 0x0c0fe600078210ff */
[----:B------:R1:W-:Y:S01]  /*6d70*/  RED.E.ADD.F32.FTZ.RN.STRONG.GPU [R8.64], R74 ;  /* 0x0000004a0800798e */ /* 0x0003e2000c10e784 */
[-C--:B------:R-:W-:Y:S05]  /*6d80*/  LEA.HI.X.SX32 R7, R5, R21.reuse, 0x2, P1 ;  /* 0x0000001505077211 */ /* 0x080fea00008f16ff */
[----:B------:R3:W-:Y:S01]  /*6d90*/  RED.E.ADD.F32.FTZ.RN.STRONG.GPU [R6.64], R75 ;  /* 0x0000004b0600798e */ /* 0x0007e2000c10e784 */
[----:B--2---:R-:W-:Y:S03]  /*6da0*/  IADD3 R10, R18, 0x60, RZ ;  /* 0x00000060120a7810 */ /* 0x004fe60007ffe0ff */
[----:B------:R-:W-:Y:S02]  /*6db0*/  RED.E.ADD.F32.FTZ.RN.STRONG.GPU [R20.64+0x180], R80 ;  /* 0x000180501400798e */ /* 0x000fe4000c10e784 */
[----:B------:R-:W-:Y:S02]  /*6dc0*/  IMAD.IADD R4, R250, 0x1, R10 ;  /* 0x00000001fa047824 */ /* 0x000fe400078e020a */
[----:B------:R-:W-:Y:S04]  /*6dd0*/  RED.E.ADD.F32.FTZ.RN.STRONG.GPU [R244.64+0x180], R81 ;  /* 0x00018051f400798e */ /* 0x000fe8000c10e784 */
[----:B------:R-:W-:Y:S01]  /*6de0*/  LDSM.16.MT88.4 R72, [R3+0x12800] ;  /* 0x012800000348783b */ /* 0x000fe20000004200 */
[CC--:B-1----:R-:W-:Y:S04]  /*6df0*/  LEA R8, P1, R10.reuse, R20.reuse, 0x2 ;  /* 0x000000140a087211 */ /* 0x0c2fe800078210ff */
        /* <DEDUP_REMOVED lines=33> */
[-C--:B------:R-:W-:Y:S03]  /*7010*/  LEA.HI.X.SX32 R13, R4, R21.reuse, 0x2, P1 ;  /* 0x00000015040d7211 */ /* 0x080fe600008f16ff */
[C---:B------:R-:W-:Y:S01]  /*7020*/  IMAD.IADD R4, R250.reuse, 0x1, R5 ;  /* 0x00000001fa047824 */ /* 0x040fe200078e0205 */
[CC--:B------:R-:W-:Y:S01]  /*7030*/  LEA R10, P1, R5.reuse, R20.reuse, 0x2 ;  /* 0x00000014050a7211 */ /* 0x0c0fe200078210ff */
[----:B------:R-:W-:Y:S03]  /*7040*/  RED.E.ADD.F32.FTZ.RN.STRONG.GPU [R12.64], R87 ;  /* 0x000000570c00798e */ /* 0x000fe6000c10e784 */
[-C--:B------:R-:W-:Y:S01]  /*7050*/  LEA.HI.X.SX32 R11, R5, R21.reuse, 0x2, P1 ;  /* 0x00000015050b7211 */ /* 0x080fe200008f16ff */
[----:B------:R-:W-:Y:S01]  /*7060*/  IMAD.IADD R5, R250, 0x1, R4 ;  /* 0x00000001fa057824 */ /* 0x000fe200078e0204 */
[----:B------:R-:W-:Y:S01]  /*7070*/  LDSM.16.MT88.4 R84, [R0+0x2800] ;  /* 0x002800000054783b */ /* 0x000fe20000004200 */
[CC--:B-1----:R-:W-:Y:S04]  /*7080*/  LEA R8, P2, R6.reuse, R20.reuse, 0x2 ;  /* 0x0000001406087211 */ /* 0x0c2fe800078410ff */
[-C--:B------:R-:W-:Y:S02]  /*7090*/  LEA.HI.X.SX32 R9, R6, R21.reuse, 0x2, P2 ;  /* 0x0000001506097211 */ /* 0x080fe400010f16ff */
[CC--:B------:R-:W-:Y:S03]  /*70a0*/  LEA R6, P1, R4.reuse, R20.reuse, 0x2 ;  /* 0x0000001404067211 */ /* 0x0c0fe600078210ff */
[----:B------:R1:W-:Y:S01]  /*70b0*/  RED.E.ADD.F32.FTZ.RN.STRONG.GPU [R8.64], R88 ;  /* 0x000000580800798e */ /* 0x0003e2000c10e784 */
[-C--:B------:R-:W-:Y:S02]  /*70c0*/  LEA.HI.X.SX32 R7, R4, R21.reuse, 0x2, P1 ;  /* 0x0000001504077211 */ /* 0x080fe400008f16ff */
[----:B------:R-:W-:Y:S01]  /*70d0*/  IADD3 R4, R18, 0xa0, RZ ;  /* 0x000000a012047810 */ /* 0x000fe20007ffe0ff */
[----:B------:R2:W-:Y:S04]  /*70e0*/  RED.E.ADD.F32.FTZ.RN.STRONG.GPU [R10.64], R89 ;  /* 0x000000590a00798e */ /* 0x0005e8000c10e784 */
[----:B------:R3:W-:Y:S04]  /*70f0*/  RED.E.ADD.F32.FTZ.RN.STRONG.GPU [R6.64], R90 ;  /* 0x0000005a0600798e */ /* 0x0007e8000c10e784 */
[----:B------:R-:W-:Y:S01]  /*7100*/  LDSM.16.MT88.4 R16, [R0+0x2000] ;  /* 0x002000000010783b */ /* 0x000fe20000004200 */
[CC--:B-1----:R-:W-:Y:S04]  /*7110*/  LEA R8, P1, R5.reuse, R20.reuse, 0x2 ;  /* 0x0000001405087211 */ /* 0x0c2fe800078210ff */
[-C--:B------:R-:W-:Y:S02]  /*7120*/  LEA.HI.X.SX32 R9, R5, R21.reuse, 0x2, P1 ;  /* 0x0000001505097211 */ /* 0x080fe400008f16ff */
[-C--:B--2---:R-:W-:Y:S01]  /*7130*/  LEA R10, P1, R4, R20.reuse, 0x2 ;  /* 0x00000014040a7211 */ /* 0x084fe200078210ff */
[----:B---3--:R-:W-:Y:S02]  /*7140*/  IMAD.IADD R6, R250, 0x1, R4 ;  /* 0x00000001fa067824 */ /* 0x008fe400078e0204 */
[----:B------:R1:W-:Y:S01]  /*7150*/  RED.E.ADD.F32.FTZ.RN.STRONG.GPU [R8.64], R91 ;  /* 0x0000005b0800798e */ /* 0x0003e2000c10e784 */
[-C--:B------:R-:W-:Y:S03]  /*7160*/  LEA.HI.X.SX32 R11, R4, R21.reuse, 0x2, P1 ;  /* 0x00000015040b7211 */ /* 0x080fe600008f16ff */
[----:B------:R-:W-:Y:S01]  /*7170*/  RED.E.ADD.F32.FTZ.RN.STRONG.GPU [R20.64+0x280], R96 ;  /* 0x000280601400798e */ /* 0x000fe2000c10e784 */
[CC--:B------:R-:W-:Y:S03]  /*7180*/  LEA R14, P1, R6.reuse, R20.reuse, 0x2 ;  /* 0x00000014060e7211 */ /* 0x0c0fe600078210ff */
[----:B------:R-:W-:Y:S01]  /*7190*/  RED.E.ADD.F32.FTZ.RN.STRONG.GPU [R244.64+0x280], R97 ;  /* 0x00028061f400798e */ /* 0x000fe2000c10e784 */
[-C--:B------:R-:W-:Y:S03]  /*71a0*/  LEA.HI.X.SX32 R15, R6, R21.reuse, 0x2, P1 ;  /* 0x00000015060f7211 */ /* 0x080fe600008f16ff */
[----:B------:R2:W-:Y:S04]  /*71b0*/  RED.E.ADD.F32.FTZ.RN.STRONG.GPU [R10.64], R98 ;  /* 0x000000620a00798e */ /* 0x0005e8000c10e784 */
[----:B------:R-:W-:Y:S04]  /*71c0*/  RED.E.ADD.F32.FTZ.RN.STRONG.GPU [R14.64], R99 ;  /* 0x000000630e00798e */ /* 0x000fe8000c10e784 */
[----:B------:R-:W-:Y:S01]  /*71d0*/  LDSM.16.MT88.4 R88, [R2+0x13800] ;  /* 0x013800000258783b */ /* 0x000fe20000004200 */
[C---:B-1----:R-:W-:Y:S04]  /*71e0*/  IMAD.IADD R8, R250.reuse, 0x1, R6 ;  /* 0x00000001fa087824 */ /* 0x042fe800078e0206 */
[----:B------:R-:W-:Y:S01]  /*71f0*/  IMAD.IADD R5, R250, 0x1, R8 ;  /* 0x00000001fa057824 */ /* 0x000fe200078e0208 */
[-C--:B------:R-:W-:Y:S03]  /*7200*/  LEA R12, P1, R8, R20.reuse, 0x2 ;  /* 0x00000014080c7211 */ /* 0x080fe600078210ff */
[----:B------:R-:W-:Y:S01]  /*7210*/  IMAD.IADD R4, R250, 0x1, R5 ;  /* 0x00000001fa047824 */ /* 0x000fe200078e0205 */
[-C--:B------:R-:W-:Y:S02]  /*7220*/  LEA.HI.X.SX32 R13, R8, R21.reuse, 0x2, P1 ;  /* 0x00000015080d7211 */ /* 0x080fe400008f16ff */
[CC--:B--2---:R-:W-:Y:S01]  /*7230*/  LEA R10, P3, R5.reuse, R20.reuse, 0x2 ;  /* 0x00000014050a7211 */ /* 0x0c4fe200078610ff */
[----:B------:R-:W-:Y:S01]  /*7240*/  IMAD.IADD R7, R250, 0x1, R4 ;  /* 0x00000001fa077824 */ /* 0x000fe200078e0204 */
[CC--:B------:R-:W-:Y:S01]  /*7250*/  LEA R8, P2, R4.reuse, R20.reuse, 0x2 ;  /* 0x0000001404087211 */ /* 0x0c0fe200078410ff */
[----:B------:R-:W-:Y:S01]  /*7260*/  RED.E.ADD.F32.FTZ.RN.STRONG.GPU [R12.64], R92 ;  /* 0x0000005c0c00798e */ /* 0x000fe2000c10e784 */
[-C--:B------:R-:W-:Y:S02]  /*7270*/  LEA.HI.X.SX32 R11, R5, R21.reuse, 0x2, P3 ;  /* 0x00000015050b7211 */ /* 0x080fe400018f16ff */
[C---:B------:R-:W-:Y:S01]  /*7280*/  LEA R6, P1, R7.reuse, R20, 0x2 ;  /* 0x0000001407067211 */ /* 0x040fe200078210ff */
[----:B------:R-:W-:Y:S01]  /*7290*/  LDSM.16.MT88.4 R12, [R2+0x12000] ;  /* 0x01200000020c783b */ /* 0x000fe20000004200 */
[-C--:B------:R-:W-:Y:S02]  /*72a0*/  LEA.HI.X.SX32 R9, R4, R21.reuse, 0x2, P2 ;  /* 0x0000001504097211 */ /* 0x080fe400010f16ff */
[----:B------:R-:W-:Y:S01]  /*72b0*/  LEA.HI.X.SX32 R7, R7, R21, 0x2, P1 ;  /* 0x0000001507077211 */ /* 0x000fe200008f16ff */
[----:B------:R-:W-:Y:S04]  /*72c0*/  RED.E.ADD.F32.FTZ.RN.STRONG.GPU [R10.64], R93 ;  /* 0x0000005d0a00798e */ /* 0x000fe8000c10e784 */
[----:B------:R-:W-:Y:S04]  /*72d0*/  RED.E.ADD.F32.FTZ.RN.STRONG.GPU [R8.64], R94 ;  /* 0x0000005e0800798e */ /* 0x000fe8000c10e784 */
[----:B------:R-:W-:Y:S04]  /*72e0*/  LDSM.16.MT88.4 R8, [R0] ;  /* 0x000000000008783b */ /* 0x000fe80000004200 */
[----:B------:R-:W-:Y:S04]  /*72f0*/  RED.E.ADD.F32.FTZ.RN.STRONG.GPU [R6.64], R95 ;  /* 0x0000005f0600798e */ /* 0x000fe8000c10e784 */
[----:B------:R-:W1:Y:S04]  /*7300*/  LDSM.16.MT88.4 R4, [R3+0x12000] ;  /* 0x012000000304783b */ /* 0x000e680000004200 */
[----:B------:R2:W5:Y:S01]  /*7310*/  LDL.LU.64 R20, [R1+0x88] ;  /* 0x0000880001147983 */ /* 0x0005620000300a00 */
[-C--:B-1----:R-:W-:Y:S08]  /*7320*/  HMMA.16816.F32.BF16 R100, R4, R8.reuse, R100 ;  /* 0x000000080464723c */ /* 0x082ff00000041864 */
[C---:B------:R-:W-:Y:S08]  /*7330*/  HMMA.16816.F32.BF16 R104, R12.reuse, R8, R104 ;  /* 0x000000080c68723c */ /* 0x040ff00000041868 */
[-C--:B------:R-:W-:Y:S08]  /*7340*/  HMMA.16816.F32.BF16 R108, R12, R10.reuse, R108 ;  /* 0x0000000a0c6c723c */ /* 0x080ff0000004186c */
[C---:B------:R-:W-:Y:S01]  /*7350*/  HMMA.16816.F32.BF16 R112, R4.reuse, R10, R112 ;  /* 0x0000000a0470723c */ /* 0x040fe20000041870 */
[----:B------:R-:W1:Y:S07]  /*7360*/  LDSM.16.MT88.4 R8, [R0+0x4800] ;  /* 0x004800000008783b */ /* 0x000e6e0000004200 */
[-C--:B------:R-:W-:Y:S08]  /*7370*/  HMMA.16816.F32.BF16 R116, R4, R16.reuse, R116 ;  /* 0x000000100474723c */ /* 0x080ff00000041874 */
[C---:B------:R-:W-:Y:S08]  /*7380*/  HMMA.16816.F32.BF16 R120, R12.reuse, R16, R120 ;  /* 0x000000100c78723c */ /* 0x040ff00000041878 */
[-C--:B------:R-:W-:Y:S08]  /*7390*/  HMMA.16816.F32.BF16 R124, R12, R18.reuse, R124 ;  /* 0x000000120c7c723c */ /* 0x080ff0000004187c */
[C---:B------:R-:W-:Y:S01]  /*73a0*/  HMMA.16816.F32.BF16 R128, R4.reuse, R18, R128 ;  /* 0x000000120480723c */ /* 0x040fe20000041880 */
[----:B------:R-:W-:Y:S07]  /*73b0*/  LDSM.16.MT88.4 R16, [R2+0x13000] ;  /* 0x013000000210783b */ /* 0x000fee0000004200 */
[-C--:B------:R-:W-:Y:S08]  /*73c0*/  HMMA.16816.F32.BF16 R132, R4, R68.reuse, R132 ;  /* 0x000000440484723c */ /* 0x080ff00000041884 */
[C---:B------:R-:W-:Y:S08]  /*73d0*/  HMMA.16816.F32.BF16 R136, R12.reuse, R68, R136 ;  /* 0x000000440c88723c */ /* 0x040ff00000041888 */
[-C--:B------:R-:W-:Y:S01]  /*73e0*/  HMMA.16816.F32.BF16 R140, R12, R70.reuse, R140 ;  /* 0x000000460c8c723c */ /* 0x080fe2000004188c */
[----:B------:R-:W-:Y:S07]  /*73f0*/  LDSM.16.MT88.4 R12, [R0+0x1000] ;  /* 0x00100000000c783b */ /* 0x000fee0000004200 */
[----:B------:R-:W-:Y:S01]  /*7400*/  HMMA.16816.F32.BF16 R144, R4, R70, R144 ;  /* 0x000000460490723c */ /* 0x000fe20000041890 */
[----:B------:R-:W3:Y:S04]  /*7410*/  LDSM.16.MT88.4 R4, [R3+0x13000] ;  /* 0x013000000304783b */ /* 0x000ee80000004200 */
[----:B------:R-:W4:Y:S03]  /*7420*/  LDSM.16.MT88.4 R68, [R0+0x3000] ;  /* 0x003000000044783b */ /* 0x000f260000004200 */
[-C--:B------:R-:W-:Y:S08]  /*7430*/  HMMA.16816.F32.BF16 R100, R72, R76.reuse, R100 ;  /* 0x0000004c4864723c */ /* 0x080ff00000041864 */
[C---:B------:R-:W-:Y:S08]  /*7440*/  HMMA.16816.F32.BF16 R104, R80.reuse, R76, R104 ;  /* 0x0000004c5068723c */ /* 0x040ff00000041868 */
[-C--:B------:R-:W-:Y:S08]  /*7450*/  HMMA.16816.F32.BF16 R108, R80, R78.reuse, R108 ;  /* 0x0000004e506c723c */ /* 0x080ff0000004186c */
[C---:B------:R-:W-:Y:S01]  /*7460*/  HMMA.16816.F32.BF16 R112, R72.reuse, R78, R112 ;  /* 0x0000004e4870723c */ /* 0x040fe20000041870 */
[----:B------:R-:W2:Y:S07]  /*7470*/  LDSM.16.MT88.4 R76, [R0+0x5000] ;  /* 0x00500000004c783b */ /* 0x000eae0000004200 */
[-C--:B------:R-:W-:Y:S08]  /*7480*/  HMMA.16816.F32.BF16 R116, R72, R84.reuse, R116 ;  /* 0x000000544874723c */ /* 0x080ff00000041874 */
[C---:B------:R-:W-:Y:S08]  /*7490*/  HMMA.16816.F32.BF16 R120, R80.reuse, R84, R120 ;  /* 0x000000545078723c */ /* 0x040ff00000041878 */
[-C--:B------:R-:W-:Y:S08]  /*74a0*/  HMMA.16816.F32.BF16 R124, R80, R86.reuse, R124 ;  /* 0x00000056507c723c */ /* 0x080ff0000004187c */
[C---:B------:R-:W-:Y:S01]  /*74b0*/  HMMA.16816.F32.BF16 R128, R72.reuse, R86, R128 ;  /* 0x000000564880723c */ /* 0x040fe20000041880 */
[----:B------:R-:W-:Y:S07]  /*74c0*/  LDSM.16.MT88.4 R84, [R0+0x1800] ;  /* 0x001800000054783b */ /* 0x000fee0000004200 */
[-C--:B-1----:R-:W-:Y:S08]  /*74d0*/  HMMA.16816.F32.BF16 R132, R72, R8.reuse, R132 ;  /* 0x000000084884723c */ /* 0x082ff00000041884 */
[C---:B------:R-:W-:Y:S08]  /*74e0*/  HMMA.16816.F32.BF16 R136, R80.reuse, R8, R136 ;  /* 0x000000085088723c */ /* 0x040ff00000041888 */
[-C--:B------:R-:W-:Y:S01]  /*74f0*/  HMMA.16816.F32.BF16 R140, R80, R10.reuse, R140 ;  /* 0x0000000a508c723c */ /* 0x080fe2000004188c */
[----:B------:R-:W1:Y:S07]  /*7500*/  LDSM.16.MT88.4 R80, [R3+0x13800] ;  /* 0x013800000350783b */ /* 0x000e6e0000004200 */
[----:B------:R-:W-:Y:S01]  /*7510*/  HMMA.16816.F32.BF16 R144, R72, R10, R144 ;  /* 0x0000000a4890723c */ /* 0x000fe20000041890 */
[----:B------:R-:W1:Y:S04]  /*7520*/  LDSM.16.MT88.4 R8, [R0+0x3800] ;  /* 0x003800000008783b */ /* 0x000e680000004200 */
[----:B------:R-:W1:Y:S03]  /*7530*/  LDSM.16.MT88.4 R72, [R0+0x5800] ;  /* 0x005800000048783b */ /* 0x000e660000004200 */
[-C--:B---3--:R-:W-:Y:S08]  /*7540*/  HMMA.16816.F32.BF16 R100, R4, R12.reuse, R100 ;  /* 0x0000000c0464723c */ /* 0x088ff00000041864 */
[C---:B------:R-:W-:Y:S08]  /*7550*/  HMMA.16816.F32.BF16 R104, R16.reuse, R12, R104 ;  /* 0x0000000c1068723c */ /* 0x040ff00000041868 */
[-C--:B------:R-:W-:Y:S08]  /*7560*/  HMMA.16816.F32.BF16 R108, R16, R14.reuse, R108 ;  /* 0x0000000e106c723c */ /* 0x080ff0000004186c */
[C---:B------:R-:W-:Y:S08]  /*7570*/  HMMA.16816.F32.BF16 R112, R4.reuse, R14, R112 ;  /* 0x0000000e0470723c */ /* 0x040ff00000041870 */
[-C--:B----4-:R-:W-:Y:S08]  /*7580*/  HMMA.16816.F32.BF16 R116, R4, R68.reuse, R116 ;  /* 0x000000440474723c */ /* 0x090ff00000041874 */
[C---:B------:R-:W-:Y:S08]  /*7590*/  HMMA.16816.F32.BF16 R120, R16.reuse, R68, R120 ;  /* 0x000000441078723c */ /* 0x040ff00000041878 */
[-C--:B------:R-:W-:Y:S08]  /*75a0*/  HMMA.16816.F32.BF16 R124, R16, R70.reuse, R124 ;  /* 0x00000046107c723c */ /* 0x080ff0000004187c */
[C---:B------:R-:W-:Y:S08]  /*75b0*/  HMMA.16816.F32.BF16 R128, R4.reuse, R70, R128 ;  /* 0x000000460480723c */ /* 0x040ff00000041880 */
[-C--:B--2---:R-:W-:Y:S08]  /*75c0*/  HMMA.16816.F32.BF16 R132, R4, R76.reuse, R132 ;  /* 0x0000004c0484723c */ /* 0x084ff00000041884 */
[C---:B------:R-:W-:Y:S08]  /*75d0*/  HMMA.16816.F32.BF16 R136, R16.reuse, R76, R136 ;  /* 0x0000004c1088723c */ /* 0x040ff00000041888 */
[-C--:B------:R-:W-:Y:S08]  /*75e0*/  HMMA.16816.F32.BF16 R140, R16, R78.reuse, R140 ;  /* 0x0000004e108c723c */ /* 0x080ff0000004188c */
[----:B------:R-:W-:Y:S08]  /*75f0*/  HMMA.16816.F32.BF16 R144, R4, R78, R144 ;  /* 0x0000004e0490723c */ /* 0x000ff00000041890 */
[-C--:B-1----:R-:W-:Y:S08]  /*7600*/  HMMA.16816.F32.BF16 R100, R80, R84.reuse, R100 ;  /* 0x000000545064723c */ /* 0x082ff00000041864 */
[C---:B------:R-:W-:Y:S08]  /*7610*/  HMMA.16816.F32.BF16 R104, R88.reuse, R84, R104 ;  /* 0x000000545868723c */ /* 0x040ff00000041868 */
[-C--:B------:R-:W-:Y:S08]  /*7620*/  HMMA.16816.F32.BF16 R108, R88, R86.reuse, R108 ;  /* 0x00000056586c723c */ /* 0x080ff0000004186c */
        /* <DEDUP_REMOVED lines=8> */
[----:B------:R-:W-:Y:S01]  /*76b0*/  HMMA.16816.F32.BF16 R144, R80, R74, R144 ;  /* 0x0000004a5090723c */ /* 0x000fe20000041890 */
[----:B------:R-:W-:-:S07]  /*76c0*/  @!P0 BRA `(.L_x_33) ;  /* 0x0000033000008947 */ /* 0x000fce0003800000 */
[----:B------:R-:W2:Y:S04]  /*76d0*/  LDL.LU.64 R96, [R1+0x40] ;  /* 0x0000400001607983 */ /* 0x000ea80000300a00 */
[----:B------:R-:W-:Y:S01]  /*76e0*/  BAR.SYNC.DEFER_BLOCKING 0x0 ;  /* 0x0000000000007b1d */ /* 0x000fe20000010000 */
[----:B------:R-:W-:Y:S01]  /*76f0*/  IMAD.MOV.U32 R13, RZ, RZ, c[0x0][0x190] ;  /* 0x00006400ff0d7624 */ /* 0x000fe200078e00ff */
[----:B------:R-:W-:Y:S01]  /*7700*/  ISETP.GE.AND P3, PT, R246, c[0x0][0x220], PT ;  /* 0x00008800f6007a0c */ /* 0x000fe20003f66270 */
[----:B------:R-:W-:Y:S01]  /*7710*/  IMAD.MOV.U32 R14, RZ, RZ, c[0x0][0x194] ;  /* 0x00006500ff0e7624 */ /* 0x000fe200078e00ff */
[----:B------:R-:W-:Y:S01]  /*7720*/  ISETP.GE.AND P2, PT, R249, c[0x0][0x220], PT ;  /* 0x00008800f9007a0c */ /* 0x000fe20003f46270 */
[----:B------:R-:W-:Y:S01]  /*7730*/  IMAD.U32 R5, R13, -0x40, RZ ;  /* 0xffffffc00d057824 */ /* 0x000fe200078e00ff */
[----:B------:R-:W-:Y:S04]  /*7740*/  ISETP.GE.AND P1, PT, R251, c[0x0][0x220], PT ;  /* 0x00008800fb007a0c */ /* 0x000fe80003f26270 */
[----:B------:R-:W-:Y:S02]  /*7750*/  SHF.R.S32.HI R7, RZ, 0x1f, R5 ;  /* 0x0000001fff077819 */ /* 0x000fe40000011405 */
[C---:B------:R-:W-:Y:S04]  /*7760*/  LEA R6, P4, R13.reuse, R5, 0x5 ;  /* 0x000000050d067211 */ /* 0x040fe800078828ff */
[--C-:B------:R-:W-:Y:S01]  /*7770*/  LEA.HI.X R7, R13, R7, R14.reuse, 0x5, P4 ;  /* 0x000000070d077211 */ /* 0x100fe200020f2c0e */
[----:B------:R1:W-:Y:S01]  /*7780*/  @P3 STS.128 [R248], RZ ;  /* 0x000000fff8003388 */ /* 0x0003e20000000c00 */
[CC--:B--2---:R-:W-:Y:S02]  /*7790*/  LEA R4, P0, R5.reuse, R96.reuse, 0x1 ;  /* 0x0000006005047211 */ /* 0x0c4fe400078008ff */
[C---:B------:R-:W-:Y:S02]  /*77a0*/  @!P2 LEA R10, P4, R6.reuse, R96, 0x1 ;  /* 0x00000060060aa211 */ /* 0x040fe400078808ff */
[-C--:B------:R-:W-:Y:S02]  /*77b0*/  LEA.HI.X.SX32 R5, R5, R97.reuse, 0x1, P0 ;  /* 0x0000006105057211 */ /* 0x080fe400000f0eff */
[C---:B------:R-:W-:Y:S02]  /*77c0*/  @!P3 LEA R12, P5, R13.reuse, R4, 0x6 ;  /* 0x000000040d0cb211 */ /* 0x040fe400078a30ff */
[C-C-:B------:R-:W-:Y:S01]  /*77d0*/  @!P2 LEA.HI.X R11, R6.reuse, R97, R7.reuse, 0x1, P4 ;  /* 0x00000061060ba211 */ /* 0x140fe200020f0c07 */
[----:B------:R-:W-:Y:S01]  /*77e0*/  @!PT LDS RZ, [RZ] ;  /* 0x00000000fffff984 */ /* 0x000fe20000000800 */
[----:B------:R-:W-:Y:S01]  /*77f0*/  @!PT LDS RZ, [RZ] ;  /* 0x00000000fffff984 */ /* 0x000fe20000000800 */
[----:B------:R-:W-:Y:S01]  /*7800*/  @!PT LDS RZ, [RZ] ;  /* 0x00000000fffff984 */ /* 0x000fe20000000800 */
[----:B------:R1:W-:Y:S01]  /*7810*/  @!P3 LDGSTS.E.BYPASS.LTC128B.128 [R248], [R4.64] ;  /* 0x0000000004f8bfae */ /* 0x0003e2000b901d44 */
[----:B------:R-:W-:Y:S02]  /*7820*/  @!P3 LEA.HI.X R13, R13, R5, R14, 0x6, P5 ;  /* 0x000000050d0db211 */ /* 0x000fe400028f340e */
[C---:B------:R-:W-:Y:S01]  /*7830*/  @!P1 LEA R8, P0, R6.reuse, R96, 0x1 ;  /* 0x0000006006089211 */ /* 0x040fe200078008ff */
[----:B------:R1:W-:Y:S03]  /*7840*/  @P2 STS.128 [R248+0x2000], RZ ;  /* 0x002000fff8002388 */ /* 0x0003e60000000c00 */
[----:B------:R-:W-:Y:S01]  /*7850*/  @!P1 LEA.HI.X R9, R6, R97, R7, 0x1, P0 ;  /* 0x0000006106099211 */ /* 0x000fe200000f0c07 */
        /* <DEDUP_REMOVED lines=26> */
.L_x_33:
[----:B------:R-:W-:Y:S02]  /*7a00*/  UISETP.GT.AND UP0, UPT, UR6, UR12, UPT ;  /* 0x0000000c0600728c */ /* 0x000fe4000bf04270 */
[----:B------:R-:W-:Y:S04]  /*7a10*/  UIADD3 UR6, UR6, -0x1, URZ ;  /* 0xffffffff06067890 */ /* 0x000fe8000fffe03f */
[----:B------:R-:W-:Y:S11]  /*7a20*/  PLOP3.LUT P0, PT, PT, PT, UP0, 0x80, 0x0 ;  /* 0x000000000000781c */ /* 0x000ff60003f0f008 */
[----:B------:R-:W-:Y:S02]  /*7a30*/  @!UPT UIADD3 URZ, URZ, URZ, URZ ;  /* 0x0000003f3f3ff290 */ /* 0x000fe4000fffe03f */
[----:B------:R-:W-:-:S05]  /*7a40*/  @P0 BRA `(.L_x_34) ;  /* 0xffffc90000000947 */ /* 0x000fca000383ffff */
[----:B------:R-:W2:Y:S04]  /*7a50*/  LDL R73, [R1+0x78] ;  /* 0x0000780001497983 */ /* 0x000ea80000100800 */
[----:B------:R-:W3:Y:S01]  /*7a60*/  LDL R72, [R1+0x7c] ;  /* 0x00007c0001487983 */ /* 0x000ee20000100800 */
[----:B-----5:R-:W-:Y:S01]  /*7a70*/  F2FP.BF16.PACK_AB R68, R27, R26 ;  /* 0x0000001a1b44723e */ /* 0x020fe200000010ff */
[----:B------:R-:W-:Y:S01]  /*7a80*/  FMUL.FTZ R100, R100, c[0x0][0x2e0] ;  /* 0x0000b80064647a20 */ /* 0x000fe20000410000 */
[----:B------:R-:W-:Y:S01]  /*7a90*/  F2FP.BF16.PACK_AB R70, R23, R22 ;  /* 0x000000161746723e */ /* 0x000fe200000010ff */
[----:B------:R-:W-:Y:S01]  /*7aa0*/  FMUL.FTZ R27, R101, c[0x0][0x2e0] ;  /* 0x0000b800651b7a20 */ /* 0x000fe20000410000 */
[----:B------:R-:W-:Y:S01]  /*7ab0*/  F2FP.BF16.PACK_AB R69, R25, R24 ;  /* 0x000000181945723e */ /* 0x000fe200000010ff */
[----:B------:R-:W-:Y:S01]  /*7ac0*/  FMUL.FTZ R102, R102, c[0x0][0x2e0] ;  /* 0x0000b80066667a20 */ /* 0x000fe20000410000 */
[----:B------:R-:W-:Y:S01]  /*7ad0*/  F2FP.BF16.PACK_AB R71, R21, R20 ;  /* 0x000000141547723e */ /* 0x000fe200000010ff */
[----:B------:R-:W-:Y:S01]  /*7ae0*/  FMUL.FTZ R26, R103, c[0x0][0x2e0] ;  /* 0x0000b800671a7a20 */ /* 0x000fe20000410000 */
[----:B------:R-:W-:Y:S01]  /*7af0*/  F2FP.BF16.PACK_AB R27, R27, R100 ;  /* 0x000000641b1b723e */ /* 0x000fe200000010ff */
[----:B------:R-:W-:Y:S01]  /*7b00*/  BAR.SYNC.DEFER_BLOCKING 0x0 ;  /* 0x0000000000007b1d */ /* 0x000fe20000010000 */
        /* <DEDUP_REMOVED lines=50> */
[----:B-1----:R-:W-:Y:S01]  /*7e30*/  FMUL.FTZ R13, R125, c[0x0][0x2e0] ;  /* 0x0000b8007d0d7a20 */ /* 0x002fe20000410000 */
        /* <DEDUP_REMOVED lines=30> */
[----:B------:R-:W-:Y:S01]  /*8020*/  UISETP.NE.AND UP0, UPT, UR25, -0x1, UPT ;  /* 0xffffffff1900788c */ /* 0x000fe2000bf05270 */
[----:B------:R-:W-:Y:S01]  /*8030*/  FMUL.FTZ R5, R141, c[0x0][0x2e0] ;  /* 0x0000b8008d057a20 */ /* 0x000fe20000410000 */
[----:B------:R-:W-:Y:S01]  /*8040*/  F2FP.BF16.PACK_AB R8, R8, R138 ;  /* 0x0000008a0808723e */ /* 0x000fe200000010ff */
[----:B------:R-:W-:Y:S01]  /*8050*/  FMUL.FTZ R142, R142, c[0x0][0x2e0] ;  /* 0x0000b8008e8e7a20 */ /* 0x000fe20000410000 */
[----:B------:R-:W-:Y:S01]  /*8060*/  ULDC.64 UR10, c[0x0][0x3a0] ;  /* 0x0000e800000a7ab9 */ /* 0x000fe20000000a00 */
[----:B------:R-:W-:Y:S01]  /*8070*/  FMUL.FTZ R4, R143, c[0x0][0x2e0] ;  /* 0x0000b8008f047a20 */ /* 0x000fe20000410000 */
[----:B------:R-:W-:-:S02]  /*8080*/  F2FP.BF16.PACK_AB R5, R5, R140 ;  /* 0x0000008c0505723e */ /* 0x000fc400000010ff */
[----:B------:R-:W-:Y:S02]  /*8090*/  PLOP3.LUT P0, PT, PT, PT, UP0, 0x80, 0x0 ;  /* 0x000000000000781c */ /* 0x000fe40003f0f008 */
[----:B------:R-:W-:Y:S01]  /*80a0*/  F2FP.BF16.PACK_AB R4, R4, R142 ;  /* 0x0000008e0404723e */ /* 0x000fe200000010ff */
[----:B------:R-:W-:-:S04]  /*80b0*/  @UP0 UIADD3 UR8, UR17, UR25, URZ ;  /* 0x0000001911080290 */ /* 0x000fc8000fffe03f */
[----:B------:R-:W-:-:S04]  /*80c0*/  @UP0 UIMAD.WIDE.U32 UR6, UR8, UR10, URZ ;  /* 0x0000000a080602a5 */ /* 0x000fc8000f8e003f */
[----:B------:R-:W-:-:S03]  /*80d0*/  @UP0 UIMAD UR14, UR8, UR11, UR7 ;  /* 0x0000000b080e02a4 */ /* 0x000fc6000f8e0207 */
[----:B------:R-:W-:Y:S01]  /*80e0*/  @UP0 UMOV UR13, UR6 ;  /* 0x00000006000d0c82 */ /* 0x000fe20008000000 */
[----:B--2---:R1:W-:Y:S04]  /*80f0*/  STS [R73], R27 ;  /* 0x0000001b49007388 */ /* 0x0043e80000000800 */
[----:B------:R1:W-:Y:S04]  /*8100*/  STS [R73+0x400], R26 ;  /* 0x0004001a49007388 */ /* 0x0003e80000000800 */
[----:B---3--:R1:W-:Y:S04]  /*8110*/  STS [R72], R23 ;  /* 0x0000001748007388 */ /* 0x0083e80000000800 */
[----:B------:R1:W-:Y:S04]  /*8120*/  STS [R72+0x400], R22 ;  /* 0x0004001648007388 */ /* 0x0003e80000000800 */
        /* <DEDUP_REMOVED lines=43> */
[----:B------:R1:W-:Y:S01]  /*83e0*/  STS [R72+0xb400], R62 ;  /* 0x00b4003e48007388 */ /* 0x0003e20000000800 */
        /* <DEDUP_REMOVED lines=13> */
.L_x_35:
        /* <DEDUP_REMOVED lines=18> */
.L_x_36:
[----:B------:R-:W-:Y:S01]  /*85e0*/  BAR.SYNC.DEFER_BLOCKING 0x0 ;  /* 0x0000000000007b1d */ /* 0x000fe20000010000 */
[----:B------:R-:W-:Y:S01]  /*85f0*/  USHF.L.U32 UR6, UR20, 0x6, URZ ;  /* 0x0000000614067899 */ /* 0x000fe2000800063f */
[--C-:B-1----:R-:W-:Y:S01]  /*8600*/  SHF.R.S32.HI R7, RZ, 0x1f, R246.reuse ;  /* 0x0000001fff077819 */ /* 0x102fe200000114f6 */
[----:B------:R-:W-:Y:S02]  /*8610*/  IMAD.MOV.U32 R6, RZ, RZ, R246 ;  /* 0x000000ffff067224 */ /* 0x000fe400078e00f6 */
[----:B------:R-:W-:Y:S01]  /*8620*/  USHF.R.S32.HI UR10, URZ, 0x1f, UR6 ;  /* 0x0000001f3f0a7899 */ /* 0x000fe20008011406 */
[----:B------:R-:W1:Y:S01]  /*8630*/  S2R R64, SR_TID.X ;  /* 0x0000000000407919 */ /* 0x000e620000002100 */
[----:B------:R-:W-:Y:S01]  /*8640*/  ULDC.64 UR8, c[0x0][0x3a0] ;  /* 0x0000e80000087ab9 */ /* 0x000fe20000000a00 */
[----:B------:R-:W-:Y:S01]  /*8650*/  IMAD.U32 R13, RZ, RZ, UR6 ;  /* 0x00000006ff0d7e24 */ /* 0x000fe2000f8e00ff */
[----:B------:R-:W-:Y:S01]  /*8660*/  UIMAD UR7, UR10, UR8, URZ ;  /* 0x000000080a0772a4 */ /* 0x000fe2000f8e023f */
[----:B------:R-:W2:Y:S01]  /*8670*/  S2R R65, SR_TID.X ;  /* 0x0000000000417919 */ /* 0x000ea20000002100 */
[----:B------:R-:W-:Y:S01]  /*8680*/  BSSY B0, `(.L_x_37) ;  /* 0x000002d000007945 */ /* 0x000fe20003800000 */
[----:B------:R-:W-:Y:S01]  /*8690*/  IMAD.WIDE.U32 R4, R13, c[0x0][0x3a0], R6 ;  /* 0x0000e8000d047a25 */ /* 0x000fe200078e0006 */
[----:B------:R-:W-:-:S02]  /*86a0*/  UIMAD UR8, UR6, UR9, UR7 ;  /* 0x00000009060872a4 */ /* 0x000fc4000f8e0207 */
[----:B------:R-:W-:Y:S02]  /*86b0*/  UIMAD UR7, UR20, -0x40, UR16 ;  /* 0xffffffc0140778a4 */ /* 0x000fe4000f8e0210 */
[----:B------:R-:W-:Y:S02]  /*86c0*/  IADD3 R4, P0, R4, UR13, RZ ;  /* 0x0000000d04047c10 */ /* 0x000fe4000ff1e0ff */
[----:B------:R-:W-:Y:S01]  /*86d0*/  IMAD.U32 R8, RZ, RZ, UR8 ;  /* 0x00000008ff087e24 */ /* 0x000fe2000f8e00ff */
[----:B------:R-:W-:Y:S02]  /*86e0*/  ULDC.64 UR8, c[0x0][0x3b8] ;  /* 0x0000ee0000087ab9 */ /* 0x000fe40000000a00 */
[----:B------:R-:W-:Y:S01]  /*86f0*/  UIMAD UR8, UR56, UR8, URZ ;  /* 0x00000008380872a4 */ /* 0x000fe2000f8e023f */
[----:B------:R3:W4:Y:S01]  /*8700*/  LDS.128 R36, [R248+0xd000] ;  /* 0x00d00000f8247984 */ /* 0x0007220000000c00 */
[----:B------:R-:W-:Y:S01]  /*8710*/  IADD3.X R5, R5, UR14, R8, P0, !PT ;  /* 0x0000000e05057c10 */ /* 0x000fe200087fe408 */
[----:B------:R-:W-:Y:S01]  /*8720*/  IMAD.U32 R8, RZ, RZ, UR36 ;  /* 0x00000024ff087e24 */ /* 0x000fe2000f8e00ff */
[----:B------:R-:W-:Y:S01]  /*8730*/  UIMAD UR8, UR36, UR9, UR8 ;  /* 0x00000009240872a4 */ /* 0x000fe2000f8e0208 */
[----:B------:R3:W3:Y:S01]  /*8740*/  LDS.128 R32, [R248+0xf000] ;  /* 0x00f00000f8207984 */ /* 0x0006e20000000c00 */
[----:B-1----:R-:W-:Y:S01]  /*8750*/  SHF.R.S32.HI R64, RZ, 0x1f, R64 ;  /* 0x0000001fff407819 */ /* 0x002fe20000011440 */
[----:B------:R-:W-:-:S02]  /*8760*/  IMAD.WIDE.U32 R8, R8, c[0x0][0x3b8], R4 ;  /* 0x0000ee0008087a25 */ /* 0x000fc400078e0004 */
[----:B------:R1:W1:Y:S01]  /*8770*/  LDS.128 R28, [R248+0x11000] ;  /* 0x01100000f81c7984 */ /* 0x0002620000000c00 */
[----:B--2---:R-:W-:-:S03]  /*8780*/  LEA.HI R64, R64, R65, RZ, 0x3 ;  /* 0x0000004140407211 */ /* 0x004fc600078f18ff */
[----:B------:R2:W1:Y:S01]  /*8790*/  LDS.128 R48, [R248+0x12000] ;  /* 0x01200000f8307984 */ /* 0x0004620000000c00 */
[----:B------:R-:W-:Y:S02]  /*87a0*/  IADD3 R12, R9, UR8, RZ ;  /* 0x00000008090c7c10 */ /* 0x000fe4000fffe0ff */
[----:B------:R-:W-:Y:S01]  /*87b0*/  SHF.R.S32.HI R64, RZ, 0x3, R64 ;  /* 0x00000003ff407819 */ /* 0x000fe20000011440 */
[----:B------:R2:W1:Y:S03]  /*87c0*/  LDS.128 R60, [R248+0x13000] ;  /* 0x01300000f83c7984 */ /* 0x0004660000000c00 */
[----:B------:R-:W-:Y:S01]  /*87d0*/  ISETP.GE.AND P4, PT, R64, UR7, PT ;  /* 0x0000000740007c0c */ /* 0x000fe2000bf86270 */
[----:B------:R2:W1:Y:S01]  /*87e0*/  LDS.128 R44, [R248+0x14000] ;  /* 0x01400000f82c7984 */ /* 0x0004620000000c00 */
[----:B------:R-:W-:-:S03]  /*87f0*/  SHF.R.S32.HI R14, RZ, 0x1f, R64 ;  /* 0x0000001fff0e7819 */ /* 0x000fc60000011440 */
[----:B------:R2:W1:Y:S04]  /*8800*/  LDS.128 R56, [R248+0x15000] ;  /* 0x01500000f8387984 */ /* 0x0004680000000c00 */
[----:B------:R2:W1:Y:S04]  /*8810*/  LDS.128 R40, [R248+0x16000] ;  /* 0x01600000f8287984 */ /* 0x0004680000000c00 */
[----:B------:R2:W1:Y:S01]  /*8820*/  LDS.128 R52, [R248+0x17000] ;  /* 0x01700000f8347984 */ /* 0x0004620000000c00 */
[----:B------:R-:W-:Y:S05]  /*8830*/  @P4 BRA `(.L_x_38) ;  /* 0x0000011000004947 */ /* 0x000fea0003800000 */
[----:B------:R-:W-:Y:S01]  /*8840*/  ISETP.GE.AND P2, PT, R246, c[0x0][0x220], PT ;  /* 0x00008800f6007a0c */ /* 0x000fe20003f46270 */
[----:B------:R-:W5:Y:S01]  /*8850*/  LDS.128 R24, [R248+0xe000] ;  /* 0x00e00000f8187984 */ /* 0x000f620000000c00 */
[----:B------:R-:W-:Y:S01]  /*8860*/  MOV R5, R12 ;  /* 0x0000000c00057202 */ /* 0x000fe20000000f00 */
[----:B------:R-:W-:Y:S01]  /*8870*/  IMAD.MOV.U32 R4, RZ, RZ, R8 ;  /* 0x000000ffff047224 */ /* 0x000fe200078e0008 */
[----:B------:R-:W-:Y:S01]  /*8880*/  ISETP.GE.AND P1, PT, R249, c[0x0][0x220], PT ;  /* 0x00008800f9007a0c */ /* 0x000fe20003f26270 */
[----:B------:R-:W2:Y:S01]  /*8890*/  LDS.128 R20, [R248+0x10000] ;  /* 0x01000000f8147984 */ /* 0x000ea20000000c00 */
[----:B------:R-:W-:Y:S01]  /*88a0*/  IMAD R15, R14, c[0x0][0x3a0], RZ ;  /* 0x0000e8000e0f7a24 */ /* 0x000fe200078e02ff */
[----:B------:R-:W-:Y:S01]  /*88b0*/  ISETP.GE.AND P0, PT, R251, c[0x0][0x220], PT ;  /* 0x00008800fb007a0c */ /* 0x000fe20003f06270 */
[----:B------:R-:W-:-:S04]  /*88c0*/  IMAD.WIDE.U32 R10, R64, c[0x0][0x3a0], R4 ;  /* 0x0000e800400a7a25 */ /* 0x000fc800078e0004 */
[----:B------:R-:W-:Y:S01]  /*88d0*/  IMAD R4, R64, c[0x0][0x3a4], R15 ;  /* 0x0000e90040047a24 */ /* 0x000fe200078e020f */
[----:B------:R-:W4:Y:S03]  /*88e0*/  @!P2 LDS.128 R16, [R248+0xc000] ;  /* 0x00c00000f810a984 */ /* 0x000f260000000c00 */
[----:B------:R-:W-:Y:S01]  /*88f0*/  IMAD.IADD R5, R4, 0x1, R11 ;  /* 0x0000000104057824 */ /* 0x000fe200078e020b */
[----:B------:R-:W-:-:S04]  /*8900*/  LEA R4, P3, R10, c[0x0][0x340], 0x1 ;  /* 0x0000d0000a047a11 */ /* 0x000fc800078608ff */
[----:B------:R-:W-:-:S05]  /*8910*/  LEA.HI.X R5, R10, c[0x0][0x344], R5, 0x1, P3 ;  /* 0x0000d1000a057a11 */ /* 0x000fca00018f0c05 */
[----:B-----5:R3:W-:Y:S04]  /*8920*/  @!P1 STG.E.128 [R4.64+0x80], R24 ;  /* 0x0000801804009986 */ /* 0x0207e8000c101d04 */
[----:B--2---:R3:W-:Y:S04]  /*8930*/  @!P0 STG.E.128 [R4.64+0x100], R20 ;  /* 0x0001001404008986 */ /* 0x0047e8000c101d04 */
[----:B----4-:R3:W-:Y:S02]  /*8940*/  @!P2 STG.E.128 [R4.64], R16 ;  /* 0x000000100400a986 */ /* 0x0107e4000c101d04 */
.L_x_38:
[----:B------:R-:W-:Y:S05]  /*8950*/  BSYNC B0 ;  /* 0x0000000000007941 */ /* 0x000fea0003800000 */
.L_x_37:
[----:B---3--:R-:W-:Y:S01]  /*8960*/  IADD3 R4, R64, 0x20, RZ ;  /* 0x0000002040047810 */ /* 0x008fe20007ffe0ff */
[----:B------:R-:W-:Y:S03]  /*8970*/  BSSY B0, `(.L_x_39) ;  /* 0x0000012000007945 */ /* 0x000fe60003800000 */
[----:B------:R-:W-:-:S13]  /*8980*/  ISETP.GE.AND P3, PT, R4, UR7, PT ;  /* 0x0000000704007c0c */ /* 0x000fda000bf66270 */
[----:B------:R-:W-:Y:S05]  /*8990*/  @P3 BRA `(.L_x_40) ;  /* 0x000000f000003947 */ /* 0x000fea0003800000 */
[----:B------:R-:W-:Y:S01]  /*89a0*/  IADD3 R4, P0, R64, 0x20, RZ ;  /* 0x0000002040047810 */ /* 0x000fe20007f1e0ff */
[----:B------:R-:W-:Y:S01]  /*89b0*/  IMAD.MOV.U32 R9, RZ, RZ, R12 ;  /* 0x000000ffff097224 */ /* 0x000fe200078e000c */
[----:B------:R-:W-:Y:S02]  /*89c0*/  ISETP.GE.AND P2, PT, R246, c[0x0][0x220], PT ;  /* 0x00008800f6007a0c */ /* 0x000fe40003f46270 */
[----:B------:R-:W-:Y:S01]  /*89d0*/  ISETP.GE.AND P1, PT, R249, c[0x0][0x220], PT ;  /* 0x00008800f9007a0c */ /* 0x000fe20003f26270 */
        /* <DEDUP_REMOVED lines=8> */
[----:B----4-:R3:W-:Y:S04]  /*8a60*/  @!P2 STG.E.128 [R4.64], R36 ;  /* 0x000000240400a986 */ /* 0x0107e8000c101d04 */
[----:B------:R3:W-:Y:S04]  /*8a70*/  @!P1 STG.E.128 [R4.64+0x80], R32 ;  /* 0x0000802004009986 */ /* 0x0007e8000c101d04 */
[----:B-1----:R3:W-:Y:S02]  /*8a80*/  @!P0 STG.E.128 [R4.64+0x100], R28 ;  /* 0x0001001c04008986 */ /* 0x0027e4000c101d04 */
.L_x_40:
[----:B------:R-:W-:Y:S05]  /*8a90*/  BSYNC B0 ;  /* 0x0000000000007941 */ /* 0x000fea0003800000 */
.L_x_39:
[----:B------:R-:W-:Y:S01]  /*8aa0*/  ULDC.64 UR8, c[0x0][0x3a8] ;  /* 0x0000ea0000087ab9 */ /* 0x000fe20000000a00 */
[----:B------:R-:W-:Y:S01]  /*8ab0*/  IMAD.WIDE.U32 R6, R13, c[0x0][0x3a8], R6 ;  /* 0x0000ea000d067a25 */ /* 0x000fe200078e0006 */
[----:B------:R-:W-:Y:S01]  /*8ac0*/  UIMAD UR7, UR10, UR8, URZ ;  /* 0x000000080a0772a4 */ /* 0x000fe2000f8e023f */
[----:B------:R-:W-:Y:S03]  /*8ad0*/  BSSY B0, `(.L_x_41) ;  /* 0x000001a000007945 */ /* 0x000fe60003800000 */
[----:B------:R-:W-:Y:S01]  /*8ae0*/  UIMAD UR6, UR6, UR9, UR7 ;  /* 0x00000009060672a4 */ /* 0x000fe2000f8e0207 */
[----:B------:R-:W-:-:S05]  /*8af0*/  IADD3 R6, P0, R6, UR11, RZ ;  /* 0x0000000b06067c10 */ /* 0x000fca000ff1e0ff */
[----:B---3--:R-:W-:Y:S01]  /*8b00*/  IMAD.U32 R4, RZ, RZ, UR6 ;  /* 0x00000006ff047e24 */ /* 0x008fe2000f8e00ff */
        /* <DEDUP_REMOVED lines=12> */
[----:B------:R-:W-:Y:S01]  /*8bd0*/  ISETP.GE.AND P1, PT, R249, c[0x0][0x220], PT ;  /* 0x00008800f9007a0c */ /* 0x000fe20003f26270 */
[----:B------:R-:W-:Y:S01]  /*8be0*/  IMAD.WIDE.U32 R8, R64, c[0x0][0x3a8], R4 ;  /* 0x0000ea0040087a25 */ /* 0x000fe200078e0004 */
[----:B------:R-:W-:-:S03]  /*8bf0*/  ISETP.GE.AND P0, PT, R251, c[0x0][0x220], PT ;  /* 0x00008800fb007a0c */ /* 0x000fc60003f06270 */
[----:B------:R-:W-:-:S04]  /*8c00*/  IMAD R4, R64, c[0x0][0x3ac], R11 ;  /* 0x0000eb0040047a24 */ /* 0x000fc800078e020b */
[----:B------:R-:W-:Y:S01]  /*8c10*/  IMAD.IADD R5, R4, 0x1, R9 ;  /* 0x0000000104057824 */ /* 0x000fe200078e0209 */
[----:B------:R-:W-:-:S04]  /*8c20*/  LEA R4, P4, R8, c[0x0][0x348], 0x1 ;  /* 0x0000d20008047a11 */ /* 0x000fc800078808ff */
[----:B------:R-:W-:-:S05]  /*8c30*/  LEA.HI.X R5, R8, c[0x0][0x34c], R5, 0x1, P4 ;  /* 0x0000d30008057a11 */ /* 0x000fca00020f0c05 */
[----:B-1----:R1:W-:Y:S04]  /*8c40*/  @!P2 STG.E.128 [R4.64], R48 ;  /* 0x000000300400a986 */ /* 0x0023e8000c101d04 */
[----:B------:R1:W-:Y:S04]  /*8c50*/  @!P1 STG.E.128 [R4.64+0x80], R44 ;  /* 0x0000802c04009986 */ /* 0x0003e8000c101d04 */
[----:B------:R1:W-:Y:S02]  /*8c60*/  @!P0 STG.E.128 [R4.64+0x100], R40 ;  /* 0x0001002804008986 */ /* 0x0003e4000c101d04 */
.L_x_42:
[----:B------:R-:W-:Y:S05]  /*8c70*/  BSYNC B0 ;  /* 0x0000000000007941 */ /* 0x000fea0003800000 */
.L_x_41:
[----:B------:R-:W-:Y:S05]  /*8c80*/  @P3 BRA `(.L_x_15) ;  /* 0x000000f000003947 */ /* 0x000fea0003800000 */
[----:B-1----:R-:W-:Y:S01]  /*8c90*/  IADD3 R4, P0, R64, 0x20, RZ ;  /* 0x0000002040047810 */ /* 0x002fe20007f1e0ff */
[----:B------:R-:W-:Y:S01]  /*8ca0*/  IMAD.MOV.U32 R7, RZ, RZ, R10 ;  /* 0x000000ffff077224 */ /* 0x000fe200078e000a */
[----:B------:R-:W-:-:S02]  /*8cb0*/  ISETP.GE.AND P2, PT, R246, c[0x0][0x220], PT ;  /* 0x00008800f6007a0c */ /* 0x000fc40003f46270 */
        /* <DEDUP_REMOVED lines=9> */
[----:B------:R1:W-:Y:S04]  /*8d50*/  @!P2 STG.E.128 [R4.64], R60 ;  /* 0x0000003c0400a986 */ /* 0x0003e8000c101d04 */
[----:B------:R1:W-:Y:S04]  /*8d60*/  @!P1 STG.E.128 [R4.64+0x80], R56 ;  /* 0x0000803804009986 */ /* 0x0003e8000c101d04 */
[----:B------:R1:W-:Y:S02]  /*8d70*/  @!P0 STG.E.128 [R4.64+0x100], R52 ;  /* 0x0001003404008986 */ /* 0x0003e4000c101d04 */
.L_x_15:
[----:B------:R-:W-:Y:S05]  /*8d80*/  BSYNC B1 ;  /* 0x0000000000017941 */ /* 0x000fea0003800000 */
.L_x_1:
[----:B------:R-:W-:Y:S02]  /*8d90*/  ULDC UR7, c[0x0][0x218] ;  /* 0x0000860000077ab9 */ /* 0x000fe40000000800 */
[----:B------:R-:W-:-:S04]  /*8da0*/  UIADD3 UR7, UR7, 0x3f, URZ ;  /* 0x0000003f07077890 */ /* 0x000fc8000fffe03f */
[----:B------:R-:W-:-:S04]  /*8db0*/  USHF.R.S32.HI UR6, URZ, 0x1f, UR7 ;  /* 0x0000001f3f067899 */ /* 0x000fc80008011407 */
[----:B------:R-:W-:-:S03]  /*8dc0*/  ULEA.HI UR6, UR6, UR7, URZ, 0x6 ;  /* 0x0000000706067291 */ /* 0x000fc6000f8f303f */
[----:B------:R-:W-:Y:S02]  /*8dd0*/  ULDC UR7, c[0x0][0xc] ;  /* 0x0000030000077ab9 */ /* 0x000fe40000000800 */
[----:B------:R-:W-:Y:S02]  /*8de0*/  UIADD3 UR20, UR20, UR7, URZ ;  /* 0x0000000714147290 */ /* 0x000fe4000fffe03f */
[----:B------:R-:W-:-:S04]  /*8df0*/  USHF.R.S32.HI UR6, URZ, 0x6, UR6 ;  /* 0x000000063f067899 */ /* 0x000fc80008011406 */
[----:B------:R-:W-:-:S06]  /*8e00*/  UISETP.GE.AND UP0, UPT, UR20, UR6, UPT ;  /* 0x000000061400728c */ /* 0x000fcc000bf06270 */
[----:B------:R-:W-:-:S13]  /*8e10*/  PLOP3.LUT P0, PT, PT, PT, UP0, 0x80, 0x0 ;  /* 0x000000000000781c */ /* 0x000fda0003f0f008 */
[----:B------:R-:W-:Y:S01]  /*8e20*/  @P0 CALL.REL.NOINC `(.L_x_43) ;  /* 0x0000001000000944 */ /* 0x000fe20003c00000 */
[----:B------:R-:W-:Y:S05]  /*8e30*/  BRA `(.L_x_44) ;  /* 0xffff7ea000007947 */ /* 0x000fea000383ffff */
.L_x_43:
[----:B------:R-:W-:Y:S05]  /*8e40*/  EXIT ;  /* 0x000000000000794d */ /* 0x000fea0003800000 */
.L_x_45:
[----:B------:R-:W-:-:S00]  /*8e50*/  BRA `(.L_x_45) ;  /* 0xfffffff000007947 */ /* 0x000fc0000383ffff */
[----:B------:R-:W-:-:S00]  /*8e60*/  NOP ;  /* 0x0000000000007918 */ /* 0x000fc00000000000 */
        /* <DEDUP_REMOVED lines=9> */
.L_x_798:


//--------------------- .text._ZN5flash44flash_bwd_dq_dk_dv_loop_seqk_parallel_kernelI23Flash_bwd_kernel_traitsILi192ELi64ELi64ELi8ELi4ELi2ELi2ELb1ELb1EN7cutlass10bfloat16_tE19Flash_kernel_traitsILi192ELi64ELi64ELi8ES3_EELb0ELb1ELb0ELb0ELb0ELb1ELb0EEEvNS_16Flash_bwd_paramsE --------------------------
	.section	.text._ZN5flash44flash_bwd_dq_dk_dv_loop_seqk_parallel_kernelI23Flash_bwd_kernel_traitsILi192ELi64ELi64ELi8ELi4ELi2ELi2ELb1ELb1EN7cutlass10bfloat16_tE19Flash_kernel_traitsILi192ELi64ELi64ELi8ES3_EELb0ELb1ELb0ELb0ELb0ELb1ELb0EEEvNS_16Flash_bwd_paramsE,"ax",@progbits
	.sectioninfo	@"SHI_REGISTERS=255"
	.align	128
        .global         _ZN5flash44flash_bwd_dq_dk_dv_loop_seqk_parallel_kernelI23Flash_bwd_kernel_traitsILi192ELi64ELi64ELi8ELi4ELi2ELi2ELb1ELb1EN7cutlass10bfloat16_tE19Flash_kernel_traitsILi192ELi64ELi64ELi8ES3_EELb0ELb1ELb0ELb0ELb0ELb1ELb0EEEvNS_16Flash_bwd_paramsE
        .type           _ZN5flash44flash_bwd_dq_dk_dv_loop_seqk_parallel_kernelI23Flash_bwd_kernel_traitsILi192ELi64ELi64ELi8ELi4ELi2ELi2ELb1ELb1EN7cutlass10bfloat16_tE19Flash_kernel_traitsILi192ELi64ELi64ELi8ES3_EELb0ELb1ELb0ELb0ELb0ELb1ELb0EEEvNS_16Flash_bwd_paramsE,@function
        .size           _ZN5flash44flash_bwd_dq_dk_dv_loop_seqk_parallel_kernelI23Flash_bwd_kernel_traitsILi192ELi64ELi64ELi8ELi4ELi2ELi2ELb1ELb1EN7cutlass10bfloat16_tE19Flash_kernel_traitsILi192ELi64ELi64ELi8ES3_EELb0ELb1ELb0ELb0ELb0ELb1ELb0EEEvNS_16Flash_bwd_paramsE,(.L_x_799 - _ZN5flash44flash_bwd_dq_dk_dv_loop_seqk_parallel_kernelI23Flash_bwd_kernel_traitsILi192ELi64ELi64ELi8ELi4ELi2ELi2ELb1ELb1EN7cutlass10bfloat16_tE19Flash_kernel_traitsILi192ELi64ELi64ELi8ES3_EELb0ELb1ELb0ELb0ELb0ELb1ELb0EEEvNS_16Flash_bwd_paramsE)
        .other          _ZN5flash44flash_bwd_dq_dk_dv_loop_seqk_parallel_kernelI23Flash_bwd_kernel_traitsILi192ELi64ELi64ELi8ELi4ELi2ELi2ELb1ELb1EN7cutlass10bfloat16_tE19Flash_kernel_traitsILi192ELi64ELi64ELi8ES3_EELb0ELb1ELb0ELb0ELb0ELb1ELb0EEEvNS_16Flash_bwd_paramsE,@"STO_CUDA_ENTRY STV_DEFAULT"
_ZN5flash44flash_bwd_dq_dk_dv_loop_seqk_parallel_kernelI23Flash_bwd_kernel_traitsILi192ELi64ELi64ELi8ELi4ELi2ELi2ELb1ELb1EN7cutlass10bfloat16_tE19Flash_kernel_traitsILi192ELi64ELi64ELi8ES3_EELb0ELb1ELb0ELb0ELb0ELb1ELb0EEEvNS_16Flash_bwd_paramsE:
.text._ZN5flash44flash_bwd_dq_dk_dv_loop_seqk_parallel_kernelI23Flash_bwd_kernel_traitsILi192ELi64ELi64ELi8ELi4ELi2ELi2ELb1ELb1EN7cutlass10bfloat16_tE19Flash_kernel_traitsILi192ELi64ELi64ELi8ES3_EELb0ELb1ELb0ELb0ELb0ELb1ELb0EEEvNS_16Flash_bwd_paramsE:
        /* <DEDUP_REMOVED lines=31> */
[----:B------:R-:W-:Y:S01]  /*01f0*/  LEA.HI R7, R11, R14, RZ, 0x4 ;  /* 0x0000000e0b077211 */ /* 0x000fe200078f20ff */
        /* <DEDUP_REMOVED lines=9> */
[----:B------:R-:W-:Y:S01]  /*0290*/  SHF.R.S32.HI R6, RZ, 0x4, R7 ;  /* 0x00000004ff067819 */ /* 0x000fe20000011407 */
[----:B------:R-:W-:Y:S01]  /*02a0*/  @!UP5 UIMAD UR7, UR29, UR13, UR36 ;  /* 0x0000000d1d07d2a4 */ /* 0x000fe2000f8e0224 */
[----:B------:R-:W-:Y:S01]  /*02b0*/  LOP3.LUT R2, R0, 0xfffffffc, RZ, 0xc0, !PT ;  /* 0xfffffffc00027812 */ /* 0x000fe200078ec0ff */
[----:B------:R-:W-:Y:S01]  /*02c0*/  USHF.L.U32 UR39, UR44, 0x6, URZ ;  /* 0x000000062c277899 */ /* 0x000fe2000800063f */
[----:B------:R-:W-:Y:S01]  /*02d0*/  LOP3.LUT R0, R3, 0xfffffffe, RZ, 0xc0, !PT ;  /* 0xfffffffe03007812 */ /* 0x000fe200078ec0ff */
[----:B------:R-:W-:Y:S01]  /*02e0*/  ULDC UR47, c[0x0][0x214] ;  /* 0x00008500002f7ab9 */ /* 0x000fe20000000800 */
[----:B------:R-:W-:Y:S01]  /*02f0*/  LEA.HI R3, R7, R6, RZ, 0x1 ;  /* 0x0000000607037211 */ /* 0x000fe200078f08ff */
[----:B------:R-:W-:Y:S01]  /*0300*/  IMAD.IADD R16, R5, 0x1, -R2 ;  /* 0x0000000105107824 */ /* 0x000fe200078e0a02 */
[-C--:B------:R-:W-:Y:S01]  /*0310*/  LEA.HI R17, R11, R14.reuse, RZ, 0x2 ;  /* 0x0000000e0b117211 */ /* 0x080fe200078f10ff */
[----:B------:R-:W-:Y:S01]  /*0320*/  IMAD.IADD R15, R5, 0x1, -R0 ;  /* 0x00000001050f7824 */ /* 0x000fe200078e0a00 */
[----:B------:R-:W-:Y:S01]  /*0330*/  LOP3.LUT R0, R3, 0xfffffffe, RZ, 0xc0, !PT ;  /* 0xfffffffe03007812 */ /* 0x000fe200078ec0ff */
[----:B------:R-:W-:Y:S01]  /*0340*/  ULDC UR54, c[0x0][0x1c8] ;  /* 0x0000720000367ab9 */ /* 0x000fe20000000800 */
[--C-:B------:R-:W-:Y:S01]  /*0350*/  SHF.R.S32.HI R5, RZ, 0x2, R17.reuse ;  /* 0x00000002ff057819 */ /* 0x100fe20000011411 */
[----:B------:R-:W-:Y:S01]  /*0360*/  ULDC.U8 UR10, c[0x0][0x3d0] ;  /* 0x0000f400000a7ab9 */ /* 0x000fe20000000000 */
[----:B------:R-:W-:Y:S01]  /*0370*/  SHF.R.S32.HI R2, RZ, 0x1f, R17 ;  /* 0x0000001fff027819 */ /* 0x000fe20000011411 */
[----:B------:R-:W-:Y:S01]  /*0380*/  IMAD.IADD R12, R6, 0x1, -R0 ;  /* 0x00000001060c7824 */ /* 0x000fe200078e0a00 */
[----:B------:R-:W-:Y:S01]  /*0390*/  LOP3.LUT R0, R4, 0xffffffe0, RZ, 0xc0, !PT ;  /* 0xffffffe004007812 */ /* 0x000fe200078ec0ff */
[----:B------:R-:W-:Y:S01]  /*03a0*/  ULDC UR48, c[0x0][0x224] ;  /* 0x0000890000307ab9 */ /* 0x000fe20000000800 */
[----:B------:R-:W-:Y:S01]  /*03b0*/  LEA.HI R2, R2, R5, RZ, 0x3 ;  /* 0x0000000502027211 */ /* 0x000fe200078f18ff */
[----:B------:R-:W-:Y:S01]  /*03c0*/  @UP5 UIMAD UR52, UR29, UR47, URZ ;  /* 0x0000002f1d3452a4 */ /* 0x000fe2000f8e023f */
[----:B------:R-:W-:Y:S01]  /*03d0*/  LEA.HI R6, R11, R14, RZ, 0x3 ;  /* 0x0000000e0b067211 */ /* 0x000fe200078f18ff */
[----:B------:R-:W-:Y:S01]  /*03e0*/  IMAD.IADD R0, R14, 0x1, -R0 ;  /* 0x000000010e007824 */ /* 0x000fe200078e0a00 */
[----:B------:R-:W-:Y:S01]  /*03f0*/  LOP3.LUT R2, R2, 0xfffffff8, RZ, 0xc0, !PT ;  /* 0xfffffff802027812 */ /* 0x000fe200078ec0ff */
[----:B------:R-:W-:Y:S01]  /*0400*/  ULDC.64 UR4, c[0x0][0x118] ;  /* 0x0000460000047ab9 */ /* 0x000fe20000000a00 */
[----:B------:R-:W-:Y:S01]  /*0410*/  SHF.R.S32.HI R9, RZ, 0x3, R6 ;  /* 0x00000003ff097819 */ /* 0x000fe20000011406 */
[----:B------:R-:W-:Y:S01]  /*0420*/  UMOV UR59, 0x4 ;  /* 0x00000004003b7882 */ /* 0x000fe20000000000 */
[----:B------:R-:W-:Y:S01]  /*0430*/  SHF.R.S32.HI R3, RZ, 0x1f, R0 ;  /* 0x0000001fff037819 */ /* 0x000fe20000011400 */
[----:B------:R-:W-:Y:S01]  /*0440*/  IMAD.IADD R8, R5, 0x1, -R2 ;  /* 0x0000000105087824 */ /* 0x000fe200078e0a02 */
[----:B------:R-:W-:Y:S01]  /*0450*/  LOP3.LUT R2, R7, 0xfffffff0, RZ, 0xc0, !PT ;  /* 0xfffffff007027812 */ /* 0x000fe200078ec0ff */
[----:B------:R-:W-:Y:S01]  /*0460*/  ULOP3.LUT UR54, UR36, UR54, URZ, 0x3c, !UPT ;  /* 0x0000003624367292 */ /* 0x000fe2000f8e3c3f */
[----:B------:R-:W-:Y:S01]  /*0470*/  LEA.HI R19, R3, R0, RZ, 0x2 ;  /* 0x0000000003137211 */ /* 0x000fe200078f10ff */
[----:B------:R-:W-:Y:S01]  /*0480*/  IMAD.SHL.U32 R3, R9, 0x40, RZ ;  /* 0x0000004009037824 */ /* 0x000fe200078e00ff */
[----:B------:R-:W-:Y:S01]  /*0490*/  LOP3.LUT R0, R6, 0xfffffff8, RZ, 0xc0, !PT ;  /* 0xfffffff806007812 */ /* 0x000fe200078ec0ff */
[C---:B------:R-:W-:Y:S01]  /*04a0*/  IMAD.IADD R2, R14.reuse, 0x1, -R2 ;  /* 0x000000010e027824 */ /* 0x040fe200078e0a02 */
[----:B------:R-:W-:Y:S01]  /*04b0*/  LEA.HI R7, R11, R14, RZ, 0x7 ;  /* 0x0000000e0b077211 */ /* 0x000fe200078f38ff */
[----:B------:R-:W-:Y:S01]  /*04c0*/  USHF.R.S32.HI UR55, URZ, 0x1f, UR36 ;  /* 0x0000001f3f377899 */ /* 0x000fe20008011424 */
[----:B------:R-:W-:Y:S01]  /*04d0*/  LOP3.LUT R3, R3, 0x1c0, RZ, 0xc0, !PT ;  /* 0x000001c003037812 */ /* 0x000fe200078ec0ff */
[----:B------:R-:W-:Y:S01]  /*04e0*/  IMAD.IADD R0, R14, 0x1, -R0 ;  /* 0x000000010e007824 */ /* 0x000fe200078e0a00 */
[----:B------:R-:W-:Y:S01]  /*04f0*/  SHF.R.S32.HI R4, RZ, 0x1f, R2 ;  /* 0x0000001fff047819 */ /* 0x000fe20000011402 */
[----:B------:R-:W-:Y:S01]  /*0500*/  USHF.L.U32 UR60, UR29, 0x7, URZ ;  /* 0x000000071d3c7899 */ /* 0x000fe2000800063f */
[----:B------:R-:W-:Y:S01]  /*0510*/  SHF.R.U32.HI R5, RZ, 0x3, R3 ;  /* 0x00000003ff057819 */ /* 0x000fe20000011603 */
[----:B------:R-:W-:Y:S01]  /*0520*/  IMAD.SHL.U32 R20, R0, 0x8, RZ ;  /* 0x0000000800147824 */ /* 0x000fe200078e00ff */
[----:B------:R-:W-:Y:S01]  /*0530*/  LEA.HI R13, R4, R2, RZ, 0x3 ;  /* 0x00000002040d7211 */ /* 0x000fe200078f18ff */
[----:B------:R-:W-:Y:S01]  /*0540*/  UISETP.NE.AND UP6, UPT, UR10, URZ, UPT ;  /* 0x0000003f0a00728c */ /* 0x000fe2000bfc5270 */
[C---:B------:R-:W-:Y:S01]  /*0550*/  LOP3.LUT P4, RZ, R0.reuse, 0x2, RZ, 0xc0, !PT ;  /* 0x0000000200ff7812 */ /* 0x040fe2000788c0ff */
[----:B------:R-:W-:Y:S01]  /*0560*/  USHF.R.S32.HI UR57, URZ, 0x1f, UR29 ;  /* 0x0000001f3f397899 */ /* 0x000fe2000801141d */
[----:B------:R-:W-:Y:S01]  /*0570*/  LOP3.LUT R4, R3, 0x38, R20, 0xf8, !PT ;  /* 0x0000003803047812 */ /* 0x000fe200078ef814 */
[----:B------:R-:W-:Y:S01]  /*0580*/  STL [R1+0x80], R20 ;  /* 0x0000801401007387 */ /* 0x000fe20000100800 */
        /* <DEDUP_REMOVED lines=9> */
[----:B------:R-:W-:Y:S01]  /*0620*/  IMAD.SHL.U32 R5, R12, 0x200, RZ ;  /* 0x000002000c057824 */ /* 0x000fe200078e00ff */
[----:B------:R-:W-:Y:S01]  /*0630*/  ISETP.NE.U32.AND P0, PT, R3, 0x1, PT ;  /* 0x000000010300780c */ /* 0x000fe20003f05070 */
[----:B------:R-:W-:Y:S01]  /*0640*/  UIMAD.WIDE.U32 UR40, UR34, UR42, URZ ;  /* 0x0000002a222872a5 */ /* 0x000fe2000f8e003f */
        /* <DEDUP_REMOVED lines=13> */
[----:B------:R-:W-:Y:S01]  /*0720*/  R2P PR, R8, 0x6 ;  /* 0x0000000608007804 */ /* 0x000fe20000000000 */
[----:B------:R-:W-:Y:S01]  /*0730*/  IMAD.IADD R0, R2, 0x1, R0 ;  /* 0x0000000102007824 */ /* 0x000fe200078e0200 */
[----:B------:R-:W-:Y:S02]  /*0740*/  SHF.R.S32.HI R2, RZ, 0x6, R3 ;  /* 0x00000006ff027819 */ /* 0x000fe40000011403 */
[----:B------:R-:W-:Y:S01]  /*0750*/  LOP3.LUT R3, R5, R6, R4, 0xf6, !PT ;  /* 0x0000000605037212 */ /* 0x000fe200078ef604 */
[----:B------:R-:W-:Y:S01]  /*0760*/  IMAD.SHL.U32 R5, R7, 0x20, RZ ;  /* 0x0000002007057824 */ /* 0x000fe200078e00ff */
[----:B------:R-:W-:Y:S01]  /*0770*/  LOP3.LUT R4, R17, 0x7ffffffc, RZ, 0xc0, !PT ;  /* 0x7ffffffc11047812 */ /* 0x000fe200078ec0ff */
[----:B------:R-:W-:Y:S01]  /*0780*/  IMAD R18, R2, 0x200, R9 ;  /* 0x0000020002127824 */ /* 0x000fe200078e0209 */
[----:B------:R-:W-:Y:S01]  /*0790*/  LOP3.LUT P6, RZ, R10, 0x2, RZ, 0xc0, !PT ;  /* 0x000000020aff7812 */ /* 0x000fe200078cc0ff */
[----:B------:R-:W-:Y:S01]  /*07a0*/  IMAD.SHL.U32 R6, R2, 0x8, RZ ;  /* 0x0000000802067824 */ /* 0x000fe200078e00ff */
[----:B------:R-:W-:Y:S01]  /*07b0*/  LOP3.LUT P5, RZ, R10, 0x4, RZ, 0xc0, !PT ;  /* 0x000000040aff7812 */ /* 0x000fe200078ac0ff */
[----:B------:R-:W-:-:S02]  /*07c0*/  IMAD.SHL.U32 R2, R8, 0x40, RZ ;  /* 0x0000004008027824 */ /* 0x000fc400078e00ff */
[----:B------:R-:W-:Y:S01]  /*07d0*/  IMAD.IADD R9, R14, 0x1, -R4 ;  /* 0x000000010e097824 */ /* 0x000fe200078e0a04 */
[----:B------:R-:W-:Y:S01]  /*07e0*/  LOP3.LUT R4, R6, 0x18, RZ, 0xc0, !PT ;  /* 0x0000001806047812 */ /* 0x000fe200078ec0ff */
[----:B------:R-:W-:Y:S01]  /*07f0*/  IMAD.SHL.U32 R14, R14, 0x2, RZ ;  /* 0x000000020e0e7824 */ /* 0x000fe200078e00ff */
[----:B------:R-:W-:Y:S01]  /*0800*/  LOP3.LUT R2, R2, 0x1c0, RZ, 0xc0, !PT ;  /* 0x000001c002027812 */ /* 0x000fe200078ec0ff */
[----:B------:R-:W-:Y:S02]  /*0810*/  IMAD.SHL.U32 R7, R12, 0x20, RZ ;  /* 0x000000200c077824 */ /* 0x000fe400078e00ff */
[----:B------:R-:W-:Y:S01]  /*0820*/  IMAD.SHL.U32 R252, R0, 0x2, RZ ;  /* 0x0000000200fc7824 */ /* 0x000fe200078e00ff */
[----:B------:R-:W-:Y:S02]  /*0830*/  LOP3.LUT R8, R5, 0x6, R14, 0xf8, !PT ;  /* 0x0000000605087812 */ /* 0x000fe400078ef80e */
[----:B------:R-:W-:Y:S02]  /*0840*/  SHF.R.U32.HI R6, RZ, 0x3, R2 ;  /* 0x00000003ff067819 */ /* 0x000fe40000011602 */
[----:B------:R-:W-:Y:S01]  /*0850*/  LOP3.LUT R5, R2, 0x20, R5, 0xf8, !PT ;  /* 0x0000002002057812 */ /* 0x000fe200078ef805 */
[----:B------:R1:W-:Y:S01]  /*0860*/  STL [R1+0x78], R8 ;  /* 0x0000780801007387 */ /* 0x0003e20000100800 */
[----:B------:R-:W-:Y:S01]  /*0870*/  LOP3.LUT R11, R4, 0x20, R7, 0xf8, !PT ;  /* 0x00000020040b7812 */ /* 0x000fe200078ef807 */
[----:B------:R-:W-:-:S02]  /*0880*/  IMAD.SHL.U32 R7, R10, 0x40, RZ ;  /* 0x000000400a077824 */ /* 0x000fc400078e00ff */
[----:B------:R-:W-:-:S05]  /*0890*/  IMAD.MOV.U32 R10, RZ, RZ, -0x10 ;  /* 0xfffffff0ff0a7424 */ /* 0x000fca00078e00ff */
[----:B------:R-:W-:Y:S02]  /*08a0*/  SEL R10, R10, 0x10, !P0 ;  /* 0x000000100a0a7807 */ /* 0x000fe40004000000 */
        /* <DEDUP_REMOVED lines=8> */
[--C-:B------:R-:W-:Y:S01]  /*0930*/  SHF.R.U32.HI R4, RZ, 0x3, R2.reuse ;  /* 0x00000003ff047819 */ /* 0x100fe20000011602 */
[----:B------:R-:W-:Y:S02]  /*0940*/  IMAD.SHL.U32 R5, R12, 0x8, RZ ;  /* 0x000000080c057824 */ /* 0x000fe400078e00ff */
[----:B------:R-:W-:Y:S01]  /*0950*/  IMAD.SHL.U32 R7, R13, 0x40, RZ ;  /* 0x000000400d077824 */ /* 0x000fe200078e00ff */
[----:B------:R-:W-:Y:S01]  /*0960*/  LOP3.LUT R6, R4, R11, R2, 0x1e, !PT ;  /* 0x0000000b04067212 */ /* 0x000fe200078e1e02 */
[----:B------:R-:W-:Y:S01]  /*0970*/  IMAD.SHL.U32 R11, R18, 0x2, RZ ;  /* 0x00000002120b7824 */ /* 0x000fe200078e00ff */
[----:B------:R-:W-:Y:S01]  /*0980*/  LOP3.LUT R5, R2, 0x8, R5, 0xf8, !PT ;  /* 0x0000000802057812 */ /* 0x000fe200078ef805 */
[----:B------:R-:W-:Y:S01]  /*0990*/  IMAD.SHL.U32 R13, R17, 0x2, RZ ;  /* 0x00000002110d7824 */ /* 0x000fe200078e00ff */
[----:B------:R-:W-:-:S02]  /*09a0*/  LOP3.LUT R7, R7, 0xfffffe00, RZ, 0xc0, !PT ;  /* 0xfffffe0007077812 */ /* 0x000fc400078ec0ff */
[----:B------:R-:W-:Y:S02]  /*09b0*/  SHF.R.S32.HI R2, RZ, 0x2, R19 ;  /* 0x00000002ff027819 */ /* 0x000fe40000011413 */
[----:B------:R-:W-:Y:S01]  /*09c0*/  LOP3.LUT R4, R5, R4, RZ, 0x3c, !PT ;  /* 0x0000000405047212 */ /* 0x000fe200078e3cff */
[--C-:B------:R-:W-:Y:S01]  /*09d0*/  IMAD R8, R16, 0x400, R7.reuse ;  /* 0x0000040010087824 */ /* 0x100fe200078e0207 */
[----:B------:R-:W-:Y:S01]  /*09e0*/  LEA R12, R14, 0xc000, 0x1 ;  /* 0x0000c0000e0c7811 */ /* 0x000fe200078e08ff */
[----:B------:R-:W-:Y:S01]  /*09f0*/  IMAD R9, R15, 0x400, R7 ;  /* 0x000004000f097824 */ /* 0x000fe200078e0207 */
[----:B------:R-:W-:Y:S01]  /*0a00*/  LOP3.LUT R7, R6, R7, RZ, 0xfc, !PT ;  /* 0x0000000706077212 */ /* 0x000fe200078efcff */
[----:B------:R-:W-:Y:S02]  /*0a10*/  IMAD R2, R16, 0x10, R2 ;  /* 0x0000001010027824 */ /* 0x000fe400078e0202 */
[----:B------:R-:W-:Y:S02]  /*0a20*/  IMAD.MOV.U32 R6, RZ, RZ, 0x20 ;  /* 0x00000020ff067424 */ /* 0x000fe400078e00ff */
[----:B------:R-:W-:Y:S01]  /*0a30*/  IMAD.MOV.U32 R5, RZ, RZ, 0x40 ;  /* 0x00000040ff057424 */ /* 0x000fe200078e00ff */
[----:B------:R1:W-:Y:S01]  /*0a40*/  STL [R1+0x88], R2 ;  /* 0x0000880201007387 */ /* 0x0003e20000100800 */
[----:B------:R-:W-:-:S02]  /*0a50*/  IMAD.IADD R8, R8, 0x1, R4 ;  /* 0x0000000108087824 */ /* 0x000fc400078e0204 */
[----:B------:R-:W-:Y:S01]  /*0a60*/  IMAD.IADD R9, R4, 0x1, R9 ;  /* 0x0000000104097824 */ /* 0x000fe200078e0209 */
[C---:B------:R-:W-:Y:S01]  /*0a70*/  SEL R4, R6.reuse, 0xffffffe0, !P4 ;  /* 0xffffffe006047807 */ /* 0x040fe20006000000 */
[----:B------:R2:W-:Y:S01]  /*0a80*/  STL [R1+0x38], R11 ;  /* 0x0000380b01007387 */ /* 0x0005e20000100800 */
[----:B------:R-:W-:Y:S01]  /*0a90*/  SEL R6, R6, 0xffffffe0, !P6 ;  /* 0xffffffe006067807 */ /* 0x000fe20007000000 */
[----:B------:R-:W-:Y:S01]  /*0aa0*/  IMAD.SHL.U32 R8, R8, 0x2, RZ ;  /* 0x0000000208087824 */ /* 0x000fe200078e00ff */
[----:B------:R-:W-:Y:S01]  /*0ab0*/  LEA R9, R9, 0x12000, 0x1 ;  /* 0x0001200009097811 */ /* 0x000fe200078e08ff */
[--C-:B------:R-:W-:Y:S01]  /*0ac0*/  IMAD.IADD R15, R252, 0x1, R4.reuse ;  /* 0x00000001fc0f7824 */ /* 0x100fe200078e0204 */
[C---:B-1----:R-:W-:Y:S02]  /*0ad0*/  SEL R2, R5.reuse, 0xffffffc0, !P3 ;  /* 0xffffffc005027807 */ /* 0x042fe40005800000 */
[----:B------:R-:W-:Y:S02]  /*0ae0*/  SEL R5, R5, 0xffffffc0, !P5 ;  /* 0xffffffc005057807 */ /* 0x000fe40006800000 */
[----:B------:R-:W-:Y:S01]  /*0af0*/  IADD3 R0, R2, R252, R4 ;  /* 0x000000fc02007210 */ /* 0x000fe20007ffe004 */
[----:B--2---:R-:W-:-:S02]  /*0b00*/  IMAD.IADD R11, R252, 0x1, R2 ;  /* 0x00000001fc0b7824 */ /* 0x004fc400078e0202 */
[C---:B------:R-:W-:Y:S02]  /*0b10*/  IMAD R2, R3.reuse, 0x2, R2 ;  /* 0x0000000203027824 */ /* 0x040fe400078e0202 */
[----:B------:R1:W-:Y:S01]  /*0b20*/  STL [R1+0x10], R0 ;  /* 0x0000100001007387 */ /* 0x0003e20000100800 */
[----:B------:R-:W-:-:S03]  /*0b30*/  IMAD.SHL.U32 R3, R3, 0x2, RZ ;  /* 0x0000000203037824 */ /* 0x000fc600078e00ff */
[----:B------:R2:W-:Y:S04]  /*0b40*/  STL [R1], R11 ;  /* 0x0000000b01007387 */ /* 0x0005e80000100800 */
[----:B------:R-:W-:Y:S04]  /*0b50*/  STL [R1+0x4], R15 ;  /* 0x0000040f01007387 */ /* 0x000fe80000100800 */
[----:B------:R-:W-:Y:S01]  /*0b60*/  STL [R1+0x3c], R13 ;  /* 0x00003c0d01007387 */ /* 0x000fe20000100800 */
[----:B-1----:R-:W-:Y:S01]  /*0b70*/  IMAD.IADD R0, R4, 0x1, R11 ;  /* 0x0000000104007824 */ /* 0x002fe200078e020b */
[----:B------:R-:W-:-:S02]  /*0b80*/  IADD3 R4, R12, 0x40, RZ ;  /* 0x000000400c047810 */ /* 0x000fc40007ffe0ff */
[----:B------:R-:W-:Y:S02]  /*0b90*/  @P2 IADD3 R4, R12, -0x40, RZ ;  /* 0xffffffc00c042810 */ /* 0x000fe40007ffe0ff */
[----:B------:R1:W-:Y:S01]  /*0ba0*/  STL [R1+0x2c], R0 ;  /* 0x00002c0001007387 */ /* 0x0003e20000100800 */
[C---:B--2---:R-:W-:Y:S02]  /*0bb0*/  IADD3 R11, R13.reuse, 0x20, RZ ;  /* 0x000000200d0b7810 */ /* 0x044fe40007ffe0ff */
[C---:B------:R-:W-:Y:S01]  /*0bc0*/  @P1 IADD3 R11, R13.reuse, -0x20, RZ ;  /* 0xffffffe00d0b1810 */ /* 0x040fe20007ffe0ff */
[----:B------:R-:W-:Y:S01]  /*0bd0*/  STL [R1+0x6c], R12 ;  /* 0x00006c0c01007387 */ /* 0x000fe20000100800 */
[----:B-1----:R-:W-:-:S05]  /*0be0*/  IMAD.IADD R0, R13, 0x1, R10 ;  /* 0x000000010d007824 */ /* 0x002fca00078e020a */
[----:B------:R1:W-:Y:S04]  /*0bf0*/  STL [R1+0x58], R0 ;  /* 0x0000580001007387 */ /* 0x0003e80000100800 */
[----:B------:R-:W-:Y:S04]  /*0c00*/  STL [R1+0x50], R11 ;  /* 0x0000500b01007387 */ /* 0x000fe80000100800 */
[----:B------:R2:W-:Y:S04]  /*0c10*/  STL [R1+0x70], R4 ;  /* 0x0000700401007387 */ /* 0x0005e80000100800 */
[----:B------:R3:W-:Y:S01]  /*0c20*/  STL [R1+0x8], R8 ;  /* 0x0000080801007387 */ /* 0x0007e20000100800 */
[----:B-1----:R-:W-:-:S02]  /*0c30*/  IMAD.SHL.U32 R0, R7, 0x2, RZ ;  /* 0x0000000207007824 */ /* 0x002fc400078e00ff */
[----:B------:R-:W-:Y:S02]  /*0c40*/  IMAD.IADD R7, R8, 0x1, R6 ;  /* 0x0000000108077824 */ /* 0x000fe400078e0206 */
[----:B--2---:R-:W-:Y:S02]  /*0c50*/  IMAD.IADD R4, R10, 0x1, R11 ;  /* 0x000000010a047824 */ /* 0x004fe400078e020b */
[----:B------:R-:W-:Y:S02]  /*0c60*/  IMAD.IADD R10, R8, 0x1, R5 ;  /* 0x00000001080a7824 */ /* 0x000fe400078e0205 */
[--C-:B---3--:R-:W-:Y:S01]  /*0c70*/  IMAD.IADD R8, R6, 0x1, R9.reuse ;  /* 0x0000000106087824 */ /* 0x108fe200078e0209 */
[----:B------:R1:W-:Y:S04]  /*0c80*/  STL [R1+0x54], R4 ;  /* 0x0000540401007387 */ /* 0x0003e80000100800 */
[----:B------:R-:W-:Y:S04]  /*0c90*/  STL [R1+0x1c], R9 ;  /* 0x00001c0901007387 */ /* 0x000fe80000100800 */
        /* <DEDUP_REMOVED lines=9> */
.L_x_74:
        /* <DEDUP_REMOVED lines=27> */
[----:B------:R4:W5:Y:S01]  /*0ee0*/  @P0 LDG.E R6, [R6.64] ;  /* 0x0000000406060981 */ /* 0x000962000c1e1900 */
        /* <DEDUP_REMOVED lines=25> */
.L_x_46:
        /* <DEDUP_REMOVED lines=21> */
[----:B-1----:R-:W-:Y:S02]  /*11d0*/  UISETP.NE.AND UP0, UPT, UR24, -0x1, UPT ;  /* 0xffffffff1800788c */ /* 0x002fe4000bf05270 */
[----:B------:R-:W-:Y:S02]  /*11e0*/  ULDC.64 UR12, c[0x0][0x178] ;  /* 0x00005e00000c7ab9 */ /* 0x000fe40000000a00 */
[----:B------:R-:W-:Y:S02]  /*11f0*/  UIMAD UR14, UR38, UR12, URZ ;  /* 0x0000000c260e72a4 */ /* 0x000fe4000f8e023f */
[----:B------:R-:W-:Y:S01]  /*1200*/  UIMAD.WIDE.U32 UR10, UR29, UR12, URZ ;  /* 0x0000000c1d0a72a5 */ /* 0x000fe2000f8e003f */
[----:B------:R-:W-:Y:S01]  /*1210*/  PLOP3.LUT P1, PT, PT, PT, UP0, 0x80, 0x0 ;  /* 0x000000000000781c */ /* 0x000fe20003f2f008 */
[----:B------:R-:W-:Y:S02]  /*1220*/  UIADD3 UR12, UR25, 0x3f, URZ ;  /* 0x0000003f190c7890 */ /* 0x000fe4000fffe03f */
[----:B------:R-:W-:-:S02]  /*1230*/  UIMAD UR20, UR29, UR13, UR14 ;  /* 0x0000000d1d1472a4 */ /* 0x000fc4000f8e020e */
[----:B------:R-:W-:Y:S02]  /*1240*/  USHF.R.S32.HI UR19, URZ, 0x1f, UR12 ;  /* 0x0000001f3f137899 */ /* 0x000fe4000801140c */
[----:B------:R-:W-:Y:S02]  /*1250*/  @UP0 UIADD3 UR13, UR17, UR24, URZ ;  /* 0x00000018110d0290 */ /* 0x000fe4000fffe03f */
[----:B------:R-:W-:Y:S02]  /*1260*/  ULEA.HI UR12, UR19, UR12, URZ, 0x6 ;  /* 0x0000000c130c7291 */ /* 0x000fe4000f8f303f */
[----:B------:R-:W-:Y:S02]  /*1270*/  ULDC.64 UR6, c[0x0][0x190] ;  /* 0x0000640000067ab9 */ /* 0x000fe40000000a00 */
[----:B------:R-:W-:Y:S02]  /*1280*/  UISETP.NE.AND UP2, UPT, UR18, -0x1, UPT ;  /* 0xffffffff1200788c */ /* 0x000fe4000bf45270 */
[----:B------:R-:W-:-:S02]  /*1290*/  ULDC.64 UR14, c[0x0][0x198] ;  /* 0x00006600000e7ab9 */ /* 0x000fc40000000a00 */
[----:B------:R-:W-:Y:S02]  /*12a0*/  UIMAD.WIDE.U32 UR8, UR18, UR6, URZ ;  /* 0x00000006120872a5 */ /* 0x000fe4000f8e003f */
[----:B------:R-:W-:Y:S02]  /*12b0*/  UIMAD UR23, UR18, UR7, URZ ;  /* 0x00000007121772a4 */ /* 0x000fe4000f8e023f */
[----:B------:R-:W-:Y:S02]  /*12c0*/  @UP0 UIMAD.WIDE.U32 UR6, UR13, UR14, URZ ;  /* 0x0000000e0d0602a5 */ /* 0x000fe4000f8e003f */
[----:B------:R-:W-:Y:S02]  /*12d0*/  USHF.R.S32.HI UR32, URZ, 0x6, UR12 ;  /* 0x000000063f207899 */ /* 0x000fe4000801140c */
[----:B------:R-:W-:Y:S02]  /*12e0*/  ULOP3.LUT UR12, UR12, 0xffffffc0, URZ, 0xc0, !UPT ;  /* 0xffffffc00c0c7892 */ /* 0x000fe4000f8ec03f */
[----:B------:R-:W-:-:S02]  /*12f0*/  @UP0 UIMAD UR33, UR13, UR15, UR7 ;  /* 0x0000000f0d2102a4 */ /* 0x000fc4000f8e0207 */
[----:B------:R-:W-:Y:S02]  /*1300*/  UIADD3 UR13, UR12, -0x40, URZ ;  /* 0xffffffc00c0d7890 */ /* 0x000fe4000fffe03f */
[----:B------:R-:W-:Y:S02]  /*1310*/  UIADD3 UR30, UR11, UR20, URZ ;  /* 0x000000140b1e7290 */ /* 0x000fe4000fffe03f */
        /* <DEDUP_REMOVED lines=17> */
.L_x_48:
        /* <DEDUP_REMOVED lines=18> */
.L_x_49:
        /* <DEDUP_REMOVED lines=68> */
.L_x_50:
[----:B------:R-:W-:Y:S02]  /*1990*/  UMOV UR8, UR48 ;  /* 0x0000003000087c82 */ /* 0x000fe40008000000 */
.L_x_51:
        /* <DEDUP_REMOVED lines=10> */
[----:B------:R-:W-:Y:S01]  /*1a40*/  IMAD.U32 R13, RZ, RZ, UR4 ;  /* 0x00000004ff0d7e24 */ /* 0x000fe2000f8e00ff */
[----:B------:R-:W-:Y:S01]  /*1a50*/  BSSY B1, `(.L_x_47) ;  /* 0x000060d000017945 */ /* 0x000fe20003800000 */
[----:B------:R-:W-:Y:S01]  /*1a60*/  UIADD3.X UR15, UR10, UR6, UR12, UP2, UP1 ;  /* 0x000000060a0f7290 */ /* 0x000fe200097e240c */
[----:B------:R-:W1:Y:S01]  /*1a70*/  S2R R11, SR_TID.X ;  /* 0x00000000000b7919 */ /* 0x000e620000002100 */
[----:B------:R-:W-:-:S02]  /*1a80*/  UIADD3 UR10, UR13, UR8, URZ ;  /* 0x000000080d0a7290 */ /* 0x000fc4000fffe03f */
[----:B------:R-:W-:Y:S02]  /*1a90*/  ULDC.64 UR6, c[0x0][0x1a8] ;  /* 0x00006a0000067ab9 */ /* 0x000fe40000000a00 */
[----:B------:R-:W-:Y:S02]  /*1aa0*/  UIMAD UR6, UR55, UR6, URZ ;  /* 0x00000006370672a4 */ /* 0x000fe4000f8e023f */
[----:B------:R-:W-:Y:S02]  /*1ab0*/  UIADD3 UR8, UR13, UR11, URZ ;  /* 0x0000000b0d087290 */ /* 0x000fe4000fffe03f */
        /* <DEDUP_REMOVED lines=13> */
[----:B------:R-:W-:-:S02]  /*1b90*/  IADD3 R5, P2, R27, UR13, RZ ;  /* 0x0000000d1b057c10 */ /* 0x000fc4000ff5e0ff */
[----:B------:R-:W-:Y:S01]  /*1ba0*/  LEA.HI R10, R10, R11, RZ, 0x5 ;  /* 0x0000000b0a0a7211 */ /* 0x000fe200078f28ff */
[----:B------:R-:W-:-:S03]  /*1bb0*/  UIADD3 UR6, UR6, -UR5, URZ ;  /* 0x8000000506067290 */ /* 0x000fc6000fffe03f */
[----:B------:R-:W-:Y:S02]  /*1bc0*/  ULDC.64 UR4, c[0x0][0x200] ;  /* 0x0000800000047ab9 */ /* 0x000fe40000000a00 */
[----:B------:R-:W-:-:S04]  /*1bd0*/  USHF.R.S32.HI UR12, URZ, 0x1f, UR6 ;  /* 0x0000001f3f0c7899 */ /* 0x000fc80008011406 */
[----:B------:R-:W-:Y:S02]  /*1be0*/  ULEA.HI UR12, UR12, UR6, URZ, 0x6 ;  /* 0x000000060c0c7291 */ /* 0x000fe4000f8f303f */
[----:B------:R-:W-:Y:S02]  /*1bf0*/  UIADD3 UR6, UR32, -0x1, URZ ;  /* 0xffffffff20067890 */ /* 0x000fe4000fffe03f */
[----:B------:R-:W-:-:S04]  /*1c00*/  USHF.R.S32.HI UR12, URZ, 0x6, UR12 ;  /* 0x000000063f0c7899 */ /* 0x000fc8000801140c */
[----:B------:R-:W-:-:S04]  /*1c10*/  UISETP.LT.AND UP1, UPT, URZ, UR12, UPT ;  /* 0x0000000c3f00728c */ /* 0x000fc8000bf21270 */
[----:B------:R-:W-:-:S04]  /*1c20*/  USEL UR12, URZ, UR12, !UP1 ;  /* 0x0000000c3f0c7287 */ /* 0x000fc8000c800000 */
[----:B------:R-:W-:Y:S01]  /*1c30*/  UISETP.GT.AND UP1, UPT, UR32, UR12, UPT ;  /* 0x0000000c2000728c */ /* 0x000fe2000bf24270 */
[----:B--2---:R-:W-:Y:S01]  /*1c40*/  IADD3.X R7, R22, UR26, RZ, P2, !PT ;  /* 0x0000001a16077c10 */ /* 0x004fe200097fe4ff */
[----:B---3--:R-:W-:-:S04]  /*1c50*/  IMAD.MOV.U32 R16, RZ, RZ, R6 ;  /* 0x000000ffff107224 */ /* 0x008fc800078e0006 */
[----:B------:R-:W-:Y:S01]  /*1c60*/  IMAD R7, R7, c[0x0][0x190], RZ ;  /* 0x0000640007077a24 */ /* 0x000fe200078e02ff */
[----:B------:R-:W-:Y:S02]  /*1c70*/  SHF.R.S32.HI R17, RZ, 0x1f, R16 ;  /* 0x0000001fff117819 */ /* 0x000fe40000011410 */
[----:B------:R-:W-:-:S03]  /*1c80*/  IADD3 R6, P0, R16, UR19, RZ ;  /* 0x0000001310067c10 */ /* 0x000fc6000ff1e0ff */
[C---:B------:R-:W-:Y:S01]  /*1c90*/  IMAD.WIDE.U32 R8, R5.reuse, c[0x0][0x190], R16 ;  /* 0x0000640005087a25 */ /* 0x040fe200078e0010 */
[----:B------:R1:W-:Y:S03]  /*1ca0*/  STL [R1+0x84], R17 ;  /* 0x0000841101007387 */ /* 0x0003e60000100800 */
[----:B------:R-:W-:Y:S01]  /*1cb0*/  IMAD R5, R5, c[0x0][0x194], R7 ;  /* 0x0000650005057a24 */ /* 0x000fe200078e0207 */
[----:B------:R-:W-:Y:S02]  /*1cc0*/  IADD3 R8, P2, R8, UR37, RZ ;  /* 0x0000002508087c10 */ /* 0x000fe4000ff5e0ff */
[----:B------:R-:W-:Y:S02]  /*1cd0*/  IADD3.X R7, R17, UR23, RZ, P0, !PT ;  /* 0x0000001711077c10 */ /* 0x000fe400087fe4ff */
[----:B------:R-:W-:Y:S01]  /*1ce0*/  IADD3.X R9, R9, UR30, R5, P2, !PT ;  /* 0x0000001e09097c10 */ /* 0x000fe200097fe405 */
[----:B------:R-:W-:-:S04]  /*1cf0*/  IMAD.U32 R5, RZ, RZ, UR13 ;  /* 0x0000000dff057e24 */ /* 0x000fc8000f8e00ff */
[----:B------:R-:W-:Y:S01]  /*1d00*/  IMAD.WIDE.U32 R6, R5, c[0x0][0x370], R6 ;  /* 0x0000dc0005067a25 */ /* 0x000fe200078e0006 */
[----:B------:R-:W-:Y:S02]  /*1d10*/  LOP3.LUT R5, R10, 0xffffffe0, RZ, 0xc0, !PT ;  /* 0xffffffe00a057812 */ /* 0x000fe400078ec0ff */
[----:B------:R-:W-:Y:S01]  /*1d20*/  SHF.R.S32.HI R10, RZ, 0x5, R10 ;  /* 0x00000005ff0a7819 */ /* 0x000fe2000001140a */
[----:B------:R-:W-:Y:S01]  /*1d30*/  IMAD.WIDE.U32 R8, R15, c[0x0][0x1a8], R8 ;  /* 0x00006a000f087a25 */ /* 0x000fe200078e0008 */
[----:B------:R-:W-:-:S03]  /*1d40*/  IADD3 R7, R7, UR7, RZ ;  /* 0x0000000707077c10 */ /* 0x000fc6000fffe0ff */
[----:B------:R-:W-:Y:S01]  /*1d50*/  IMAD.IADD R5, R11, 0x1, -R5 ;  /* 0x000000010b057824 */ /* 0x000fe200078e0a05 */
[----:B------:R-:W-:Y:S01]  /*1d60*/  LEA R28, P2, R8, c[0x0][0x160], 0x1 ;  /* 0x00005800081c7a11 */ /* 0x000fe200078408ff */
[----:B------:R-:W-:Y:S02]  /*1d70*/  IMAD.U32 R11, RZ, RZ, UR36 ;  /* 0x00000024ff0b7e24 */ /* 0x000fe4000f8e00ff */
[----:B------:R-:W-:Y:S02]  /*1d80*/  IMAD R10, R10, UR44, R5 ;  /* 0x0000002c0a0a7c24 */ /* 0x000fe4000f8e0205 */
[----:B------:R-:W-:Y:S01]  /*1d90*/  IMAD.WIDE.U32 R6, R11, c[0x0][0x378], R6 ;  /* 0x0000de000b067a25 */ /* 0x000fe200078e0006 */
[----:B------:R-:W-:-:S03]  /*1da0*/  IADD3 R11, R9, UR14, RZ ;  /* 0x0000000e090b7c10 */ /* 0x000fc6000fffe0ff */
[----:B------:R-:W-:Y:S01]  /*1db0*/  IMAD R5, R22, c[0x0][0x370], RZ ;  /* 0x0000dc0016057a24 */ /* 0x000fe200078e02ff */
[----:B------:R-:W-:Y:S01]  /*1dc0*/  IADD3 R7, R7, UR9, RZ ;  /* 0x0000000907077c10 */ /* 0x000fe2000fffe0ff */
[----:B------:R-:W-:Y:S01]  /*1dd0*/  UIMAD.WIDE UR8, UR8, UR59, UR4 ;  /* 0x0000003b080872a5 */ /* 0x000fe2000f8e0204 */
[----:B------:R-:W-:Y:S01]  /*1de0*/  LEA.HI.X R29, R8, c[0x0][0x164], R11, 0x1, P2 ;  /* 0x00005900081d7a11 */ /* 0x000fe200010f0c0b */
[C---:B------:R-:W-:Y:S01]  /*1df0*/  IMAD R9, R27.reuse, c[0x0][0x374], R5 ;  /* 0x0000dd001b097a24 */ /* 0x040fe200078e0205 */
[C---:B------:R-:W-:Y:S01]  /*1e00*/  IADD3 R5, P0, R10.reuse, UR18, RZ ;  /* 0x000000120a057c10 */ /* 0x040fe2000ff1e0ff */
[----:B------:R-:W-:Y:S01]  /*1e10*/  IMAD.WIDE.U32 R6, R27, c[0x0][0x370], R6 ;  /* 0x0000dc001b067a25 */ /* 0x000fe200078e0006 */
[----:B------:R-:W-:Y:S01]  /*1e20*/  ULDC.64 UR4, c[0x0][0x3c8] ;  /* 0x0000f20000047ab9 */ /* 0x000fe20000000a00 */
[----:B------:R1:W-:Y:S01]  /*1e30*/  STL.64 [R1+0x48], R28 ;  /* 0x0000481c01007387 */ /* 0x0003e20000100a00 */
[----:B------:R-:W-:Y:S01]  /*1e40*/  LEA.HI.X.SX32 R10, R10, UR15, 0x1, P0 ;  /* 0x0000000f0a0a7c11 */ /* 0x000fe200080f0eff */
[----:B------:R-:W-:Y:S01]  /*1e50*/  IMAD.IADD R7, R7, 0x1, R9 ;  /* 0x0000000107077824 */ /* 0x000fe200078e0209 */
[C---:B------:R-:W-:Y:S01]  /*1e60*/  LEA R18, P2, R5.reuse, c[0x0][0x350], 0x2 ;  /* 0x0000d40005127a11 */ /* 0x040fe200078410ff */
[----:B------:R-:W-:Y:S01]  /*1e70*/  UIMAD.WIDE UR10, UR10, UR59, UR4 ;  /* 0x0000003b0a0a72a5 */ /* 0x000fe2000f8e0204 */
[C---:B------:R-:W-:Y:S01]  /*1e80*/  LEA R30, P3, R6.reuse, c[0x0][0x330], 0x1 ;  /* 0x0000cc00061e7a11 */ /* 0x040fe200078608ff */
[----:B------:R-:W-:Y:S01]  /*1e90*/  UMOV UR7, UR9 ;  /* 0x0000000900077c82 */ /* 0x000fe20008000000 */
[----:B------:R-:W-:Y:S01]  /*1ea0*/  LEA.HI.X R19, R5, c[0x0][0x354], R10, 0x2, P2 ;  /* 0x0000d50005137a11 */ /* 0x000fe200010f140a */
[----:B------:R1:W2:Y:S01]  /*1eb0*/  R2UR UR5, R14 ;  /* 0x000000000e0573c2 */ /* 0x0002a200000e0000 */
[----:B------:R-:W-:-:S02]  /*1ec0*/  LEA.HI.X R31, R6, c[0x0][0x334], R7, 0x1, P3 ;  /* 0x0000cd00061f7a11 */ /* 0x000fc400018f0c07 */
[----:B------:R-:W-:Y:S01]  /*1ed0*/  PLOP3.LUT P0, PT, PT, PT, UP1, 0x80, 0x0 ;  /* 0x000000000000781c */ /* 0x000fe20003f0f018 */
[----:B------:R1:W-:Y:S01]  /*1ee0*/  STL.64 [R1+0x30], R18 ;  /* 0x0000301201007387 */ /* 0x0003e20000100a00 */
[----:B------:R-:W-:-:S03]  /*1ef0*/  UMOV UR9, UR11 ;  /* 0x0000000b00097c82 */ /* 0x000fc60008000000 */
[----:B------:R1:W-:Y:S01]  /*1f00*/  STL.64 [R1+0x40], R30 ;  /* 0x0000401e01007387 */ /* 0x0003e20000100a00 */
[----:B------:R1:W3:Y:S07]  /*1f10*/  R2UR UR4, R13 ;  /* 0x000000000d0473c2 */ /* 0x0002ee00000e0000 */
[----:B-123--:R-:W-:Y:S05]  /*1f20*/  @P0 BRA `(.L_x_52) ;  /* 0x000007d000000947 */ /* 0x00efea0003800000 */
[----:B------:R-:W-:Y:S02]  /*1f30*/  @UP0 UIADD3 UR8, UR17, UR24, URZ ;  /* 0x0000001811080290 */ /* 0x000fe4000fffe03f */
[----:B------:R-:W-:-:S02]  /*1f40*/  ULDC.64 UR10, c[0x0][0x3a0] ;  /* 0x0000e800000a7ab9 */ /* 0x000fc40000000a00 */
        /* <DEDUP_REMOVED lines=16> */
.L_x_53:
        /* <DEDUP_REMOVED lines=18> */
.L_x_54:
[----:B------:R-:W-:Y:S01]  /*2170*/  ULDC.64 UR6, c[0x0][0x3a0] ;  /* 0x0000e80000067ab9 */ /* 0x000fe20000000a00 */
[----:B------:R-:W-:Y:S01]  /*2180*/  IMAD.U32 R4, RZ, RZ, UR22 ;  /* 0x00000016ff047e24 */ /* 0x000fe2000f8e00ff */
[----:B------:R-:W-:Y:S01]  /*2190*/  UIMAD UR6, UR20, UR6, URZ ;  /* 0x00000006140672a4 */ /* 0x000fe2000f8e023f */
[----:B------:R-:W-:Y:S01]  /*21a0*/  BSSY B0, `(.L_x_55) ;  /* 0x000001a000007945 */ /* 0x000fe20003800000 */
[----:B------:R-:W-:Y:S01]  /*21b0*/  ULDC.64 UR8, c[0x0][0x3b8] ;  /* 0x0000ee0000087ab9 */ /* 0x000fe20000000a00 */
[----:B------:R-:W-:Y:S01]  /*21c0*/  IMAD.WIDE.U32 R4, R4, c[0x0][0x3a0], R16 ;  /* 0x0000e80004047a25 */ /* 0x000fe200078e0010 */
[----:B------:R-:W-:Y:S02]  /*21d0*/  UIMAD UR7, UR22, UR7, UR6 ;  /* 0x00000007160772a4 */ /* 0x000fe4000f8e0206 */
[----:B------:R-:W-:-:S02]  /*21e0*/  UIMAD UR6, UR21, -0x40, UR16 ;  /* 0xffffffc0150678a4 */ /* 0x000fc4000f8e0210 */
[----:B------:R-:W-:Y:S02]  /*21f0*/  IADD3 R6, P0, R4, UR12, RZ ;  /* 0x0000000c04067c10 */ /* 0x000fe4000ff1e0ff */
        /* <DEDUP_REMOVED lines=9> */
[----:B------:R-:W-:Y:S01]  /*2290*/  MOV R4, R6 ;  /* 0x0000000600047202 */ /* 0x000fe20000000f00 */
[----:B------:R-:W-:Y:S01]  /*22a0*/  IMAD R11, R22, c[0x0][0x3a0], RZ ;  /* 0x0000e800160b7a24 */ /* 0x000fe200078e02ff */
[----:B------:R-:W-:-:S05]  /*22b0*/  MOV R5, R10 ;  /* 0x0000000a00057202 */ /* 0x000fca0000000f00 */
[----:B------:R-:W-:-:S04]  /*22c0*/  IMAD.WIDE.U32 R8, R27, c[0x0][0x3a0], R4 ;  /* 0x0000e8001b087a25 */ /* 0x000fc800078e0004 */
[----:B------:R-:W-:-:S05]  /*22d0*/  IMAD R4, R27, c[0x0][0x3a4], R11 ;  /* 0x0000e9001b047a24 */ /* 0x000fca00078e020b */
[----:B------:R-:W-:Y:S02]  /*22e0*/  IADD3 R5, R9, R4, RZ ;  /* 0x0000000409057210 */ /* 0x000fe40007ffe0ff */
[----:B------:R-:W-:-:S04]  /*22f0*/  LEA R4, P0, R8, c[0x0][0x340], 0x1 ;  /* 0x0000d00008047a11 */ /* 0x000fc800078008ff */
[----:B------:R-:W-:-:S05]  /*2300*/  LEA.HI.X R5, R8, c[0x0][0x344], R5, 0x1, P0 ;  /* 0x0000d10008057a11 */ /* 0x000fca00000f0c05 */
[----:B------:R1:W-:Y:S04]  /*2310*/  STG.E.128 [R4.64], RZ ;  /* 0x000000ff04007986 */ /* 0x0003e8000c101d04 */
[----:B------:R1:W-:Y:S04]  /*2320*/  STG.E.128 [R4.64+0x80], RZ ;  /* 0x000080ff04007986 */ /* 0x0003e8000c101d04 */
[----:B------:R1:W-:Y:S02]  /*2330*/  STG.E.128 [R4.64+0x100], RZ ;  /* 0x000100ff04007986 */ /* 0x0003e4000c101d04 */
.L_x_56:
[----:B------:R-:W-:Y:S05]  /*2340*/  BSYNC B0 ;  /* 0x0000000000007941 */ /* 0x000fea0003800000 */
.L_x_55:
[----:B-1----:R-:W-:Y:S01]  /*2350*/  IADD3 R4, R27, 0x20, RZ ;  /* 0x000000201b047810 */ /* 0x002fe20007ffe0ff */
[----:B------:R-:W-:Y:S03]  /*2360*/  BSSY B0, `(.L_x_57) ;  /* 0x000000f000007945 */ /* 0x000fe60003800000 */
[----:B------:R-:W-:-:S13]  /*2370*/  ISETP.GE.AND P0, PT, R4, UR6, PT ;  /* 0x0000000604007c0c */ /* 0x000fda000bf06270 */
[----:B------:R-:W-:Y:S05]  /*2380*/  @P0 BRA `(.L_x_58) ;  /* 0x000000c000000947 */ /* 0x000fea0003800000 */
[----:B------:R-:W-:Y:S02]  /*2390*/  IADD3 R4, P2, R27, 0x20, RZ ;  /* 0x000000201b047810 */ /* 0x000fe40007f5e0ff */
[----:B------:R-:W-:Y:S02]  /*23a0*/  MOV R7, R10 ;  /* 0x0000000a00077202 */ /* 0x000fe40000000f00 */
[----:B------:R-:W-:-:S03]  /*23b0*/  IADD3.X R5, RZ, R22, RZ, P2, !PT ;  /* 0x00000016ff057210 */ /* 0x000fc600017fe4ff */
[----:B------:R-:W-:-:S04]  /*23c0*/  IMAD.WIDE.U32 R6, R4, c[0x0][0x3a0], R6 ;  /* 0x0000e80004067a25 */ /* 0x000fc800078e0006 */
[----:B------:R-:W-:-:S04]  /*23d0*/  IMAD R5, R5, c[0x0][0x3a0], RZ ;  /* 0x0000e80005057a24 */ /* 0x000fc800078e02ff */
[----:B------:R-:W-:Y:S01]  /*23e0*/  IMAD R5, R4, c[0x0][0x3a4], R5 ;  /* 0x0000e90004057a24 */ /* 0x000fe200078e0205 */
[----:B------:R-:W-:-:S04]  /*23f0*/  LEA R4, P2, R6, c[0x0][0x340], 0x1 ;  /* 0x0000d00006047a11 */ /* 0x000fc800078408ff */
[----:B------:R-:W-:-:S04]  /*2400*/  IADD3 R5, R7, R5, RZ ;  /* 0x0000000507057210 */ /* 0x000fc80007ffe0ff */
[----:B------:R-:W-:-:S05]  /*2410*/  LEA.HI.X R5, R6, c[0x0][0x344], R5, 0x1, P2 ;  /* 0x0000d10006057a11 */ /* 0x000fca00010f0c05 */
[----:B------:R1:W-:Y:S04]  /*2420*/  STG.E.128 [R4.64], RZ ;  /* 0x000000ff04007986 */ /* 0x0003e8000c101d04 */
[----:B------:R1:W-:Y:S04]  /*2430*/  STG.E.128 [R4.64+0x80], RZ ;  /* 0x000080ff04007986 */ /* 0x0003e8000c101d04 */
[----:B------:R1:W-:Y:S02]  /*2440*/  STG.E.128 [R4.64+0x100], RZ ;  /* 0x000100ff04007986 */ /* 0x0003e4000c101d04 */
.L_x_58:
[----:B------:R-:W-:Y:S05]  /*2450*/  BSYNC B0 ;  /* 0x0000000000007941 */ /* 0x000fea0003800000 */
.L_x_57:
[----:B------:R-:W-:Y:S01]  /*2460*/  ULDC.64 UR6, c[0x0][0x3a8] ;  /* 0x0000ea0000067ab9 */ /* 0x000fe20000000a00 */
[----:B-1----:R-:W-:Y:S01]  /*2470*/  IMAD.U32 R4, RZ, RZ, UR22 ;  /* 0x00000016ff047e24 */ /* 0x002fe2000f8e00ff */
[----:B------:R-:W-:Y:S01]  /*2480*/  UIMAD UR6, UR20, UR6, URZ ;  /* 0x00000006140672a4 */ /* 0x000fe2000f8e023f */
[----:B------:R-:W-:Y:S02]  /*2490*/  BSSY B0, `(.L_x_59) ;  /* 0x0000018000007945 */ /* 0x000fe40003800000 */
[----:B------:R-:W-:Y:S01]  /*24a0*/  IMAD.WIDE.U32 R4, R4, c[0x0][0x3a8], R16 ;  /* 0x0000ea0004047a25 */ /* 0x000fe200078e0010 */
[----:B------:R-:W-:-:S04]  /*24b0*/  UIMAD UR6, UR22, UR7, UR6 ;  /* 0x00000007160672a4 */ /* 0x000fc8000f8e0206 */
[----:B------:R-:W-:Y:S02]  /*24c0*/  IADD3 R6, P2, R4, UR10, RZ ;  /* 0x0000000a04067c10 */ /* 0x000fe4000ff5e0ff */
[----:B------:R-:W-:Y:S01]  /*24d0*/  MOV R4, UR6 ;  /* 0x0000000600047c02 */ /* 0x000fe20008000f00 */
[----:B------:R-:W-:Y:S02]  /*24e0*/  ULDC.64 UR6, c[0x0][0x3c0] ;  /* 0x0000f00000067ab9 */ /* 0x000fe40000000a00 */
[----:B------:R-:W-:Y:S01]  /*24f0*/  UIMAD UR6, UR55, UR6, URZ ;  /* 0x00000006370672a4 */ /* 0x000fe2000f8e023f */
[----:B------:R-:W-:Y:S01]  /*2500*/  IADD3.X R7, R5, UR11, R4, P2, !PT ;  /* 0x0000000b05077c10 */ /* 0x000fe200097fe404 */
[----:B------:R-:W-:Y:S02]  /*2510*/  IMAD.U32 R4, RZ, RZ, UR36 ;  /* 0x00000024ff047e24 */ /* 0x000fe4000f8e00ff */
[----:B------:R-:W-:Y:S02]  /*2520*/  UIMAD UR6, UR36, UR7, UR6 ;  /* 0x00000007240672a4 */ /* 0x000fe4000f8e0206 */
        /* <DEDUP_REMOVED lines=14> */
.L_x_60:
[----:B------:R-:W-:Y:S05]  /*2610*/  BSYNC B0 ;  /* 0x0000000000007941 */ /* 0x000fea0003800000 */
.L_x_59:
[----:B------:R-:W-:Y:S05]  /*2620*/  @P0 BRA `(.L_x_61) ;  /* 0x000054f000000947 */ /* 0x000fea0003800000 */
[----:B-1----:R-:W-:Y:S02]  /*2630*/  IADD3 R4, P0, R27, 0x20, RZ ;  /* 0x000000201b047810 */ /* 0x002fe40007f1e0ff */
[----:B------:R-:W-:-:S02]  /*2640*/  MOV R7, R10 ;  /* 0x0000000a00077202 */ /* 0x000fc40000000f00 */
        /* <DEDUP_REMOVED lines=9> */
[----:B------:R1:W-:Y:S01]  /*26e0*/  STG.E.128 [R4.64+0x100], RZ ;  /* 0x000100ff04007986 */ /* 0x0003e2000c101d04 */
[----:B------:R-:W-:Y:S05]  /*26f0*/  BRA `(.L_x_61) ;  /* 0x0000542000007947 */ /* 0x000fea0003800000 */
.L_x_52:
[----:B------:R-:W2:Y:S01]  /*2700*/  LDL R26, [R1+0x38] ;  /* 0x00003800011a7983 */ /* 0x000ea20000100800 */
[----:B------:R-:W-:Y:S01]  /*2710*/  ULDC.64 UR14, c[0x0][0x1a0] ;  /* 0x00006800000e7ab9 */ /* 0x000fe20000000a00 */
[----:B------:R-:W-:Y:S01]  /*2720*/  IMAD.U32 R6, RZ, RZ, UR22 ;  /* 0x00000016ff067e24 */ /* 0x000fe2000f8e00ff */
[----:B------:R-:W-:Y:S01]  /*2730*/  ULDC.64 UR18, c[0x0][0x198] ;  /* 0x0000660000127ab9 */ /* 0x000fe20000000a00 */
[----:B------:R-:W3:Y:S01]  /*2740*/  LDL R25, [R1+0x88] ;  /* 0x0000880001197983 */ /* 0x000ee20000100800 */
[----:B------:R-:W-:Y:S01]  /*2750*/  UIMAD UR14, UR20, UR14, URZ ;  /* 0x0000000e140e72a4 */ /* 0x000fe2000f8e023f */
[----:B------:R-:W-:Y:S01]  /*2760*/  IMAD.U32 R8, RZ, RZ, UR22 ;  /* 0x00000016ff087e24 */ /* 0x000fe2000f8e00ff */
[----:B------:R-:W-:Y:S01]  /*2770*/  UIMAD UR11, UR20, UR18, URZ ;  /* 0x00000012140b72a4 */ /* 0x000fe2000f8e023f */
[--C-:B------:R-:W-:Y:S01]  /*2780*/  IMAD.WIDE.U32 R6, R6, c[0x0][0x198], R16.reuse ;  /* 0x0000660006067a25 */ /* 0x100fe200078e0010 */
[----:B------:R-:W-:Y:S01]  /*2790*/  UIMAD UR15, UR22, UR15, UR14 ;  /* 0x0000000f160f72a4 */ /* 0x000fe2000f8e020e */
[----:B------:R-:W-:Y:S01]  /*27a0*/  IADD3 R11, R27, 0x20, RZ ;  /* 0x000000201b0b7810 */ /* 0x000fe20007ffe0ff */
[----:B------:R-:W-:Y:S01]  /*27b0*/  UIMAD UR14, UR22, UR19, UR11 ;  /* 0x00000013160e72a4 */ /* 0x000fe2000f8e020b */
[----:B------:R-:W-:Y:S01]  /*27c0*/  IMAD.WIDE.U32 R8, R8, c[0x0][0x1a0], R16 ;  /* 0x0000680008087a25 */ /* 0x000fe200078e0010 */
[----:B------:R-:W-:-:S02]  /*27d0*/  UIMAD UR11, UR6, -0x40, UR25 ;  /* 0xffffffc0060b78a4 */ /* 0x000fc4000f8e0219 */
[----:B------:R-:W-:Y:S01]  /*27e0*/  UIMAD UR13, UR21, -0x40, UR16 ;  /* 0xffffffc0150d78a4 */ /* 0x000fe2000f8e0210 */
[----:B------:R-:W-:Y:S01]  /*27f0*/  IADD3 R10, P0, R6, UR31, RZ ;  /* 0x0000001f060a7c10 */ /* 0x000fe2000ff1e0ff */
[----:B------:R-:W-:Y:S01]  /*2800*/  IMAD.U32 R5, RZ, RZ, UR14 ;  /* 0x0000000eff057e24 */ /* 0x000fe2000f8e00ff */
[----:B------:R-:W-:Y:S02]  /*2810*/  IADD3 R8, P3, R8, UR27, RZ ;  /* 0x0000001b08087c10 */ /* 0x000fe4000ff7e0ff */
[C---:B------:R-:W-:Y:S02]  /*2820*/  ISETP.GE.AND P1, PT, R11.reuse, UR11, PT ;  /* 0x0000000b0b007c0c */ /* 0x040fe4000bf26270 */
[----:B------:R-:W-:Y:S02]  /*2830*/  MOV R6, UR15 ;  /* 0x0000000f00067c02 */ /* 0x000fe40008000f00 */
[----:B------:R-:W-:Y:S01]  /*2840*/  ISETP.GE.AND P2, PT, R11, UR13, PT ;  /* 0x0000000d0b007c0c */ /* 0x000fe2000bf46270 */
[----:B------:R-:W-:Y:S01]  /*2850*/  IMAD.MOV.U32 R24, RZ, RZ, 0x40 ;  /* 0x00000040ff187424 */ /* 0x000fe200078e00ff */
[----:B------:R-:W-:-:S02]  /*2860*/  IADD3.X R9, R9, UR28, R6, P3, !PT ;  /* 0x0000001c09097c10 */ /* 0x000fc40009ffe406 */
[----:B------:R-:W-:Y:S02]  /*2870*/  ISETP.GE.AND P3, PT, R27, UR13, PT ;  /* 0x0000000d1b007c0c */ /* 0x000fe4000bf66270 */
[----:B------:R-:W-:Y:S01]  /*2880*/  IADD3.X R11, R7, UR33, R5, P0, !PT ;  /* 0x00000021070b7c10 */ /* 0x000fe200087fe405 */
[----:B------:R-:W-:Y:S02]  /*2890*/  IMAD R5, R12, c[0x0][0x1b8], RZ ;  /* 0x00006e000c057a24 */ /* 0x000fe400078e02ff */
[----:B------:R-:W-:-:S04]  /*28a0*/  IMAD.WIDE.U32 R14, R24, c[0x0][0x370], RZ ;  /* 0x0000dc00180e7a25 */ /* 0x000fc800078e00ff */
[----:B------:R-:W-:Y:S02]  /*28b0*/  IMAD R12, R12, c[0x0][0x1b0], RZ ;  /* 0x00006c000c0c7a24 */ /* 0x000fe400078e02ff */
[C---:B------:R-:W-:Y:S02]  /*28c0*/  IMAD R5, R4.reuse, c[0x0][0x1bc], R5 ;  /* 0x00006f0004057a24 */ /* 0x040fe400078e0205 */
[----:B------:R-:W-:Y:S01]  /*28d0*/  IMAD.WIDE.U32 R6, R4, c[0x0][0x1b8], R8 ;  /* 0x00006e0004067a25 */ /* 0x000fe200078e0008 */
[----:B------:R-:W-:Y:S02]  /*28e0*/  @!P1 IADD3 R14, P0, R30, R14, RZ ;  /* 0x0000000e1e0e9210 */ /* 0x000fe40007f1e0ff */
[----:B------:R-:W-:Y:S01]  /*28f0*/  @!P2 IADD3 R16, P4, R27, 0x20, RZ ;  /* 0x000000201b10a810 */ /* 0x000fe20007f9e0ff */
[----:B------:R-:W-:Y:S02]  /*2900*/  IMAD R13, R24, c[0x0][0x374], RZ ;  /* 0x0000dd00180d7a24 */ /* 0x000fe400078e02ff */
[----:B------:R-:W-:-:S02]  /*2910*/  IMAD R12, R4, c[0x0][0x1b4], R12 ;  /* 0x00006d00040c7a24 */ /* 0x000fc400078e020c */
[----:B------:R-:W-:Y:S01]  /*2920*/  IMAD.IADD R7, R7, 0x1, R5 ;  /* 0x0000000107077824 */ /* 0x000fe200078e0205 */
[----:B------:R-:W-:Y:S01]  /*2930*/  @!P1 IADD3.X R15, R31, R15, R13, P0, !PT ;  /* 0x0000000f1f0f9210 */ /* 0x000fe200007fe40d */
[----:B------:R-:W-:Y:S01]  /*2940*/  IMAD.WIDE.U32 R4, R4, c[0x0][0x1b0], R10 ;  /* 0x00006c0004047a25 */ /* 0x000fe200078e000a */
[----:B------:R-:W-:Y:S02]  /*2950*/  @!P2 IADD3.X R8, RZ, R22, RZ, P4, !PT ;  /* 0x00000016ff08a210 */ /* 0x000fe400027fe4ff */
[----:B------:R-:W-:Y:S01]  /*2960*/  @!P2 IADD3 R13, P0, R27, 0x20, RZ ;  /* 0x000000201b0da810 */ /* 0x000fe20007f1e0ff */
[----:B------:R-:W-:Y:S01]  /*2970*/  @!P3 IMAD R9, R22, c[0x0][0x1a0], RZ ;  /* 0x000068001609ba24 */ /* 0x000fe200078e02ff */
[----:B------:R-:W-:Y:S01]  /*2980*/  IADD3 R5, R5, R12, RZ ;  /* 0x0000000c05057210 */ /* 0x000fe20007ffe0ff */
[----:B------:R-:W-:Y:S02]  /*2990*/  @!P2 IMAD R12, R8, c[0x0][0x1a0], RZ ;  /* 0x00006800080caa24 */ /* 0x000fe400078e02ff */
[----:B------:R-:W-:-:S02]  /*29a0*/  @!P3 IMAD R20, R27, c[0x0][0x1a4], R9 ;  /* 0x000069001b14ba24 */ /* 0x000fc400078e0209 */
[----:B------:R-:W-:Y:S02]  /*29b0*/  @!P2 IMAD.X R17, RZ, RZ, R22, P0 ;  /* 0x000000ffff11a224 */ /* 0x000fe400000e0616 */
[----:B------:R-:W-:Y:S01]  /*29c0*/  @!P3 IMAD.WIDE.U32 R8, R27, c[0x0][0x1a0], R6 ;  /* 0x000068001b08ba25 */ /* 0x000fe200078e0006 */
[----:B------:R-:W-:-:S03]  /*29d0*/  @!P2 MOV R19, R5 ;  /* 0x000000050013a202 */ /* 0x000fc60000000f00 */
[----:B------:R-:W-:Y:S02]  /*29e0*/  @!P2 IMAD.MOV.U32 R18, RZ, RZ, R4 ;  /* 0x000000ffff12a224 */ /* 0x000fe400078e0004 */
[----:B------:R-:W-:Y:S02]  /*29f0*/  @!P2 IMAD R17, R17, c[0x0][0x198], RZ ;  /* 0x000066001111aa24 */ /* 0x000fe400078e02ff */
[----:B------:R-:W-:Y:S01]  /*2a00*/  @!P2 IMAD R21, R16, c[0x0][0x1a4], R12 ;  /* 0x000069001015aa24 */ /* 0x000fe200078e020c */
[C---:B------:R-:W-:Y:S01]  /*2a10*/  @!P3 LEA R12, P0, R8.reuse, c[0x0][0x170], 0x1 ;  /* 0x00005c00080cba11 */ /* 0x040fe200078008ff */
[----:B------:R-:W-:Y:S02]  /*2a20*/  @!P3 IMAD.IADD R9, R9, 0x1, R20 ;  /* 0x000000010909b824 */ /* 0x000fe400078e0214 */
[C---:B------:R-:W-:Y:S02]  /*2a30*/  @!P2 IMAD R20, R13.reuse, c[0x0][0x19c], R17 ;  /* 0x000067000d14aa24 */ /* 0x040fe400078e0211 */
[----:B------:R-:W-:Y:S01]  /*2a40*/  @!P2 IMAD.WIDE.U32 R18, R13, c[0x0][0x198], R18 ;  /* 0x000066000d12aa25 */ /* 0x000fe200078e0012 */
[----:B------:R-:W-:-:S02]  /*2a50*/  @!P3 LEA.HI.X R13, R8, c[0x0][0x174], R9, 0x1, P0 ;  /* 0x00005d00080dba11 */ /* 0x000fc400000f0c09 */
[----:B------:R-:W-:-:S13]  /*2a60*/  PLOP3.LUT P0, PT, PT, PT, UP6, 0x80, 0x0 ;  /* 0x000000000000781c */ /* 0x000fda0003f0f068 */
[----:B------:R-:W-:Y:S01]  /*2a70*/  @P0 BAR.SYNC.DEFER_BLOCKING 0x0 ;  /* 0x0000000000000b1d */ /* 0x000fe20000010000 */
[----:B------:R-:W-:Y:S02]  /*2a80*/  @!P2 IMAD.MOV.U32 R10, RZ, RZ, R6 ;  /* 0x000000ffff0aa224 */ /* 0x000fe400078e0006 */
[----:B------:R-:W-:-:S04]  /*2a90*/  @!P2 IMAD.MOV.U32 R11, RZ, RZ, R7 ;  /* 0x000000ffff0ba224 */ /* 0x000fc800078e0007 */
[----:B------:R-:W-:Y:S01]  /*2aa0*/  @!P2 IMAD.WIDE.U32 R6, R16, c[0x0][0x1a0], R10 ;  /* 0x000068001006aa25 */ /* 0x000fe200078e000a */
[----:B------:R-:W-:-:S03]  /*2ab0*/  ISETP.GE.AND P0, PT, R27, UR11, PT ;  /* 0x0000000b1b007c0c */ /* 0x000fc6000bf06270 */
[----:B------:R-:W-:Y:S01]  /*2ac0*/  @!P2 IMAD.IADD R7, R7, 0x1, R21 ;  /* 0x000000010707a824 */ /* 0x000fe200078e0215 */
[----:B------:R-:W-:-:S04]  /*2ad0*/  @!P2 LEA R10, P4, R6, c[0x0][0x170], 0x1 ;  /* 0x00005c00060aaa11 */ /* 0x000fc800078808ff */
[----:B------:R-:W-:Y:S01]  /*2ae0*/  @!P2 LEA.HI.X R11, R6, c[0x0][0x174], R7, 0x1, P4 ;  /* 0x00005d00060baa11 */ /* 0x000fe200020f0c07 */
[----:B------:R-:W-:Y:S02]  /*2af0*/  @!P3 IMAD R8, R22, c[0x0][0x198], RZ ;  /* 0x000066001608ba24 */ /* 0x000fe400078e02ff */
[----:B------:R-:W-:-:S04]  /*2b00*/  IMAD.WIDE.U32 R22, R24, c[0x0][0x190], RZ ;  /* 0x0000640018167a25 */ /* 0x000fc800078e00ff */
[C---:B------:R-:W-:Y:S02]  /*2b10*/  @!P3 IMAD R9, R27.reuse, c[0x0][0x19c], R8 ;  /* 0x000067001b09ba24 */ /* 0x040fe400078e0208 */
[----:B------:R-:W-:Y:S01]  /*2b20*/  @!P3 IMAD.WIDE.U32 R16, R27, c[0x0][0x198], R4 ;  /* 0x000066001b10ba25 */ /* 0x000fe200078e0004 */
[----:B------:R-:W-:-:S03]  /*2b30*/  @!P1 IADD3 R8, P6, R28, R22, RZ ;  /* 0x000000161c089210 */ /* 0x000fc60007fde0ff */
[----:B------:R-:W-:Y:S01]  /*2b40*/  IMAD R24, R24, c[0x0][0x194], RZ ;  /* 0x0000650018187a24 */ /* 0x000fe200078e02ff */
[----:B------:R-:W-:Y:S02]  /*2b50*/  @!P3 IADD3 R5, R17, R9, RZ ;  /* 0x000000091105b210 */ /* 0x000fe40007ffe0ff */
[----:B------:R-:W-:Y:S02]  /*2b60*/  @!P3 LEA R6, P5, R16, c[0x0][0x168], 0x1 ;  /* 0x00005a001006ba11 */ /* 0x000fe400078a08ff */
[----:B------:R-:W-:Y:S01]  /*2b70*/  @!P1 IADD3.X R9, R29, R23, R24, P6, !PT ;  /* 0x000000171d099210 */ /* 0x000fe200037fe418 */
[----:B--2---:R-:W-:Y:S04]  /*2b80*/  @P3 STS.128 [R26+0x12000], RZ ;  /* 0x012000ff1a003388 */ /* 0x004fe80000000c00 */
[----:B------:R-:W-:Y:S04]  /*2b90*/  @P3 STS.128 [R26+0x14000], RZ ;  /* 0x014000ff1a003388 */ /* 0x000fe80000000c00 */
[----:B------:R-:W-:Y:S04]  /*2ba0*/  @P3 STS.128 [R26+0x16000], RZ ;  /* 0x016000ff1a003388 */ /* 0x000fe80000000c00 */
[----:B------:R-:W-:Y:S01]  /*2bb0*/  @!PT LDS RZ, [RZ] ;  /* 0x00000000fffff984 */ /* 0x000fe20000000800 */
[----:B------:R-:W-:Y:S01]  /*2bc0*/  @!PT LDS RZ, [RZ] ;  /* 0x00000000fffff984 */ /* 0x000fe20000000800 */
[----:B------:R-:W-:Y:S01]  /*2bd0*/  @!PT LDS RZ, [RZ] ;  /* 0x00000000fffff984 */ /* 0x000fe20000000800 */
[----:B------:R1:W-:Y:S04]  /*2be0*/  @!P3 LDGSTS.E.BYPASS.LTC128B.128 [R26+0x12000], [R12.64] ;  /* 0x120000000c1abfae */ /* 0x0003e8000b901d44 */
[----:B------:R1:W-:Y:S04]  /*2bf0*/  @!P3 LDGSTS.E.BYPASS.LTC128B.128 [R26+0x14000], [R12.64+0x80] ;  /* 0x140000800c1abfae */ /* 0x0003e8000b901d44 */
[----:B------:R1:W-:Y:S04]  /*2c00*/  @!P3 LDGSTS.E.BYPASS.LTC128B.128 [R26+0x16000], [R12.64+0x100] ;  /* 0x160001000c1abfae */ /* 0x0003e8000b901d44 */
[----:B------:R-:W-:Y:S04]  /*2c10*/  @P2 STS.128 [R26+0x13000], RZ ;  /* 0x013000ff1a002388 */ /* 0x000fe80000000c00 */
        /* <DEDUP_REMOVED lines=8> */
[----:B------:R-:W0:Y:S04]  /*2ca0*/  LDGDEPBAR ;  /* 0x00000000000079af */ /* 0x000e280000000000 */
        /* <DEDUP_REMOVED lines=18> */
[----:B------:R-:W-:Y:S04]  /*2dd0*/  @P0 STS.128 [R26], RZ ;  /* 0x000000ff1a000388 */ /* 0x000fe80000000c00 */
[----:B------:R-:W-:Y:S01]  /*2de0*/  @P0 STS.128 [R26+0x2000], RZ ;  /* 0x002000ff1a000388 */ /* 0x000fe20000000c00 */
[----:B---3--:R-:W-:-:S03]  /*2df0*/  IADD3 R7, R25, 0x8, RZ ;  /* 0x0000000819077810 */ /* 0x008fc60007ffe0ff */
[----:B------:R-:W-:Y:S04]  /*2e00*/  @P0 STS.128 [R26+0x4000], RZ ;  /* 0x004000ff1a000388 */ /* 0x000fe80000000c00 */
[----:B------:R-:W-:Y:S01]  /*2e10*/  @!PT LDS RZ, [RZ] ;  /* 0x00000000fffff984 */ /* 0x000fe20000000800 */
[----:B------:R-:W-:Y:S01]  /*2e20*/  @!PT LDS RZ, [RZ] ;  /* 0x00000000fffff984 */ /* 0x000fe20000000800 */
[----:B------:R-:W-:Y:S01]  /*2e30*/  @!PT LDS RZ, [RZ] ;  /* 0x00000000fffff984 */ /* 0x000fe20000000800 */
[----:B------:R3:W-:Y:S04]  /*2e40*/  @!P0 LDGSTS.E.BYPASS.LTC128B.128 [R26], [R28.64] ;  /* 0x000000001c1a8fae */ /* 0x0007e8000b901d44 */
[----:B------:R3:W-:Y:S04]  /*2e50*/  @!P0 LDGSTS.E.BYPASS.LTC128B.128 [R26+0x2000], [R28.64+0x80] ;  /* 0x020000801c1a8fae */ /* 0x0007e8000b901d44 */
[----:B------:R3:W-:Y:S01]  /*2e60*/  @!P0 LDGSTS.E.BYPASS.LTC128B.128 [R26+0x4000], [R28.64+0x100] ;  /* 0x040001001c1a8fae */ /* 0x0007e2000b901d44 */
[----:B------:R-:W-:-:S03]  /*2e70*/  ISETP.GE.AND P6, PT, R7, UR11, PT ;  /* 0x0000000b07007c0c */ /* 0x000fc6000bfc6270 */
[----:B------:R-:W-:Y:S01]  /*2e80*/  @P1 STS.128 [R26+0x1000], RZ ;  /* 0x001000ff1a001388 */ /* 0x000fe20000000c00 */
[----:B------:R-:W-:-:S03]  /*2e90*/  @!P3 LEA.HI.X R7, R16, c[0x0][0x16c], R5, 0x1, P5 ;  /* 0x00005b001007ba11 */ /* 0x000fc600028f0c05 */
[----:B------:R-:W-:Y:S04]  /*2ea0*/  @P1 STS.128 [R26+0x3000], RZ ;  /* 0x003000ff1a001388 */ /* 0x000fe80000000c00 */
[----:B------:R-:W-:Y:S04]  /*2eb0*/  @P1 STS.128 [R26+0x5000], RZ ;  /* 0x005000ff1a001388 */ /* 0x000fe80000000c00 */
[----:B------:R-:W-:Y:S01]  /*2ec0*/  @!PT LDS RZ, [RZ] ;  /* 0x00000000fffff984 */ /* 0x000fe20000000800 */
[----:B------:R-:W-:Y:S01]  /*2ed0*/  @!PT LDS RZ, [RZ] ;  /* 0x00000000fffff984 */ /* 0x000fe20000000800 */
[----:B------:R-:W-:Y:S01]  /*2ee0*/  @!PT LDS RZ, [RZ] ;  /* 0x00000000fffff984 */ /* 0x000fe20000000800 */
[----:B------:R5:W-:Y:S01]  /*2ef0*/  @!P1 LDGSTS.E.BYPASS.LTC128B.128 [R26+0x1000], [R8.64] ;  /* 0x01000000081a9fae */ /* 0x000be2000b901d44 */
[----:B--2---:R-:W-:-:S03]  /*2f00*/  IMAD.SHL.U32 R11, R25, 0x4, RZ ;  /* 0x00000004190b7824 */ /* 0x004fc600078e00ff */
        /* <DEDUP_REMOVED lines=10> */
[----:B------:R2:W-:Y:S01]  /*2fb0*/  @!P3 LDGSTS.E.BYPASS.LTC128B.128 [R26+0x10000], [R6.64+0x100] ;  /* 0x10000100061abfae */ /* 0x0005e2000b901d44 */
[----:B-----5:R-:W-:-:S04]  /*2fc0*/  SHF.R.S32.HI R8, RZ, 0x1f, R25 ;  /* 0x0000001fff087819 */ /* 0x020fc80000011419 */
[----:B------:R-:W-:Y:S01]  /*2fd0*/  SHF.L.U64.HI R10, R25, 0x2, R8 ;  /* 0x00000002190a7819 */ /* 0x000fe20000010208 */
[----:B------:R-:W-:Y:S01]  /*2fe0*/  IMAD.MOV.U32 R8, RZ, RZ, 0x7f800000 ;  /* 0x7f800000ff087424 */ /* 0x000fe200078e00ff */
[----:B--2---:R-:W-:-:S04]  /*2ff0*/  IADD3 R6, P0, R11, UR8, RZ ;  /* 0x000000080b067c10 */ /* 0x004fc8000ff1e0ff */
[----:B------:R-:W-:-:S05]  /*3000*/  IADD3.X R7, R10, UR7, RZ, P0, !PT ;  /* 0x000000070a077c10 */ /* 0x000fca00087fe4ff */
[----:B------:R-:W2:Y:S01]  /*3010*/  @!P6 LDG.E R8, [R6.64+0x20] ;  /* 0x000020040608e981 */ /* 0x000ea2000c1e1900 */
[----:B------:R-:W-:Y:S01]  /*3020*/  @!P2 IMAD.IADD R17, R19, 0x1, R20 ;  /* 0x000000011311a824 */ /* 0x000fe200078e0214 */
[C---:B------:R-:W-:Y:S02]  /*3030*/  @!P2 LEA R4, P4, R18.reuse, c[0x0][0x168], 0x1 ;  /* 0x00005a001204aa11 */ /* 0x040fe400078808ff */
[----:B------:R-:W-:Y:S02]  /*3040*/  ISETP.GE.AND P1, PT, R25, UR11, PT ;  /* 0x0000000b19007c0c */ /* 0x000fe4000bf26270 */
[----:B------:R-:W-:Y:S01]  /*3050*/  @!P2 LEA.HI.X R5, R18, c[0x0][0x16c], R17, 0x1, P4 ;  /* 0x00005b001205aa11 */ /* 0x000fe200020f0c11 */
[----:B------:R-:W-:Y:S04]  /*3060*/  @P2 STS.128 [R26+0xd000], RZ ;  /* 0x00d000ff1a002388 */ /* 0x000fe80000000c00 */
[----:B------:R-:W-:Y:S04]  /*3070*/  @P2 STS.128 [R26+0xf000], RZ ;  /* 0x00f000ff1a002388 */ /* 0x000fe80000000c00 */
[----:B------:R-:W-:Y:S04]  /*3080*/  @P2 STS.128 [R26+0x11000], RZ ;  /* 0x011000ff1a002388 */ /* 0x000fe80000000c00 */
[----:B------:R-:W-:Y:S01]  /*3090*/  @!PT LDS RZ, [RZ] ;  /* 0x00000000fffff984 */ /* 0x000fe20000000800 */
[----:B------:R-:W-:Y:S01]  /*30a0*/  @!PT LDS RZ, [RZ] ;  /* 0x00000000fffff984 */ /* 0x000fe20000000800 */
[----:B------:R-:W-:Y:S01]  /*30b0*/  @!PT LDS RZ, [RZ] ;  /* 0x00000000fffff984 */ /* 0x000fe20000000800 */
[----:B------:R5:W-:Y:S01]  /*30c0*/  @!P2 LDGSTS.E.BYPASS.LTC128B.128 [R26+0xd000], [R4.64] ;  /* 0x0d000000041aafae */ /* 0x000be2000b901d44 */
[----:B------:R-:W-:-:S03]  /*30d0*/  MOV R9, 0x7f800000 ;  /* 0x7f80000000097802 */ /* 0x000fc60000000f00 */
[----:B------:R5:W-:Y:S04]  /*30e0*/  @!P2 LDGSTS.E.BYPASS.LTC128B.128 [R26+0xf000], [R4.64+0x80] ;  /* 0x0f000080041aafae */ /* 0x000be8000b901d44 */
[----:B------:R5:W-:Y:S04]  /*30f0*/  @!P2 LDGSTS.E.BYPASS.LTC128B.128 [R26+0x11000], [R4.64+0x100] ;  /* 0x11000100041aafae */ /* 0x000be8000b901d44 */
[----:B------:R-:W0:Y:S04]  /*3100*/  LDGDEPBAR ;  /* 0x00000000000079af */ /* 0x000e280000000000 */
[----:B------:R-:W-:Y:S04]  /*3110*/  STL [R1+0x68], R11 ;  /* 0x0000680b01007387 */ /* 0x000fe80000100800 */
[----:B------:R-:W-:Y:S04]  /*3120*/  STL [R1+0x64], R10 ;  /* 0x0000640a01007387 */ /* 0x000fe80000100800 */
[----:B------:R1:W3:Y:S01]  /*3130*/  @!P1 LDG.E R9, [R6.64] ;  /* 0x0000000406099981 */ /* 0x0002e2000c1e1900 */
[----:B-----5:R-:W-:Y:S01]  /*3140*/  IADD3 R5, R25, 0x1, RZ ;  /* 0x0000000119057810 */ /* 0x020fe20007ffe0ff */
[----:B------:R-:W-:-:S04]  /*3150*/  DEPBAR.LE SB0, 0x1 ;  /* 0x000080400000791a */ /* 0x000fc80000000000 */
[----:B------:R-:W-:Y:S01]  /*3160*/  MOV R4, UR16 ;  /* 0x0000001000047c02 */ /* 0x000fe20008000f00 */
[----:B------:R-:W-:Y:S03]  /*3170*/  BAR.SYNC.DEFER_BLOCKING 0x0 ;  /* 0x0000000000007b1d */ /* 0x000fe60000010000 */
[----:B------:R-:W-:-:S03]  /*3180*/  IADD3 R4, R4, -UR25, R5 ;  /* 0x8000001904047c10 */ /* 0x000fc6000fffe005 */
[----:B------:R-:W1:Y:S04]  /*3190*/  LDSM.16.M88.4 R148, [R252+0x12000] ;  /* 0x01200000fc94783b */ /* 0x000e680000000200 */
[----:B------:R-:W1:Y:S04]  /*31a0*/  LDSM.16.M88.4 R152, [R252+0x12800] ;  /* 0x01280000fc98783b */ /* 0x000e680000000200 */
[----:B------:R-:W1:Y:S04]  /*31b0*/  LDSM.16.M88.4 R180, [R252+0x14000] ;  /* 0x01400000fcb4783b */ /* 0x000e680000000200 */
[----:B------:R-:W1:Y:S04]  /*31c0*/  LDSM.16.M88.4 R184, [R252+0x14800] ;  /* 0x01480000fcb8783b */ /* 0x000e680000000200 */
[----:B------:R-:W1:Y:S04]  /*31d0*/  LDSM.16.M88.4 R212, [R252+0x16000] ;  /* 0x01600000fcd4783b */ /* 0x000e680000000200 */
[----:B------:R-:W1:Y:S04]  /*31e0*/  LDSM.16.M88.4 R216, [R252+0x16800] ;  /* 0x01680000fcd8783b */ /* 0x000e680000000200 */
[----:B--2---:R2:W-:Y:S04]  /*31f0*/  STL [R1+0x60], R8 ;  /* 0x0000600801007387 */ /* 0x0045e80000100800 */
[----:B-1----:R-:W5:Y:S04]  /*3200*/  LDL R7, [R1] ;  /* 0x0000000001077983 */ /* 0x002f680000100800 */
[----:B--2---:R-:W2:Y:S04]  /*3210*/  LDL R8, [R1+0x4] ;  /* 0x0000040001087983 */ /* 0x004ea80000100800 */
[----:B------:R1:W-:Y:S04]  /*3220*/  STL [R1+0x74], R4 ;  /* 0x0000740401007387 */ /* 0x0003e80000100800 */
[----:B------:R-:W2:Y:S04]  /*3230*/  LDL R6, [R1+0x2c] ;  /* 0x00002c0001067983 */ /* 0x000ea80000100800 */
[----:B---3--:R1:W-:Y:S01]  /*3240*/  STL [R1+0x5c], R9 ;  /* 0x00005c0901007387 */ /* 0x0083e20000100800 */
        /* <DEDUP_REMOVED lines=41> */
[----:B----4-:R-:W-:Y:S01]  /*34e0*/  CS2R R30, SRZ ;  /* 0x00000000001e7805 */ /* 0x010fe2000001ff00 */
[----:B------:R-:W-:Y:S01]  /*34f0*/  CS2R R28, SRZ ;  /* 0x00000000001c7805 */ /* 0x000fe2000001ff00 */
        /* <DEDUP_REMOVED lines=8> */
[----:B-----5:R1:W3:Y:S04]  /*3580*/  LDSM.16.M88.4 R164, [R7+0x12000] ;  /* 0x0120000007a4783b */ /* 0x0202e80000000200 */
[----:B------:R1:W4:Y:S04]  /*3590*/  LDSM.16.M88.4 R168, [R7+0x12800] ;  /* 0x0128000007a8783b */ /* 0x0003280000000200 */
[----:B------:R1:W1:Y:S04]  /*35a0*/  LDSM.16.M88.4 R196, [R7+0x14000] ;  /* 0x0140000007c4783b */ /* 0x0002680000000200 */
[----:B------:R1:W1:Y:S04]  /*35b0*/  LDSM.16.M88.4 R200, [R7+0x14800] ;  /* 0x0148000007c8783b */ /* 0x0002680000000200 */
[----:B------:R1:W1:Y:S04]  /*35c0*/  LDSM.16.M88.4 R228, [R7+0x16000] ;  /* 0x0160000007e4783b */ /* 0x0002680000000200 */
[----:B------:R1:W1:Y:S04]  /*35d0*/  LDSM.16.M88.4 R232, [R7+0x16800] ;  /* 0x0168000007e8783b */ /* 0x0002680000000200 */
[----:B--2---:R2:W1:Y:S04]  /*35e0*/  LDSM.16.M88.4 R156, [R8+0x12000] ;  /* 0x01200000089c783b */ /* 0x0044680000000200 */
        /* <DEDUP_REMOVED lines=10> */
[----:B---34-:R2:W1:Y:S02]  /*3690*/  LDSM.16.M88.4 R240, [R6+0x16800] ;  /* 0x0168000006f0783b */ /* 0x0184640000000200 */
.L_x_64:
[----:B------:R-:W3:Y:S01]  /*36a0*/  LDL R245, [R1+0x8] ;  /* 0x0000080001f57983 */ /* 0x000ee20000100800 */
[----:B------:R-:W-:Y:S02]  /*36b0*/  USHF.L.U32 UR11, UR6, 0x6, URZ ;  /* 0x00000006060b7899 */ /* 0x000fe4000800063f */
[----:B------:R-:W-:Y:S02]  /*36c0*/  UISETP.GT.AND UP2, UPT, UR6, UR12, UPT ;  /* 0x0000000c0600728c */ /* 0x000fe4000bf44270 */
[----:B------:R-:W4:Y:S01]  /*36d0*/  LDL R93, [R1+0x4] ;  /* 0x00000400015d7983 */ /* 0x000f220000100800 */
[----:B------:R-:W-:Y:S03]  /*36e0*/  UISETP.GE.AND UP0, UPT, UR11, UR15, UPT ;  /* 0x0000000f0b00728c */ /* 0x000fe6000bf06270 */
[----:B------:R-:W-:Y:S01]  /*36f0*/  PLOP3.LUT P3, PT, PT, PT, UP2, 0x80, 0x0 ;  /* 0x000000000000781c */ /* 0x000fe20003f6f028 */
[----:B-----5:R-:W5:Y:S01]  /*3700*/  LDL R244, [R1+0xc] ;  /* 0x00000c0001f47983 */ /* 0x020f620000100800 */
[----:B------:R-:W-:Y:S04]  /*3710*/  UISETP.LT.AND UP0, UPT, UR14, UR16, UP0 ;  /* 0x000000100e00728c */ /* 0x000fe80008701270 */
[----:B--2---:R-:W2:Y:S02]  /*3720*/  LDL R90, [R1] ;  /* 0x00000000015a7983 */ /* 0x004ea40000100800 */
[----:B------:R-:W-:Y:S03]  /*3730*/  PLOP3.LUT P0, PT, PT, PT, UP0, 0x80, 0x0 ;  /* 0x000000000000781c */ /* 0x000fe60003f0f008 */
[----:B------:R-:W2:Y:S05]  /*3740*/  LDL R99, [R1+0x18] ;  /* 0x0000180001637983 */ /* 0x000eaa0000100800 */
[----:B------:R-:W2:Y:S05]  /*3750*/  LDL R89, [R1+0x10] ;  /* 0x0000100001597983 */ /* 0x000eaa0000100800 */
[----:B------:R-:W2:Y:S05]  /*3760*/  LDL R96, [R1+0x14] ;  /* 0x0000140001607983 */ /* 0x000eaa0000100800 */
[----:B------:R-:W0:Y:S05]  /*3770*/  LDGDEPBAR ;  /* 0x00000000000079af */ /* 0x000e2a0000000000 */
[----:B------:R-:W2:Y:S05]  /*3780*/  LDL R92, [R1+0x74] ;  /* 0x00007400015c7983 */ /* 0x000eaa0000100800 */
[----:B------:R-:W2:Y:S05]  /*3790*/  LDL R91, [R1+0x78] ;  /* 0x00007800015b7983 */ /* 0x000eaa0000100800 */
[----:B------:R-:W2:Y:S05]  /*37a0*/  LDL R88, [R1+0x5c] ;  /* 0x00005c0001587983 */ /* 0x000eaa0000100800 */
[----:B------:R-:W2:Y:S05]  /*37b0*/  LDL R95, [R1+0x3c] ;  /* 0x00003c00015f7983 */ /* 0x000eaa0000100800 */
[----:B------:R-:W2:Y:S05]  /*37c0*/  LDL R94, [R1+0x58] ;  /* 0x00005800015e7983 */ /* 0x000eaa0000100800 */
[----:B------:R-:W2:Y:S05]  /*37d0*/  LDL R98, [R1+0x68] ;  /* 0x0000680001627983 */ /* 0x000eaa0000100800 */
[----:B------:R-:W2:Y:S01]  /*37e0*/  LDL R97, [R1+0x64] ;  /* 0x0000640001617983 */ /* 0x000ea20000100800 */
[----:B------:R-:W-:Y:S04]  /*37f0*/  DEPBAR.LE SB0, 0x0 ;  /* 0x000080000000791a */ /* 0x000fe80000000000 */
[----:B------:R-:W-:Y:S06]  /*3800*/  BAR.SYNC.DEFER_BLOCKING 0x0 ;  /* 0x0000000000007b1d */ /* 0x000fec0000010000 */
[----:B-1----:R-:W-:Y:S05]  /*3810*/  LDSM.16.M88.4 R8, [R252+0xc000] ;  /* 0x00c00000fc08783b */ /* 0x002fea0000000200 */
[----:B------:R-:W-:Y:S05]  /*3820*/  LDSM.16.M88.4 R68, [R252+0xc800] ;  /* 0x00c80000fc44783b */ /* 0x000fea0000000200 */
[----:B---3--:R-:W1:Y:S05]  /*3830*/  LDSM.16.M88.4 R16, [R245] ;  /* 0x00000000f510783b */ /* 0x008e6a0000000200 */
[----:B----4-:R-:W-:Y:S05]  /*3840*/  LDSM.16.M88.4 R76, [R93+0xc000] ;  /* 0x00c000005d4c783b */ /* 0x010fea0000000200 */
[----:B-----5:R-:W3:Y:S05]  /*3850*/  LDSM.16.M88.4 R72, [R244] ;  /* 0x00000000f448783b */ /* 0x020eea0000000200 */
[----:B------:R-:W4:Y:S05]  /*3860*/  LDSM.16.M88.4 R80, [R93+0xc800] ;  /* 0x00c800005d50783b */ /* 0x000f2a0000000200 */
[----:B--2---:R-:W-:Y:S01]  /*3870*/  LDSM.16.M88.4 R84, [R90+0xc000] ;  /* 0x00c000005a54783b */ /* 0x004fe20000000200 */
[C---:B-1----:R-:W-:Y:S08]  /*3880*/  HMMA.16816.F32.BF16 R4, R16.reuse, R8, RZ ;  /* 0x000000081004723c */ /* 0x042ff000000418ff */
[C---:B------:R-:W-:Y:S01]  /*3890*/  HMMA.16816.F32.BF16 R8, R16.reuse, R10, RZ ;  /* 0x0000000a1008723c */ /* 0x040fe200000418ff */
[----:B------:R-:W-:Y:S07]  /*38a0*/  FSETP.NEU.FTZ.AND P1, PT, R88, -INF , PT ;  /* 0xff8000005800780b */ /* 0x000fee0003f3d000 */
[C---:B------:R-:W-:Y:S08]  /*38b0*/  HMMA.16816.F32.BF16 R12, R16.reuse, R68, RZ ;  /* 0x00000044100c723c */ /* 0x040ff000000418ff */
[----:B------:R-:W-:Y:S01]  /*38c0*/  HMMA.16816.F32.BF16 R16, R16, R70, RZ ;  /* 0x000000461010723c */ /* 0x000fe200000418ff */
[----:B------:R-:W1:Y:S07]  /*38d0*/  LDSM.16.M88.4 R68, [R99] ;  /* 0x000000006344783b */ /* 0x000e6e0000000200 */
[C---:B---3--:R-:W-:Y:S08]  /*38e0*/  HMMA.16816.F32.BF16 R4, R72.reuse, R76, R4 ;  /* 0x0000004c4804723c */ /* 0x048ff00000041804 */
[C---:B------:R-:W-:Y:S01]  /*38f0*/  HMMA.16816.F32.BF16 R8, R72.reuse, R78, R8 ;  /* 0x0000004e4808723c */ /* 0x040fe20000041808 */
[----:B------:R-:W-:Y:S07]  /*3900*/  LDSM.16.M88.4 R76, [R96] ;  /* 0x00000000604c783b */ /* 0x000fee0000000200 */
[C---:B----4-:R-:W-:Y:S08]  /*3910*/  HMMA.16816.F32.BF16 R12, R72.reuse, R80, R12 ;  /* 0x00000050480c723c */ /* 0x050ff0000004180c */
        /* <DEDUP_REMOVED lines=40> */
[----:B------:R-:W2:Y:S07]  /*3ba0*/  LDSM.16.M88.4 R76, [R252+0x10800] ;  /* 0x01080000fc4c783b */ /* 0x000eae0000000200 */
[C---:B---3--:R-:W-:Y:S08]  /*3bb0*/  HMMA.16816.F32.BF16 R12, R68.reuse, R80, R12 ;  /* 0x00000050440c723c */ /* 0x048ff0000004180c */
[----:B------:R-:W-:Y:S01]  /*3bc0*/  HMMA.16816.F32.BF16 R16, R68, R82, R16 ;  /* 0x000000524410723c */ /* 0x000fe20000041810 */
[----:B------:R-:W-:Y:S05]  /*3bd0*/  LDSM.16.M88.4 R68, [R244+0x4000] ;  /* 0x00400000f444783b */ /* 0x000fea0000000200 */
[----:B------:R-:W3:Y:S02]  /*3be0*/  LDSM.16.M88.4 R80, [R93+0x10000] ;  /* 0x010000005d50783b */ /* 0x000ee40000000200 */
[C---:B-1----:R-:W-:Y:S08]  /*3bf0*/  HMMA.16816.F32.BF16 R4, R72.reuse, R84, R4 ;  /* 0x000000544804723c */ /* 0x042ff00000041804 */
[C---:B------:R-:W-:Y:S01]  /*3c00*/  HMMA.16816.F32.BF16 R8, R72.reuse, R86, R8 ;  /* 0x000000564808723c */ /* 0x040fe20000041808 */
[----:B------:R1:W4:Y:S07]  /*3c10*/  LDSM.16.M88.4 R84, [R93+0x10800] ;  /* 0x010800005d54783b */ /* 0x00032e0000000200 */
[C---:B--2---:R-:W-:Y:S08]  /*3c20*/  HMMA.16816.F32.BF16 R12, R72.reuse, R76, R12 ;  /* 0x0000004c480c723c */ /* 0x044ff0000004180c */
[----:B------:R-:W-:Y:S01]  /*3c30*/  HMMA.16816.F32.BF16 R16, R72, R78, R16 ;  /* 0x0000004e4810723c */ /* 0x000fe20000041810 */
[----:B------:R-:W-:Y:S05]  /*3c40*/  LDSM.16.M88.4 R76, [R90+0x10000] ;  /* 0x010000005a4c783b */ /* 0x000fea0000000200 */
[----:B------:R-:W2:Y:S05]  /*3c50*/  LDSM.16.M88.4 R72, [R99+0x4000] ;  /* 0x004000006348783b */ /* 0x000eaa0000000200 */
[----:B-1----:R-:W5:Y:S01]  /*3c60*/  LDL R93, [R1+0x50] ;  /* 0x00005000015d7983 */ /* 0x002f620000100800 */
[C---:B---3--:R-:W-:Y:S08]  /*3c70*/  HMMA.16816.F32.BF16 R4, R68.reuse, R80, R4 ;  /* 0x000000504404723c */ /* 0x048ff00000041804 */
[C---:B------:R-:W-:Y:S01]  /*3c80*/  HMMA.16816.F32.BF16 R8, R68.reuse, R82, R8 ;  /* 0x000000524408723c */ /* 0x040fe20000041808 */
[----:B------:R1:W3:Y:S07]  /*3c90*/  LDSM.16.M88.4 R80, [R90+0x10800] ;  /* 0x010800005a50783b */ /* 0x0002ee0000000200 */
[C---:B----4-:R-:W-:Y:S08]  /*3ca0*/  HMMA.16816.F32.BF16 R12, R68.reuse, R84, R12 ;  /* 0x00000054440c723c */ /* 0x050ff0000004180c */
[----:B------:R-:W-:Y:S01]  /*3cb0*/  HMMA.16816.F32.BF16 R16, R68, R86, R16 ;  /* 0x000000564410723c */ /* 0x000fe20000041810 */
[----:B------:R-:W-:Y:S05]  /*3cc0*/  LDSM.16.M88.4 R68, [R96+0x4000] ;  /* 0x004000006044783b */ /* 0x000fea0000000200 */
[----:B------:R-:W4:Y:S02]  /*3cd0*/  LDSM.16.M88.4 R84, [R89+0x10000] ;  /* 0x010000005954783b */ /* 0x000f240000000200 */
[C---:B--2---:R-:W-:Y:S03]  /*3ce0*/  HMMA.16816.F32.BF16 R4, R72.reuse, R76, R4 ;  /* 0x0000004c4804723c */ /* 0x044fe60000041804 */
[----:B-1----:R-:W2:Y:S04]  /*3cf0*/  LDL R90, [R1+0x60] ;  /* 0x00006000015a7983 */ /* 0x002ea80000100800 */
[----:B------:R-:W-:Y:S01]  /*3d00*/  IMAD.U32 R76, RZ, RZ, UR21 ;  /* 0x00000015ff4c7e24 */ /* 0x000fe2000f8e00ff */
[C---:B------:R-:W-:Y:S04]  /*3d10*/  HMMA.16816.F32.BF16 R8, R72.reuse, R78, R8 ;  /* 0x0000004e4808723c */ /* 0x040fe80000041808 */
[----:B------:R-:W-:Y:S02]  /*3d20*/  @!P0 IMAD R76, R76, 0x40, R91 ;  /* 0x000000404c4c8824 */ /* 0x000fe400078e025b */
[----:B------:R-:W-:Y:S02]  /*3d30*/  FMUL.FTZ R77, R88, 1.4426950216293334961 ;  /* 0x3fb8aa3b584d7820 */ /* 0x000fe40000410000 */
[C---:B---3--:R-:W-:Y:S04]  /*3d40*/  HMMA.16816.F32.BF16 R12, R72.reuse, R80, R12 ;  /* 0x00000050480c723c */ /* 0x048fe8000004180c */
[----:B------:R-:W-:Y:S03]  /*3d50*/  FSEL R77, R77, RZ, P1 ;  /* 0x000000ff4d4d7208 */ /* 0x000fe60000800000 */
[----:B------:R-:W-:Y:S01]  /*3d60*/  @!P0 IADD3 R80, R76, 0x1, RZ ;  /* 0x000000014c508810 */ /* 0x000fe20007ffe0ff */
[----:B------:R-:W-:Y:S07]  /*3d70*/  HMMA.16816.F32.BF16 R16, R72, R82, R16 ;  /* 0x000000524810723c */ /* 0x000fee0000041810 */
[----:B------:R-:W-:Y:S02]  /*3d80*/  @!P0 IADD3 R72, R92, UR11, RZ ;  /* 0x0000000b5c488c10 */ /* 0x000fe4000fffe0ff */
[----:B------:R-:W3:Y:S03]  /*3d90*/  LDL R92, [R1+0x54] ;  /* 0x00005400015c7983 */ /* 0x000ee60000100800 */
[----:B------:R-:W-:Y:S01]  /*3da0*/  @!P0 IMNMX R79, R72, UR16, PT ;  /* 0x00000010484f8c17 */ /* 0x000fe2000b800200 */
[C---:B----4-:R-:W-:Y:S05]  /*3db0*/  HMMA.16816.F32.BF16 R4, R68.reuse, R84, R4 ;  /* 0x000000544404723c */ /* 0x050fea0000041804 */
[-C--:B------:R-:W-:Y:S02]  /*3dc0*/  @!P0 ISETP.GE.AND P2, PT, R76, R79.reuse, PT ;  /* 0x0000004f4c00820c */ /* 0x080fe40003f46270 */
[----:B------:R-:W-:Y:S01]  /*3dd0*/  @!P0 IADD3 R78, R72, 0x8, RZ ;  /* 0x00000008484e8810 */ /* 0x000fe20007ffe0ff */
[C---:B------:R-:W-:Y:S01]  /*3de0*/  HMMA.16816.F32.BF16 R8, R68.reuse, R86, R8 ;  /* 0x000000564408723c */ /* 0x040fe20000041808 */
[----:B------:R-:W1:Y:S02]  /*3df0*/  LDSM.16.M88.4 R72, [R89+0x10800] ;  /* 0x010800005948783b */ /* 0x000e640000000200 */
[-C--:B------:R-:W-:Y:S02]  /*3e00*/  @!P0 ISETP.GE.AND P1, PT, R80, R79.reuse, PT ;  /* 0x0000004f5000820c */ /* 0x080fe40003f26270 */
[----:B------:R-:W-:Y:S11]  /*3e10*/  @!P0 IMNMX R78, R78, UR16, PT ;  /* 0x000000104e4e8c17 */ /* 0x000ff6000b800200 */
[----:B------:R-:W-:Y:S02]  /*3e20*/  @!P0 FSEL R4, R4, -INF , !P2 ;  /* 0xff80000004048808 */ /* 0x000fe40005000000 */
[----:B------:R-:W-:Y:S02]  /*3e30*/  @!P0 FSEL R5, R5, -INF , !P1 ;  /* 0xff80000005058808 */ /* 0x000fe40004800000 */
[-C--:B------:R-:W-:Y:S01]  /*3e40*/  @!P0 ISETP.GE.AND P2, PT, R76, R78.reuse, PT ;  /* 0x0000004e4c00820c */ /* 0x080fe20003f46270 */
[--C-:B------:R-:W-:Y:S02]  /*3e50*/  FFMA.FTZ R4, R4, c[0x0][0x23c], -R77.reuse ;  /* 0x00008f0004047a23 */ /* 0x100fe4000001084d */
[--C-:B------:R-:W-:Y:S01]  /*3e60*/  FFMA.FTZ R5, R5, c[0x0][0x23c], -R77.reuse ;  /* 0x00008f0005057a23 */ /* 0x100fe2000001084d */
[----:B------:R-:W-:Y:S01]  /*3e70*/  @!P0 FSEL R6, R6, -INF , !P2 ;  /* 0xff80000006068808 */ /* 0x000fe20005000000 */
[----:B------:R-:W-:Y:S10]  /*3e80*/  MUFU.EX2 R88, R4 ;  /* 0x0000000400587308 */ /* 0x000ff40000000800 */
[----:B------:R4:W2:Y:S01]  /*3e90*/  MUFU.EX2 R86, R5 ;  /* 0x0000000500567308 */ /* 0x0008a20000000800 */
[C---:B-1----:R-:W-:Y:S08]  /*3ea0*/  HMMA.16816.F32.BF16 R12, R68.reuse, R72, R12 ;  /* 0x00000048440c723c */ /* 0x042ff0000004180c */
[----:B------:R-:W-:Y:S04]  /*3eb0*/  HMMA.16816.F32.BF16 R16, R68, R74, R16 ;  /* 0x0000004a4410723c */ /* 0x000fe80000041810 */
[----:B----4-:R-:W-:Y:S01]  /*3ec0*/  @!P0 IADD3 R5, R76, 0x8, RZ ;  /* 0x000000084c058810 */ /* 0x010fe20007ffe0ff */
[C---:B--2---:R-:W-:Y:S01]  /*3ed0*/  FMUL.FTZ R4, R90.reuse, 1.4426950216293334961 ;  /* 0x3fb8aa3b5a047820 */ /* 0x044fe20000410000 */
[----:B------:R-:W-:Y:S06]  /*3ee0*/  FSETP.NEU.FTZ.AND P1, PT, R90, -INF , PT ;  /* 0xff8000005a00780b */ /* 0x000fec0003f3d000 */
[----:B------:R-:W-:Y:S02]  /*3ef0*/  FSEL R4, R4, RZ, P1 ;  /* 0x000000ff04047208 */ /* 0x000fe40000800000 */
[-C--:B------:R-:W-:Y:S03]  /*3f00*/  @!P0 ISETP.GE.AND P1, PT, R80, R78.reuse, PT ;  /* 0x0000004e5000820c */ /* 0x080fe60003f26270 */
[--C-:B------:R-:W-:Y:S01]  /*3f10*/  FFMA.FTZ R6, R6, c[0x0][0x23c], -R4.reuse ;  /* 0x00008f0006067a23 */ /* 0x100fe20000010804 */
[----:B------:R-:W-:Y:S02]  /*3f20*/  @!P0 FSEL R7, R7, -INF , !P1 ;  /* 0xff80000007078808 */ /* 0x000fe40004800000 */
[-C--:B------:R-:W-:Y:S01]  /*3f30*/  @!P0 ISETP.GE.AND P1, PT, R5, R79.reuse, PT ;  /* 0x0000004f0500820c */ /* 0x080fe20003f26270 */
[----:B------:R1:W-:Y:S02]  /*3f40*/  MUFU.EX2 R91, R6 ;  /* 0x00000006005b7308 */ /* 0x0003e40000000800 */
[--C-:B------:R-:W-:Y:S01]  /*3f50*/  FFMA.FTZ R7, R7, c[0x0][0x23c], -R4.reuse ;  /* 0x00008f0007077a23 */ /* 0x100fe20000010804 */
[----:B------:R-:W-:Y:S05]  /*3f60*/  @!P0 FSEL R8, R8, -INF , !P1 ;  /* 0xff80000008088808 */ /* 0x000fea0004800000 */
[--C-:B------:R-:W-:Y:S02]  /*3f70*/  FFMA.FTZ R8, R8, c[0x0][0x23c], -R77.reuse ;  /* 0x00008f0008087a23 */ /* 0x100fe4000001084d */
[----:B------:R-:W2:Y:S10]  /*3f80*/  MUFU.EX2 R90, R7 ;  /* 0x00000007005a7308 */ /* 0x000eb40000000800 */
        /* <DEDUP_REMOVED lines=31> */
[----:B------:R-:W-:Y:S01]  /*4180*/  F2FP.BF16.PACK_AB R6, R86, R88 ;  /* 0x000000585606723e */ /* 0x000fe200000010ff */
[--C-:B------:R-:W-:Y:S01]  /*4190*/  FFMA.FTZ R15, R15, c[0x0][0x23c], -R4.reuse ;  /* 0x00008f000f0f7a23 */ /* 0x100fe20000010804 */
[----:B------:R-:W-:Y:S02]  /*41a0*/  @!P0 FSEL R16, R16, -INF , !P1 ;  /* 0xff80000010108808 */ /* 0x000fe40004800000 */
[----:B------:R-:W-:Y:S01]  /*41b0*/  @!P0 ISETP.GE.AND P1, PT, R76, R79, PT ;  /* 0x0000004f4c00820c */ /* 0x000fe20003f26270 */
[----:B------:R4:W-:Y:S02]  /*41c0*/  STS [R95+0x14000], R6 ;  /* 0x014000065f007388 */ /* 0x0009e40000000800 */
[--C-:B------:R-:W-:Y:S01]  /*41d0*/  FFMA.FTZ R16, R16, c[0x0][0x23c], -R77.reuse ;  /* 0x00008f0010107a23 */ /* 0x100fe2000001084d */
[----:B------:R-:W-:Y:S01]  /*41e0*/  @!P0 FSEL R17, R17, -INF , !P1 ;  /* 0xff80000011118808 */ /* 0x000fe20004800000 */
[----:B------:R-:W3:Y:S01]  /*41f0*/  MUFU.EX2 R80, R13 ;  /* 0x0000000d00507308 */ /* 0x000ee20000000800 */
        /* <DEDUP_REMOVED lines=12> */
[----:B------:R-:W-:Y:S05]  /*42c0*/  IADD3.X R75, R97, UR9, RZ, P0, !PT ;  /* 0x00000009614b7c10 */ /* 0x000fea00087fe4ff */
[----:B------:R1:W-:Y:S01]  /*42d0*/  MUFU.EX2 R76, R4 ;  /* 0x00000004004c7308 */ /* 0x0003e20000000800 */
[----:B------:R-:W2:Y:S01]  /*42e0*/  LDG.E R73, [R74.64] ;  /* 0x000000044a497981 */ /* 0x000ea2000c1e1900 */
[----:B---3--:R-:W-:Y:S04]  /*42f0*/  F2FP.BF16.PACK_AB R7, R80, R81 ;  /* 0x000000515007723e */ /* 0x008fe800000010ff */
[----:B------:R-:W3:Y:S04]  /*4300*/  LDG.E R72, [R74.64+0x20] ;  /* 0x000020044a487981 */ /* 0x000ee8000c1e1900 */
[----:B------:R-:W4:Y:S10]  /*4310*/  MUFU.EX2 R83, R15 ;  /* 0x0000000f00537308 */ /* 0x000f340000000800 */
[----:B------:R-:W-:Y:S01]  /*4320*/  MUFU.EX2 R79, R16 ;  /* 0x00000010004f7308 */ /* 0x000fe20000000800 */
[----:B-1----:R-:W-:Y:S05]  /*4330*/  F2FP.BF16.PACK_AB R4, R82, R85 ;  /* 0x000000555204723e */ /* 0x002fea00000010ff */
[----:B------:R1:W-:Y:S04]  /*4340*/  STS [R94+0x14000], R4 ;  /* 0x014000045e007388 */ /* 0x0003e80000000800 */
[----:B------:R-:W1:Y:S01]  /*4350*/  MUFU.EX2 R77, R77 ;  /* 0x0000004d004d7308 */ /* 0x000e620000000800 */
[----:B------:R-:W-:Y:S01]  /*4360*/  STS [R94+0x14400], R8 ;  /* 0x014400085e007388 */ /* 0x000fe20000000800 */
[----:B----4-:R-:W-:Y:S04]  /*4370*/  F2FP.BF16.PACK_AB R6, R83, R84 ;  /* 0x000000545306723e */ /* 0x010fe800000010ff */
[----:B-----5:R-:W-:Y:S04]  /*4380*/  STS [R93+0x14000], R7 ;  /* 0x014000075d007388 */ /* 0x020fe80000000800 */
[----:B------:R-:W4:Y:S01]  /*4390*/  MUFU.EX2 R78, R18 ;  /* 0x00000012004e7308 */ /* 0x000f220000000800 */
[----:B------:R-:W-:Y:S01]  /*43a0*/  STS [R93+0x14400], R6 ;  /* 0x014400065d007388 */ /* 0x000fe20000000800 */
[----:B-1----:R-:W-:Y:S05]  /*43b0*/  F2FP.BF16.PACK_AB R5, R77, R79 ;  /* 0x0000004f4d05723e */ /* 0x002fea00000010ff */
[----:B------:R-:W-:Y:S01]  /*43c0*/  STS [R92+0x14000], R5 ;  /* 0x014000055c007388 */ /* 0x000fe20000000800 */
[----:B----4-:R-:W-:Y:S05]  /*43d0*/  F2FP.BF16.PACK_AB R4, R76, R78 ;  /* 0x0000004e4c04723e */ /* 0x010fea00000010ff */
[----:B------:R-:W-:Y:S05]  /*43e0*/  STS [R92+0x14400], R4 ;  /* 0x014400045c007388 */ /* 0x000fea0000000800 */
[----:B------:R-:W1:Y:S05]  /*43f0*/  LDSM.16.M88.4 R16, [R245+0x6000] ;  /* 0x00600000f510783b */ /* 0x000e6a0000000200 */
[----:B------:R-:W4:Y:S01]  /*4400*/  LDSM.16.M88.4 R68, [R244+0x6000] ;  /* 0x00600000f444783b */ /* 0x000f220000000200 */
[C---:B-1----:R-:W-:Y:S08]  /*4410*/  HMMA.16816.F32.BF16 R4, R16.reuse, R148, RZ ;  /* 0x000000941004723c */ /* 0x042ff000000418ff */
[C---:B------:R-:W-:Y:S08]  /*4420*/  HMMA.16816.F32.BF16 R8, R16.reuse, R150, RZ ;  /* 0x000000961008723c */ /* 0x040ff000000418ff */
[C---:B------:R-:W-:Y:S08]  /*4430*/  HMMA.16816.F32.BF16 R12, R16.reuse, R152, RZ ;  /* 0x00000098100c723c */ /* 0x040ff000000418ff */
[----:B------:R-:W-:Y:S08]  /*4440*/  HMMA.16816.F32.BF16 R16, R16, R154, RZ ;  /* 0x0000009a1010723c */ /* 0x000ff000000418ff */
[C---:B----4-:R-:W-:Y:S08]  /*4450*/  HMMA.16816.F32.BF16 R4, R68.reuse, R156, R4 ;  /* 0x0000009c4404723c */ /* 0x050ff00000041804 */
        /* <DEDUP_REMOVED lines=53> */
[----:B---3--:R-:W-:Y:S03]  /*47b0*/  FADD.FTZ R6, -R72, R6 ;  /* 0x0000000648067221 */ /* 0x008fe60000010100 */
[C---:B--2---:R-:W-:Y:S02]  /*47c0*/  FADD.FTZ R68, -R73.reuse, R4 ;  /* 0x0000000449447221 */ /* 0x044fe40000010100 */
        /* <DEDUP_REMOVED lines=127> */
[----:B-1----:R-:W2:Y:S01]  /*4fc0*/  LDL.LU.64 R90, [R1+0x40] ;  /* 0x00004000015a7983 */ /* 0x002ea20000300a00 */
[----:B------:R-:W-:Y:S01]  /*4fd0*/  IMAD.MOV.U32 R6, RZ, RZ, c[0x0][0x370] ;  /* 0x0000dc00ff067624 */ /* 0x000fe200078e00ff */
[----:B------:R-:W-:Y:S02]  /*4fe0*/  MOV R7, c[0x0][0x374] ;  /* 0x0000dd0000077a02 */ /* 0x000fe40000000f00 */
[----:B------:R-:W3:Y:S01]  /*4ff0*/  LDL R88, [R1+0x38] ;  /* 0x0000380001587983 */ /* 0x000ee20000100800 */
[----:B------:R-:W-:Y:S05]  /*5000*/  IMAD.U32 R4, R6, -0x40, RZ ;  /* 0xffffffc006047824 */ /* 0x000fea00078e00ff */
[C---:B--2---:R-:W-:Y:S04]  /*5010*/  LEA R5, P0, R4.reuse, R90, 0x1 ;  /* 0x0000005a04057211 */ /* 0x044fe800078008ff */
[----:B------:R-:W-:Y:S01]  /*5020*/  LEA.HI.X.SX32 R4, R4, R91, 0x1, P0 ;  /* 0x0000005b04047211 */ /* 0x000fe200000f0eff */
[----:B------:R-:W-:Y:S03]  /*5030*/  IMAD.MOV.U32 R8, RZ, RZ, R5 ;  /* 0x000000ffff087224 */ /* 0x000fe600078e0005 */
[----:B------:R-:W-:Y:S02]  /*5040*/  MOV R9, R4 ;  /* 0x0000000400097202 */ /* 0x000fe40000000f00 */
[C---:B------:R-:W-:Y:S03]  /*5050*/  LEA R4, P0, R6.reuse, R8, 0x6 ;  /* 0x0000000806047211 */ /* 0x040fe600078030ff */
[----:B------:R-:W-:Y:S01]  /*5060*/  @!PT LDS RZ, [RZ] ;  /* 0x00000000fffff984 */ /* 0x000fe20000000800 */
[----:B------:R-:W-:Y:S01]  /*5070*/  @!PT LDS RZ, [RZ] ;  /* 0x00000000fffff984 */ /* 0x000fe20000000800 */
[----:B------:R-:W-:Y:S01]  /*5080*/  @!PT LDS RZ, [RZ] ;  /* 0x00000000fffff984 */ /* 0x000fe20000000800 */
[----:B---3--:R1:W-:Y:S01]  /*5090*/  LDGSTS.E.BYPASS.LTC128B.128 [R88+0x6000], [R8.64] ;  /* 0x0600000008587fae */ /* 0x0083e2000b901d44 */
[----:B------:R-:W-:Y:S03]  /*50a0*/  LEA.HI.X R5, R6, R9, R7, 0x6, P0 ;  /* 0x0000000906057211 */ /* 0x000fe600000f3407 */
[----:B------:R1:W-:Y:S04]  /*50b0*/  LDGSTS.E.BYPASS.LTC128B.128 [R88+0x8000], [R8.64+0x80] ;  /* 0x0800008008587fae */ /* 0x0003e8000b901d44 */
[----:B------:R1:W-:Y:S04]  /*50c0*/  LDGSTS.E.BYPASS.LTC128B.128 [R88+0xa000], [R8.64+0x100] ;  /* 0x0a00010008587fae */ /* 0x0003e8000b901d44 */
[----:B------:R1:W-:Y:S04]  /*50d0*/  LDGSTS.E.BYPASS.LTC128B.128 [R88+0x7000], [R4.64] ;  /* 0x0700000004587fae */ /* 0x0003e8000b901d44 */
[----:B------:R1:W-:Y:S04]  /*50e0*/  LDGSTS.E.BYPASS.LTC128B.128 [R88+0x9000], [R4.64+0x80] ;  /* 0x0900008004587fae */ /* 0x0003e8000b901d44 */
[----:B------:R1:W-:Y:S04]  /*50f0*/  LDGSTS.E.BYPASS.LTC128B.128 [R88+0xb000], [R4.64+0x100] ;  /* 0x0b00010004587fae */ /* 0x0003e8000b901d44 */
[----:B------:R1:W-:Y:S04]  /*5100*/  STL.64 [R1+0x40], R8 ;  /* 0x0000400801007387 */ /* 0x0003e80000100a00 */
[----:B------:R-:W0:Y:S02]  /*5110*/  LDGDEPBAR ;  /* 0x00000000000079af */ /* 0x000e240000000000 */
.L_x_62:
        /* <DEDUP_REMOVED lines=117> */
[-C--:B-1----:R-:W-:Y:S01]  /*5870*/  LEA.HI.X.SX32 R5, R249, R21.reuse, 0x2, P0 ;  /* 0x00000015f9057211 */ /* 0x082fe200000f16ff */
[C---:B------:R-:W-:Y:S02]  /*5880*/  IMAD R249, R250.reuse, 0x28, RZ ;  /* 0x00000028faf97824 */ /* 0x040fe400078e02ff */
[----:B------:R-:W-:Y:S01]  /*5890*/  IMAD R250, R250, 0x30, RZ ;  /* 0x00000030fafa7824 */ /* 0x000fe200078e02ff */
[----:B---3--:R1:W-:Y:S04]  /*58a0*/  @P3 STL [R1+0x5c], R25 ;  /* 0x00005c1901003387 */ /* 0x0083e80000100800 */
[----:B-1----:R1:W5:Y:S04]  /*58b0*/  LDL.LU.64 R24, [R1+0x98] ;  /* 0x0000980001187983 */ /* 0x0023680000300a00 */
[----:B----4-:R2:W-:Y:S02]  /*58c0*/  @P3 STL [R1+0x60], R246 ;  /* 0x000060f601003387 */ /* 0x0105e40000100800 */
[CC--:B--2---:R-:W-:Y:S04]  /*58d0*/  LEA R246, P1, R248.reuse, R20.reuse, 0x2 ;  /* 0x00000014f8f67211 */ /* 0x0c4fe800078210ff */
[-C--:B------:R-:W-:Y:S02]  /*58e0*/  LEA.HI.X.SX32 R247, R248, R21.reuse, 0x2, P1 ;  /* 0x00000015f8f77211 */ /* 0x080fe400008f16ff */
[-C--:B------:R-:W-:Y:S03]  /*58f0*/  LEA R248, P1, R251, R20.reuse, 0x2 ;  /* 0x00000014fbf87211 */ /* 0x080fe600078210ff */
[----:B------:R2:W-:Y:S04]  /*5900*/  RED.E.ADD.F32.FTZ.RN.STRONG.GPU [R246.64], R6 ;  /* 0x00000006f600798e */ /* 0x0005e8000c10e784 */
[----:B------:R3:W-:Y:S04]  /*5910*/  RED.E.ADD.F32.FTZ.RN.STRONG.GPU [R4.64], R7 ;  /* 0x000000070400798e */ /* 0x0007e8000c10e784 */
[----:B--2---:R-:W2:Y:S01]  /*5920*/  LDL R6, [R1+0x38] ;  /* 0x0000380001067983 */ /* 0x004ea20000100800 */
[-C--:B------:R-:W-:Y:S02]  /*5930*/  LEA R246, P0, R249, R20.reuse, 0x2 ;  /* 0x00000014f9f67211 */ /* 0x080fe400078010ff */
[-C--:B------:R-:W-:Y:S01]  /*5940*/  LEA.HI.X.SX32 R249, R251, R21.reuse, 0x2, P1 ;  /* 0x00000015fbf97211 */ /* 0x080fe200008f16ff */
[----:B------:R-:W-:Y:S01]  /*5950*/  IMAD.MOV.U32 R251, RZ, RZ, c[0x0][0x22c] ;  /* 0x00008b00fffb7624 */ /* 0x000fe200078e00ff */
[CC--:B---3--:R-:W-:Y:S03]  /*5960*/  LEA R4, P1, R250.reuse, R20.reuse, 0x2 ;  /* 0x00000014fa047211 */ /* 0x0c8fe600078210ff */
[----:B------:R-:W-:Y:S01]  /*5970*/  IMAD R251, R251, c[0x0][0x1c0], RZ ;  /* 0x00007000fbfb7a24 */ /* 0x000fe200078e02ff */
[----:B------:R3:W-:Y:S01]  /*5980*/  RED.E.ADD.F32.FTZ.RN.STRONG.GPU [R248.64], R8 ;  /* 0x00000008f800798e */ /* 0x0007e2000c10e784 */
[-C--:B------:R-:W-:Y:S02]  /*5990*/  LEA.HI.X.SX32 R5, R250, R21.reuse, 0x2, P1 ;  /* 0x00000015fa057211 */ /* 0x080fe400008f16ff */
[C---:B------:R-:W-:Y:S02]  /*59a0*/  IMAD R247, R251.reuse, 0x28, RZ ;  /* 0x00000028fbf77824 */ /* 0x040fe400078e02ff */
[----:B------:R-:W-:Y:S03]  /*59b0*/  IMAD R7, R251, 0x38, RZ ;  /* 0x00000038fb077824 */ /* 0x000fe600078e02ff */
[-C--:B------:R-:W-:Y:S05]  /*59c0*/  LEA.HI.X.SX32 R247, R247, R21.reuse, 0x2, P0 ;  /* 0x00000015f7f77211 */ /* 0x080fea00000f16ff */
[----:B------:R4:W-:Y:S04]  /*59d0*/  RED.E.ADD.F32.FTZ.RN.STRONG.GPU [R246.64], R9 ;  /* 0x00000009f600798e */ /* 0x0009e8000c10e784 */
[----:B------:R1:W-:Y:S01]  /*59e0*/  RED.E.ADD.F32.FTZ.RN.STRONG.GPU [R4.64], R10 ;  /* 0x0000000a0400798e */ /* 0x0003e2000c10e784 */
[----:B---3--:R-:W-:Y:S04]  /*59f0*/  IMAD.MOV.U32 R249, RZ, RZ, c[0x0][0x22c] ;  /* 0x00008b00fff97624 */ /* 0x008fe800078e00ff */
[----:B------:R-:W-:Y:S04]  /*5a00*/  IMAD R249, R249, c[0x0][0x1c0], RZ ;  /* 0x00007000f9f97a24 */ /* 0x000fe800078e02ff */
[C---:B------:R-:W-:Y:S02]  /*5a10*/  IMAD.SHL.U32 R248, R249.reuse, 0x10, RZ ;  /* 0x00000010f9f87824 */ /* 0x040fe400078e00ff */
[----:B------:R-:W-:Y:S03]  /*5a20*/  IMAD.SHL.U32 R249, R249, 0x8, RZ ;  /* 0x00000008f9f97824 */ /* 0x000fe600078e00ff */
[----:B----4-:R-:W-:Y:S05]  /*5a30*/  IADD3 R9, R248, 0x20, RZ ;  /* 0x00000020f8097810 */ /* 0x010fea0007ffe0ff */
[----:B-1----:R-:W-:Y:S02]  /*5a40*/  IMAD.IADD R4, R249, 0x1, R9 ;  /* 0x00000001f9047824 */ /* 0x002fe400078e0209 */
[----:B--2---:R-:W-:Y:S01]  /*5a50*/  IMAD.MOV.U32 R251, RZ, RZ, R6 ;  /* 0x000000fffffb7224 */ /* 0x004fe200078e0006 */
[CC--:B------:R-:W-:Y:S04]  /*5a60*/  LEA R6, P0, R7.reuse, R20.reuse, 0x2 ;  /* 0x0000001407067211 */ /* 0x0c0fe800078010ff */
[-C--:B------:R-:W-:Y:S02]  /*5a70*/  LEA.HI.X.SX32 R7, R7, R21.reuse, 0x2, P0 ;  /* 0x0000001507077211 */ /* 0x080fe400000f16ff */
[CC--:B------:R-:W-:Y:S03]  /*5a80*/  LEA R8, P0, R9.reuse, R20.reuse, 0x2 ;  /* 0x0000001409087211 */ /* 0x0c0fe600078010ff */
[----:B------:R1:W-:Y:S01]  /*5a90*/  RED.E.ADD.F32.FTZ.RN.STRONG.GPU [R6.64], R11 ;  /* 0x0000000b0600798e */ /* 0x0003e2000c10e784 */
[-C--:B------:R-:W-:Y:S02]  /*5aa0*/  LEA.HI.X.SX32 R9, R9, R21.reuse, 0x2, P0 ;  /* 0x0000001509097211 */ /* 0x080fe400000f16ff */
[CC--:B------:R-:W-:Y:S01]  /*5ab0*/  LEA R246, P0, R4.reuse, R20.reuse, 0x2 ;  /* 0x0000001404f67211 */ /* 0x0c0fe200078010ff */
[----:B------:R2:W-:Y:S03]  /*5ac0*/  RED.E.ADD.F32.FTZ.RN.STRONG.GPU [R20.64+0x80], R16 ;  /* 0x000080101400798e */ /* 0x0005e6000c10e784 */
[-C--:B------:R-:W-:Y:S01]  /*5ad0*/  LEA.HI.X.SX32 R247, R4, R21.reuse, 0x2, P0 ;  /* 0x0000001504f77211 */ /* 0x080fe200000f16ff */
[----:B------:R3:W-:Y:S04]  /*5ae0*/  RED.E.ADD.F32.FTZ.RN.STRONG.GPU [R244.64+0x80], R17 ;  /* 0x00008011f400798e */ /* 0x0007e8000c10e784 */
[----:B------:R4:W-:Y:S04]  /*5af0*/  RED.E.ADD.F32.FTZ.RN.STRONG.GPU [R8.64], R18 ;  /* 0x000000120800798e */ /* 0x0009e8000c10e784 */
[----:B------:R-:W-:Y:S01]  /*5b00*/  RED.E.ADD.F32.FTZ.RN.STRONG.GPU [R246.64], R19 ;  /* 0x00000013f600798e */ /* 0x000fe2000c10e784 */
[C---:B-1----:R-:W-:Y:S04]  /*5b10*/  IMAD.IADD R6, R249.reuse, 0x1, R4 ;  /* 0x00000001f9067824 */ /* 0x042fe800078e0204 */
[C---:B------:R-:W-:Y:S01]  /*5b20*/  IMAD.IADD R5, R249.reuse, 0x1, R6 ;  /* 0x00000001f9057824 */ /* 0x040fe200078e0206 */
[CC--:B------:R-:W-:Y:S03]  /*5b30*/  LEA R10, P1, R6.reuse, R20.reuse, 0x2 ;  /* 0x00000014060a7211 */ /* 0x0c0fe600078210ff */
[----:B------:R-:W-:Y:S01]  /*5b40*/  IMAD.IADD R4, R249, 0x1, R5 ;  /* 0x00000001f9047824 */ /* 0x000fe200078e0205 */
[CC--:B--2---:R-:W-:Y:S02]  /*5b50*/  LEA R16, P0, R5.reuse, R20.reuse, 0x2 ;  /* 0x0000001405107211 */ /* 0x0c4fe400078010ff */
[-C--:B------:R-:W-:Y:S02]  /*5b60*/  LEA.HI.X.SX32 R11, R6, R21.reuse, 0x2, P1 ;  /* 0x00000015060b7211 */ /* 0x080fe400008f16ff */
[-C--:B---3--:R-:W-:Y:S01]  /*5b70*/  LEA.HI.X.SX32 R17, R5, R21.reuse, 0x2, P0 ;  /* 0x0000001505117211 */ /* 0x088fe200000f16ff */
[----:B------:R-:W-:Y:S01]  /*5b80*/  IMAD.IADD R5, R249, 0x1, R4 ;  /* 0x00000001f9057824 */ /* 0x000fe200078e0204 */
[CC--:B----4-:R-:W-:Y:S01]  /*5b90*/  LEA R8, P0, R4.reuse, R20.reuse, 0x2 ;  /* 0x0000001404087211 */ /* 0x0d0fe200078010ff */
[----:B------:R1:W-:Y:S03]  /*5ba0*/  RED.E.ADD.F32.FTZ.RN.STRONG.GPU [R10.64], R12 ;  /* 0x0000000c0a00798e */ /* 0x0003e6000c10e784 */
[-C--:B------:R-:W-:Y:S01]  /*5bb0*/  LEA.HI.X.SX32 R9, R4, R21.reuse, 0x2, P0 ;  /* 0x0000001504097211 */ /* 0x080fe200000f16ff */
[----:B------:R-:W-:Y:S01]  /*5bc0*/  RED.E.ADD.F32.FTZ.RN.STRONG.GPU [R16.64], R13 ;  /* 0x0000000d1000798e */ /* 0x000fe2000c10e784 */
[CC--:B------:R-:W-:Y:S03]  /*5bd0*/  LEA R6, P0, R5.reuse, R20.reuse, 0x2 ;  /* 0x0000001405067211 */ /* 0x0c0fe600078010ff */
[----:B------:R2:W-:Y:S01]  /*5be0*/  RED.E.ADD.F32.FTZ.RN.STRONG.GPU [R8.64], R14 ;  /* 0x0000000e0800798e */ /* 0x0005e2000c10e784 */
[-C--:B------:R-:W-:Y:S03]  /*5bf0*/  LEA.HI.X.SX32 R7, R5, R21.reuse, 0x2, P0 ;  /* 0x0000001505077211 */ /* 0x080fe600000f16ff */
[----:B------:R-:W-:Y:S04]  /*5c00*/  LDSM.16.MT88.4 R16, [R0+0x2000] ;  /* 0x002000000010783b */ /* 0x000fe80000004200 */
[----:B------:R3:W-:Y:S04]  /*5c10*/  RED.E.ADD.F32.FTZ.RN.STRONG.GPU [R6.64], R15 ;  /* 0x0000000f0600798e */ /* 0x0007e8000c10e784 */
[----:B------:R-:W-:Y:S04]  /*5c20*/  RED.E.ADD.F32.FTZ.RN.STRONG.GPU [R20.64+0x100], R68 ;  /* 0x000100441400798e */ /* 0x000fe8000c10e784 */
[----:B------:R-:W-:Y:S01]  /*5c30*/  RED.E.ADD.F32.FTZ.RN.STRONG.GPU [R244.64+0x100], R69 ;  /* 0x00010045f400798e */ /* 0x000fe2000c10e784 */
[----:B-1----:R-:W-:Y:S05]  /*5c40*/  IADD3 R10, R248, 0x40, RZ ;  /* 0x00000040f80a7810 */ /* 0x002fea0007ffe0ff */
[C---:B------:R-:W-:Y:S01]  /*5c50*/  IMAD.IADD R4, R249.reuse, 0x1, R10 ;  /* 0x00000001f9047824 */ /* 0x040fe200078e020a */
[CC--:B--2---:R-:W-:Y:S04]  /*5c60*/  LEA R8, P0, R10.reuse, R20.reuse, 0x2 ;  /* 0x000000140a087211 */ /* 0x0c4fe800078010ff */
[-C--:B------:R-:W-:Y:S02]  /*5c70*/  LEA.HI.X.SX32 R9, R10, R21.reuse, 0x2, P0 ;  /* 0x000000150a097211 */ /* 0x080fe400000f16ff */
[CC--:B------:R-:W-:Y:S01]  /*5c80*/  LEA R14, P0, R4.reuse, R20.reuse, 0x2 ;  /* 0x00000014040e7211 */ /* 0x0c0fe200078010ff */
[C---:B---3--:R-:W-:Y:S02]  /*5c90*/  IMAD.IADD R6, R249.reuse, 0x1, R4 ;  /* 0x00000001f9067824 */ /* 0x048fe400078e0204 */
[----:B------:R1:W-:Y:S01]  /*5ca0*/  RED.E.ADD.F32.FTZ.RN.STRONG.GPU [R8.64], R70 ;  /* 0x000000460800798e */ /* 0x0003e2000c10e784 */
[-C--:B------:R-:W-:Y:S01]  /*5cb0*/  LEA.HI.X.SX32 R15, R4, R21.reuse, 0x2, P0 ;  /* 0x00000015040f7211 */ /* 0x080fe200000f16ff */
[C---:B------:R-:W-:Y:S01]  /*5cc0*/  IMAD.IADD R5, R249.reuse, 0x1, R6 ;  /* 0x00000001f9057824 */ /* 0x040fe200078e0206 */
[CC--:B------:R-:W-:Y:S03]  /*5cd0*/  LEA R10, P1, R6.reuse, R20.reuse, 0x2 ;  /* 0x00000014060a7211 */ /* 0x0c0fe600078210ff */
[----:B------:R-:W-:Y:S01]  /*5ce0*/  RED.E.ADD.F32.FTZ.RN.STRONG.GPU [R14.64], R71 ;  /* 0x000000470e00798e */ /* 0x000fe2000c10e784 */
[----:B------:R-:W-:Y:S01]  /*5cf0*/  IMAD.IADD R4, R249, 0x1, R5 ;  /* 0x00000001f9047824 */ /* 0x000fe200078e0205 */
[CC--:B------:R-:W-:Y:S02]  /*5d00*/  LEA R12, P0, R5.reuse, R20.reuse, 0x2 ;  /* 0x00000014050c7211 */ /* 0x0c0fe400078010ff */
[-C--:B------:R-:W-:Y:S01]  /*5d10*/  LEA.HI.X.SX32 R11, R6, R21.reuse, 0x2, P1 ;  /* 0x00000015060b7211 */ /* 0x080fe200008f16ff */
[----:B------:R-:W-:Y:S01]  /*5d20*/  LDSM.16.MT88.4 R68, [R0+0x4000] ;  /* 0x004000000044783b */ /* 0x000fe20000004200 */
[-C--:B------:R-:W-:Y:S01]  /*5d30*/  LEA.HI.X.SX32 R13, R5, R21.reuse, 0x2, P0 ;  /* 0x00000015050d7211 */ /* 0x080fe200000f16ff */
[----:B------:R-:W-:Y:S02]  /*5d40*/  IMAD.IADD R5, R249, 0x1, R4 ;  /* 0x00000001f9057824 */ /* 0x000fe400078e0204 */
        /* <DEDUP_REMOVED lines=10> */
[C---:B------:R-:W-:Y:S02]  /*5df0*/  IMAD.IADD R4, R249.reuse, 0x1, R10 ;  /* 0x00000001f9047824 */ /* 0x040fe400078e020a */
[----:B------:R-:W-:Y:S04]  /*5e00*/  RED.E.ADD.F32.FTZ.RN.STRONG.GPU [R244.64+0x180], R81 ;  /* 0x00018051f400798e */ /* 0x000fe8000c10e784 */
[----:B------:R-:W-:Y:S01]  /*5e10*/  LDSM.16.MT88.4 R72, [R3+0x12800] ;  /* 0x012800000348783b */ /* 0x000fe20000004200 */
[CC--:B-1----:R-:W-:Y:S04]  /*5e20*/  LEA R8, P0, R10.reuse, R20.reuse, 0x2 ;  /* 0x000000140a087211 */ /* 0x0c2fe800078010ff */
[-C--:B------:R-:W-:Y:S01]  /*5e30*/  LEA.HI.X.SX32 R9, R10, R21.reuse, 0x2, P0 ;  /* 0x000000150a097211 */ /* 0x080fe200000f16ff */
[C---:B---3--:R-:W-:Y:S01]  /*5e40*/  IMAD.IADD R6, R249.reuse, 0x1, R4 ;  /* 0x00000001f9067824 */ /* 0x048fe200078e0204 */
[CC--:B------:R-:W-:Y:S03]  /*5e50*/  LEA R14, P0, R4.reuse, R20.reuse, 0x2 ;  /* 0x00000014040e7211 */ /* 0x0c0fe600078010ff */
[----:B------:R1:W-:Y:S01]  /*5e60*/  RED.E.ADD.F32.FTZ.RN.STRONG.GPU [R8.64], R82 ;  /* 0x000000520800798e */ /* 0x0003e2000c10e784 */
[C---:B------:R-:W-:Y:S01]  /*5e70*/  IMAD.IADD R5, R249.reuse, 0x1, R6 ;  /* 0x00000001f9057824 */ /* 0x040fe200078e0206 */
[-C--:B------:R-:W-:Y:S02]  /*5e80*/  LEA.HI.X.SX32 R15, R4, R21.reuse, 0x2, P0 ;  /* 0x00000015040f7211 */ /* 0x080fe400000f16ff */
[CC--:B------:R-:W-:Y:S01]  /*5e90*/  LEA R10, P1, R6.reuse, R20.reuse, 0x2 ;  /* 0x00000014060a7211 */ /* 0x0c0fe200078210ff */
        /* <DEDUP_REMOVED lines=26> */
[-C--:B------:R-:W-:Y:S03]  /*6040*/  LEA.HI.X.SX32 R13, R4, R21.reuse, 0x2, P0 ;  /* 0x00000015040d7211 */ /* 0x080fe600000f16ff */
[----:B------:R-:W-:Y:S01]  /*6050*/  IMAD.IADD R4, R249, 0x1, R5 ;  /* 0x00000001f9047824 */ /* 0x000fe200078e0205 */
        /* <DEDUP_REMOVED lines=12> */
[----:B------:R3:W-:Y:S01]  /*6120*/  RED.E.ADD.F32.FTZ.RN.STRONG.GPU [R6.64], R90 ;  /* 0x0000005a0600798e */ /* 0x0007e2000c10e784 */
[CC--:B-1----:R-:W-:Y:S04]  /*6130*/  LEA R8, P0, R5.reuse, R20.reuse, 0x2 ;  /* 0x0000001405087211 */ /* 0x0c2fe800078010ff */
[-C--:B------:R-:W-:Y:S02]  /*6140*/  LEA.HI.X.SX32 R9, R5, R21.reuse, 0x2, P0 ;  /* 0x0000001505097211 */ /* 0x080fe400000f16ff */
[CC--:B--2---:R-:W-:Y:S01]  /*6150*/  LEA R10, P0, R4.reuse, R20.reuse, 0x2 ;  /* 0x00000014040a7211 */ /* 0x0c4fe200078010ff */
[C---:B---3--:R-:W-:Y:S02]  /*6160*/  IMAD.IADD R6, R249.reuse, 0x1, R4 ;  /* 0x00000001f9067824 */ /* 0x048fe400078e0204 */
        /* <DEDUP_REMOVED lines=10> */
[C---:B------:R-:W-:Y:S01]  /*6210*/  IMAD.IADD R5, R249.reuse, 0x1, R8 ;  /* 0x00000001f9057824 */ /* 0x040fe200078e0208 */
[CC--:B------:R-:W-:Y:S03]  /*6220*/  LEA R12, P0, R8.reuse, R20.reuse, 0x2 ;  /* 0x00000014080c7211 */ /* 0x0c0fe600078010ff */
[----:B------:R-:W-:Y:S01]  /*6230*/  IMAD.IADD R4, R249, 0x1, R5 ;  /* 0x00000001f9047824 */ /* 0x000fe200078e0205 */
[-C--:B------:R-:W-:Y:S02]  /*6240*/  LEA.HI.X.SX32 R13, R8, R21.reuse, 0x2, P0 ;  /* 0x00000015080d7211 */ /* 0x080fe400000f16ff */
[-C--:B--2---:R-:W-:Y:S01]  /*6250*/  LEA R10, P2, R5, R20.reuse, 0x2 ;  /* 0x00000014050a7211 */ /* 0x084fe200078410ff */
        /* <DEDUP_REMOVED lines=73> */
[----:B------:R-:W2:Y:S01]  /*66f0*/  LDL.LU.64 R96, [R1+0x48] ;  /* 0x0000480001607983 */ /* 0x000ea20000300a00 */
[----:B------:R-:W-:Y:S01]  /*6700*/  IMAD.MOV.U32 R6, RZ, RZ, c[0x0][0x190] ;  /* 0x00006400ff067624 */ /* 0x000fe200078e00ff */
[----:B------:R-:W-:Y:S02]  /*6710*/  MOV R7, c[0x0][0x194] ;  /* 0x0000650000077a02 */ /* 0x000fe40000000f00 */
[----:B------:R-:W-:Y:S01]  /*6720*/  BAR.SYNC.DEFER_BLOCKING 0x0 ;  /* 0x0000000000007b1d */ /* 0x000fe20000010000 */
        /* <DEDUP_REMOVED lines=9> */
[----:B------:R1:W-:Y:S01]  /*67c0*/  LDGSTS.E.BYPASS.LTC128B.128 [R251], [R8.64] ;  /* 0x0000000008fb7fae */ /* 0x0003e2000b901d44 */
        /* <DEDUP_REMOVED lines=8> */
.L_x_63:
        /* <DEDUP_REMOVED lines=172> */
.L_x_65:
        /* <DEDUP_REMOVED lines=18> */
.L_x_66:
[----:B-1----:R-:W2:Y:S01]  /*7430*/  LDL.64 R4, [R1+0x80] ;  /* 0x0000800001047983 */ /* 0x002ea20000100a00 */
[----:B------:R-:W-:Y:S01]  /*7440*/  USHF.L.U32 UR6, UR21, 0x6, URZ ;  /* 0x0000000615067899 */ /* 0x000fe2000800063f */
[----:B------:R-:W-:Y:S01]  /*7450*/  BSSY B0, `(.L_x_67) ;  /* 0x0000033000007945 */ /* 0x000fe20003800000 */
[----:B------:R-:W-:Y:S01]  /*7460*/  ULDC.64 UR8, c[0x0][0x3a0] ;  /* 0x0000e80000087ab9 */ /* 0x000fe20000000a00 */
[----:B------:R-:W-:Y:S01]  /*7470*/  BAR.SYNC.DEFER_BLOCKING 0x0 ;  /* 0x0000000000007b1d */ /* 0x000fe20000010000 */
[----:B------:R-:W-:Y:S02]  /*7480*/  USHF.R.S32.HI UR10, URZ, 0x1f, UR6 ;  /* 0x0000001f3f0a7899 */ /* 0x000fe40008011406 */
[----:B------:R-:W-:Y:S02]  /*7490*/  IMAD.U32 R13, RZ, RZ, UR6 ;  /* 0x00000006ff0d7e24 */ /* 0x000fe4000f8e00ff */
[----:B------:R-:W-:Y:S01]  /*74a0*/  UIMAD UR7, UR10, UR8, URZ ;  /* 0x000000080a0772a4 */ /* 0x000fe2000f8e023f */
[----:B------:R-:W1:Y:S03]  /*74b0*/  S2R R64, SR_TID.X ;  /* 0x0000000000407919 */ /* 0x000e660000002100 */
[----:B------:R-:W-:Y:S01]  /*74c0*/  UIMAD UR8, UR6, UR9, UR7 ;  /* 0x00000009060872a4 */ /* 0x000fe2000f8e0207 */
[----:B------:R-:W3:Y:S01]  /*74d0*/  S2R R65, SR_TID.X ;  /* 0x0000000000417919 */ /* 0x000ee20000002100 */
[----:B------:R-:W-:-:S04]  /*74e0*/  UIMAD UR7, UR21, -0x40, UR16 ;  /* 0xffffffc0150778a4 */ /* 0x000fc8000f8e0210 */
[----:B------:R-:W-:Y:S01]  /*74f0*/  IMAD.U32 R8, RZ, RZ, UR8 ;  /* 0x00000008ff087e24 */ /* 0x000fe2000f8e00ff */
[----:B------:R-:W-:Y:S02]  /*7500*/  ULDC.64 UR8, c[0x0][0x3b8] ;  /* 0x0000ee0000087ab9 */ /* 0x000fe40000000a00 */
[----:B------:R-:W-:-:S04]  /*7510*/  UIMAD UR8, UR56, UR8, URZ ;  /* 0x00000008380872a4 */ /* 0x000fc8000f8e023f */
[----:B------:R-:W-:Y:S01]  /*7520*/  UIMAD UR8, UR36, UR9, UR8 ;  /* 0x00000009240872a4 */ /* 0x000fe2000f8e0208 */
[----:B------:R4:W2:Y:S04]  /*7530*/  LDS.128 R36, [R251+0xd000] ;  /* 0x00d00000fb247984 */ /* 0x0008a80000000c00 */
[----:B------:R4:W2:Y:S01]  /*7540*/  LDS.128 R32, [R251+0xf000] ;  /* 0x00f00000fb207984 */ /* 0x0008a20000000c00 */
[----:B-1----:R-:W-:-:S03]  /*7550*/  SHF.R.S32.HI R64, RZ, 0x1f, R64 ;  /* 0x0000001fff407819 */ /* 0x002fc60000011440 */
[----:B------:R4:W1:Y:S01]  /*7560*/  LDS.128 R28, [R251+0x11000] ;  /* 0x01100000fb1c7984 */ /* 0x0008620000000c00 */
[----:B---3--:R-:W-:-:S03]  /*7570*/  LEA.HI R64, R64, R65, RZ, 0x3 ;  /* 0x0000004140407211 */ /* 0x008fc600078f18ff */
[----:B------:R4:W3:Y:S01]  /*7580*/  LDS.128 R48, [R251+0x12000] ;  /* 0x01200000fb307984 */ /* 0x0008e20000000c00 */
[----:B------:R-:W-:-:S03]  /*7590*/  SHF.R.S32.HI R64, RZ, 0x3, R64 ;  /* 0x00000003ff407819 */ /* 0x000fc60000011440 */
[----:B------:R4:W1:Y:S01]  /*75a0*/  LDS.128 R60, [R251+0x13000] ;  /* 0x01300000fb3c7984 */ /* 0x0008620000000c00 */
[----:B------:R-:W-:-:S03]  /*75b0*/  ISETP.GE.AND P2, PT, R64, UR7, PT ;  /* 0x0000000740007c0c */ /* 0x000fc6000bf46270 */
[----:B------:R4:W1:Y:S01]  /*75c0*/  LDS.128 R44, [R251+0x14000] ;  /* 0x01400000fb2c7984 */ /* 0x0008620000000c00 */
[----:B------:R-:W-:-:S03]  /*75d0*/  SHF.R.S32.HI R14, RZ, 0x1f, R64 ;  /* 0x0000001fff0e7819 */ /* 0x000fc60000011440 */
[----:B------:R4:W1:Y:S04]  /*75e0*/  LDS.128 R56, [R251+0x15000] ;  /* 0x01500000fb387984 */ /* 0x0008680000000c00 */
[----:B------:R4:W1:Y:S04]  /*75f0*/  LDS.128 R40, [R251+0x16000] ;  /* 0x01600000fb287984 */ /* 0x0008680000000c00 */
[----:B------:R4:W1:Y:S01]  /*7600*/  LDS.128 R52, [R251+0x17000] ;  /* 0x01700000fb347984 */ /* 0x0008620000000c00 */
[--C-:B--2---:R-:W-:Y:S01]  /*7610*/  SHF.R.S32.HI R7, RZ, 0x1f, R4.reuse ;  /* 0x0000001fff077819 */ /* 0x104fe20000011404 */
[----:B------:R-:W-:-:S04]  /*7620*/  IMAD.MOV.U32 R6, RZ, RZ, R4 ;  /* 0x000000ffff067224 */ /* 0x000fc800078e0004 */
[----:B------:R-:W-:-:S05]  /*7630*/  IMAD.WIDE.U32 R4, R13, c[0x0][0x3a0], R6 ;  /* 0x0000e8000d047a25 */ /* 0x000fca00078e0006 */
[----:B------:R-:W-:-:S04]  /*7640*/  IADD3 R4, P0, R4, UR13, RZ ;  /* 0x0000000d04047c10 */ /* 0x000fc8000ff1e0ff */
[----:B------:R-:W-:Y:S01]  /*7650*/  IADD3.X R5, R5, UR14, R8, P0, !PT ;  /* 0x0000000e05057c10 */ /* 0x000fe200087fe408 */
[----:B------:R-:W-:-:S04]  /*7660*/  IMAD.U32 R8, RZ, RZ, UR36 ;  /* 0x00000024ff087e24 */ /* 0x000fc8000f8e00ff */
[----:B------:R-:W-:-:S05]  /*7670*/  IMAD.WIDE.U32 R8, R8, c[0x0][0x3b8], R4 ;  /* 0x0000ee0008087a25 */ /* 0x000fca00078e0004 */
[----:B------:R-:W-:Y:S01]  /*7680*/  IADD3 R12, R9, UR8, RZ ;  /* 0x00000008090c7c10 */ /* 0x000fe2000fffe0ff */
[----:B------:R-:W-:Y:S05]  /*7690*/  @P2 BRA `(.L_x_68) ;  /* 0x000000e000002947 */ /* 0x000fea0003800000 */
[----:B-1-34-:R-:W1:Y:S01]  /*76a0*/  LDS.128 R20, [R251+0xe000] ;  /* 0x00e00000fb147984 */ /* 0x01ae620000000c00 */
[----:B------:R-:W-:Y:S01]  /*76b0*/  MOV R4, R8 ;  /* 0x0000000800047202 */ /* 0x000fe20000000f00 */
[----:B------:R-:W-:Y:S01]  /*76c0*/  IMAD R15, R14, c[0x0][0x3a0], RZ ;  /* 0x0000e8000e0f7a24 */ /* 0x000fe200078e02ff */
[----:B------:R-:W-:Y:S01]  /*76d0*/  MOV R5, R12 ;  /* 0x0000000c00057202 */ /* 0x000fe20000000f00 */
[----:B------:R-:W2:Y:S04]  /*76e0*/  LDS.128 R16, [R251+0xc000] ;  /* 0x00c00000fb107984 */ /* 0x000ea80000000c00 */
[----:B------:R-:W3:Y:S01]  /*76f0*/  LDS.128 R24, [R251+0x10000] ;  /* 0x01000000fb187984 */ /* 0x000ee20000000c00 */
[----:B------:R-:W-:-:S04]  /*7700*/  IMAD.WIDE.U32 R10, R64, c[0x0][0x3a0], R4 ;  /* 0x0000e800400a7a25 */ /* 0x000fc800078e0004 */
[----:B------:R-:W-:-:S05]  /*7710*/  IMAD R4, R64, c[0x0][0x3a4], R15 ;  /* 0x0000e90040047a24 */ /* 0x000fca00078e020f */
[----:B------:R-:W-:Y:S02]  /*7720*/  IADD3 R5, R4, R11, RZ ;  /* 0x0000000b04057210 */ /* 0x000fe40007ffe0ff */
[----:B------:R-:W-:-:S04]  /*7730*/  LEA R4, P0, R10, c[0x0][0x340], 0x1 ;  /* 0x0000d0000a047a11 */ /* 0x000fc800078008ff */
[----:B------:R-:W-:-:S05]  /*7740*/  LEA.HI.X R5, R10, c[0x0][0x344], R5, 0x1, P0 ;  /* 0x0000d1000a057a11 */ /* 0x000fca00000f0c05 */
[----:B-1----:R1:W-:Y:S04]  /*7750*/  STG.E.128 [R4.64+0x80], R20 ;  /* 0x0000801404007986 */ /* 0x0023e8000c101d04 */
[----:B--2---:R1:W-:Y:S04]  /*7760*/  STG.E.128 [R4.64], R16 ;  /* 0x0000001004007986 */ /* 0x0043e8000c101d04 */
[----:B---3--:R1:W-:Y:S02]  /*7770*/  STG.E.128 [R4.64+0x100], R24 ;  /* 0x0001001804007986 */ /* 0x0083e4000c101d04 */
.L_x_68:
[----:B-1-34-:R-:W-:Y:S05]  /*7780*/  BSYNC B0 ;  /* 0x0000000000007941 */ /* 0x01afea0003800000 */
.L_x_67:
[----:B------:R-:W-:Y:S01]  /*7790*/  IADD3 R4, R64, 0x20, RZ ;  /* 0x0000002040047810 */ /* 0x000fe20007ffe0ff */
        /* <DEDUP_REMOVED lines=12> */
[----:B------:R1:W-:Y:S04]  /*7860*/  STG.E.128 [R4.64], R36 ;  /* 0x0000002404007986 */ /* 0x0003e8000c101d04 */
[----:B------:R1:W-:Y:S04]  /*7870*/  STG.E.128 [R4.64+0x80], R32 ;  /* 0x0000802004007986 */ /* 0x0003e8000c101d04 */
[----:B------:R1:W-:Y:S02]  /*7880*/  STG.E.128 [R4.64+0x100], R28 ;  /* 0x0001001c04007986 */ /* 0x0003e4000c101d04 */
.L_x_70:
[----:B------:R-:W-:Y:S05]  /*7890*/  BSYNC B0 ;  /* 0x0000000000007941 */ /* 0x000fea0003800000 */
.L_x_69:
[----:B------:R-:W-:Y:S01]  /*78a0*/  ULDC.64 UR8, c[0x0][0x3a8] ;  /* 0x0000ea0000087ab9 */ /* 0x000fe20000000a00 */
[----:B------:R-:W-:Y:S01]  /*78b0*/  IMAD.WIDE.U32 R6, R13, c[0x0][0x3a8], R6 ;  /* 0x0000ea000d067a25 */ /* 0x000fe200078e0006 */
[----:B------:R-:W-:Y:S01]  /*78c0*/  UIMAD UR7, UR10, UR8, URZ ;  /* 0x000000080a0772a4 */ /* 0x000fe2000f8e023f */
[----:B------:R-:W-:Y:S03]  /*78d0*/  BSSY B0, `(.L_x_71) ;  /* 0x0000017000007945 */ /* 0x000fe60003800000 */
[----:B------:R-:W-:Y:S01]  /*78e0*/  UIMAD UR6, UR6, UR9, UR7 ;  /* 0x00000009060672a4 */ /* 0x000fe2000f8e0207 */
[----:B------:R-:W-:-:S05]  /*78f0*/  IADD3 R6, P0, R6, UR11, RZ ;  /* 0x0000000b06067c10 */ /* 0x000fca000ff1e0ff */
[----:B-1----:R-:W-:Y:S01]  /*7900*/  IMAD.U32 R4, RZ, RZ, UR6 ;  /* 0x00000006ff047e24 */ /* 0x002fe2000f8e00ff */
        /* <DEDUP_REMOVED lines=16> */
[----:B------:R1:W-:Y:S04]  /*7a10*/  STG.E.128 [R4.64], R48 ;  /* 0x0000003004007986 */ /* 0x0003e8000c101d04 */
[----:B------:R1:W-:Y:S04]  /*7a20*/  STG.E.128 [R4.64+0x80], R44 ;  /* 0x0000802c04007986 */ /* 0x0003e8000c101d04 */
[----:B------:R1:W-:Y:S02]  /*7a30*/  STG.E.128 [R4.64+0x100], R40 ;  /* 0x0001002804007986 */ /* 0x0003e4000c101d04 */
.L_x_72:
[----:B------:R-:W-:Y:S05]  /*7a40*/  BSYNC B0 ;  /* 0x0000000000007941 */ /* 0x000fea0003800000 */
.L_x_71:
        /* <DEDUP_REMOVED lines=13> */
.L_x_61:
[----:B------:R-:W-:Y:S05]  /*7b20*/  BSYNC B1 ;  /* 0x0000000000017941 */ /* 0x000fea0003800000 */
.L_x_47:
        /* <DEDUP_REMOVED lines=11> */
.L_x_73:
[----:B------:R-:W-:Y:S05]  /*7be0*/  EXIT ;  /* 0x000000000000794d */ /* 0x000fea0003800000 */
.L_x_75:
        /* <DEDUP_REMOVED lines=9> */
.L_x_799:


//--------------------- .text._ZN5flash44flash_bwd_dq_dk_dv_loop_seqk_parallel_kernelI23Flash_bwd_kernel_traitsILi192ELi64ELi64ELi8ELi4ELi2ELi2ELb1ELb1EN7cutlass10bfloat16_tE19Flash_kernel_traitsILi192ELi64ELi64ELi8ES3_EELb0ELb1ELb0ELb1ELb0ELb0ELb0EEEvNS_16Flash_bwd_paramsE --------------------------
	.section	.text._ZN5flash44flash_bwd_dq_dk_dv_loop_seqk_parallel_kernelI23Flash_bwd_kernel_traitsILi192ELi64ELi64ELi8ELi4ELi2ELi2ELb1ELb1EN7cutlass10bfloat16_tE19Flash_kernel_traitsILi192ELi64ELi64ELi8ES3_EELb0ELb1ELb0ELb1ELb0ELb0ELb0EEEvNS_16Flash_bwd_paramsE,"ax",@progbits
	.sectioninfo	@"SHI_REGISTERS=255"
	.align	128
        .global         _ZN5flash44flash_bwd_dq_dk_dv_loop_seqk_parallel_kernelI23Flash_bwd_kernel_traitsILi192ELi64ELi64ELi8ELi4ELi2ELi2ELb1ELb1EN7cutlass10bfloat16_tE19Flash_kernel_traitsILi192ELi64ELi64ELi8ES3_EELb0ELb1ELb0ELb1ELb0ELb0ELb0EEEvNS_16Flash_bwd_paramsE
        .type           _ZN5flash44flash_bwd_dq_dk_dv_loop_seqk_parallel_kernelI23Flash_bwd_kernel_traitsILi192ELi64ELi64ELi8ELi4ELi2ELi2ELb1ELb1EN7cutlass10bfloat16_tE19Flash_kernel_traitsILi192ELi64ELi64ELi8ES3_EELb0ELb1ELb0ELb1ELb0ELb0ELb0EEEvNS_16Flash_bwd_paramsE,@function
        .size           _ZN5flash44flash_bwd_dq_dk_dv_loop_seqk_parallel_kernelI23Flash_bwd_kernel_traitsILi192ELi64ELi64ELi8ELi4ELi2ELi2ELb1ELb1EN7cutlass10bfloat16_tE19Flash_kernel_traitsILi192ELi64ELi64ELi8ES3_EELb0ELb1ELb0ELb1ELb0ELb0ELb0EEEvNS_16Flash_bwd_paramsE,(.L_x_800 - _ZN5flash44flash_bwd_dq_dk_dv_loop_seqk_parallel_kernelI23Flash_bwd_kernel_traitsILi192ELi64ELi64ELi8ELi4ELi2ELi2ELb1ELb1EN7cutlass10bfloat16_tE19Flash_kernel_traitsILi192ELi64ELi64ELi8ES3_EELb0ELb1ELb0ELb1ELb0ELb0ELb0EEEvNS_16Flash_bwd_paramsE)
        .other          _ZN5flash44flash_bwd_dq_dk_dv_loop_seqk_parallel_kernelI23Flash_bwd_kernel_traitsILi192ELi64ELi64ELi8ELi4ELi2ELi2ELb1ELb1EN7cutlass10bfloat16_tE19Flash_kernel_traitsILi192ELi64ELi64ELi8ES3_EELb0ELb1ELb0ELb1ELb0ELb0ELb0EEEvNS_16Flash_bwd_paramsE,@"STO_CUDA_ENTRY STV_DEFAULT"
_ZN5flash44flash_bwd_dq_dk_dv_loop_seqk_parallel_kernelI23Flash_bwd_kernel_traitsILi192ELi64ELi64ELi8ELi4ELi2ELi2ELb1ELb1EN7cutlass10bfloat16_tE19Flash_kernel_traitsILi192ELi64ELi64ELi8ES3_EELb0ELb1ELb0ELb1ELb0ELb0ELb0EEEvNS_16Flash_bwd_paramsE:
.text._ZN5flash44flash_bwd_dq_dk_dv_loop_seqk_parallel_kernelI23Flash_bwd_kernel_traitsILi192ELi64ELi64ELi8ELi4ELi2ELi2ELb1ELb1EN7cutlass10bfloat16_tE19Flash_kernel_traitsILi192ELi64ELi64ELi8ES3_EELb0ELb1ELb0ELb1ELb0ELb0ELb0EEEvNS_16Flash_bwd_paramsE:
        /* <DEDUP_REMOVED lines=31> */
[CC--:B------:R-:W-:Y:S01]  /*01f0*/  LEA.HI R3, R4.reuse, R11.reuse, RZ, 0x5 ;  /* 0x0000000b04037211 */ /* 0x0c0fe200078f28ff */
[----:B------:R-:W-:Y:S01]  /*0200*/  ULDC UR11, c[0x0][0x1c0] ;  /* 0x00007000000b7ab9 */ /* 0x000fe20000000800 */
[CC--:B------:R-:W-:Y:S01]  /*0210*/  LEA.HI R2, R4.reuse, R11.reuse, RZ, 0x4 ;  /* 0x0000000b04027211 */ /* 0x0c0fe200078f20ff */
[----:B------:R-:W-:Y:S01]  /*0220*/  UIMAD UR53, UR8, UR6, UR53 ;  /* 0x00000006083572a4 */ /* 0x000fe2000f8e0235 */
[CC--:B------:R-:W-:Y:S01]  /*0230*/  LEA.HI R15, R4.reuse, R11.reuse, RZ, 0x7 ;  /* 0x0000000b040f7211 */ /* 0x0c0fe200078f38ff */
[----:B---3--:R-:W-:Y:S01]  /*0240*/  UIMAD UR50, UR7, UR30, URZ ;  /* 0x0000001e073272a4 */ /* 0x008fe2000f8e023f */
[CC--:B------:R-:W-:Y:S01]  /*0250*/  LEA.HI R17, R4.reuse, R11.reuse, RZ, 0x6 ;  /* 0x0000000b04117211 */ /* 0x0c0fe200078f30ff */
[----:B------:R-:W-:Y:S01]  /*0260*/  UIMAD.WIDE.U32 UR42, UR30, UR61, URZ ;  /* 0x0000003d1e2a72a5 */ /* 0x000fe2000f8e003f */
[----:B------:R-:W-:Y:S01]  /*0270*/  LEA.HI R4, R4, R11, RZ, 0x2 ;  /* 0x0000000b04047211 */ /* 0x000fe200078f10ff */
[----:B------:R-:W-:Y:S01]  /*0280*/  UIMAD UR6, UR30, UR11, UR34 ;  /* 0x0000000b1e0672a4 */ /* 0x000fe2000f8e0222 */
[----:B------:R-:W-:Y:S01]  /*0290*/  LOP3.LUT R5, R10, 0xfffffff8, RZ, 0xc0, !PT ;  /* 0xfffffff80a057812 */ /* 0x000fe200078ec0ff */
[----:B------:R-:W-:Y:S01]  /*02a0*/  @!UP5 UIMAD UR7, UR30, UR13, UR34 ;  /* 0x0000000d1e07d2a4 */ /* 0x000fe2000f8e0222 */
[--C-:B------:R-:W-:Y:S01]  /*02b0*/  SHF.R.S32.HI R0, RZ, 0x5, R3.reuse ;  /* 0x00000005ff007819 */ /* 0x100fe20000011403 */
[----:B------:R-:W-:Y:S01]  /*02c0*/  USHF.L.U32 UR39, UR44, 0x6, URZ ;  /* 0x000000062c277899 */ /* 0x000fe2000800063f */
[----:B------:R-:W-:Y:S01]  /*02d0*/  SHF.R.S32.HI R9, RZ, 0x1f, R3 ;  /* 0x0000001fff097819 */ /* 0x000fe20000011403 */
[----:B------:R-:W-:Y:S01]  /*02e0*/  IMAD.IADD R7, R11, 0x1, -R5 ;  /* 0x000000010b077824 */ /* 0x000fe200078e0a05 */
[----:B------:R-:W-:Y:S01]  /*02f0*/  LOP3.LUT R6, R4, 0x7ffffffc, RZ, 0xc0, !PT ;  /* 0x7ffffffc04067812 */ /* 0x000fe200078ec0ff */
[----:B------:R-:W-:Y:S01]  /*0300*/  ULDC UR47, c[0x0][0x214] ;  /* 0x00008500002f7ab9 */ /* 0x000fe20000000800 */
[-C--:B------:R-:W-:Y:S01]  /*0310*/  LEA.HI R5, R9, R0.reuse, RZ, 0x2 ;  /* 0x0000000009057211 */ /* 0x080fe200078f10ff */
[----:B------:R-:W-:Y:S01]  /*0320*/  IMAD.SHL.U32 R20, R7, 0x8, RZ ;  /* 0x0000000807147824 */ /* 0x000fe200078e00ff */
[----:B------:R-:W-:Y:S01]  /*0330*/  LEA.HI R3, R3, R0, RZ, 0x1 ;  /* 0x0000000003037211 */ /* 0x000fe200078f08ff */
[----:B------:R-:W-:Y:S01]  /*0340*/  IMAD.IADD R18, R11, 0x1, -R6 ;  /* 0x000000010b127824 */ /* 0x000fe200078e0a06 */
[----:B------:R-:W-:Y:S01]  /*0350*/  SHF.R.S32.HI R6, RZ, 0x4, R2 ;  /* 0x00000004ff067819 */ /* 0x000fe20000011402 */
[----:B------:R-:W-:Y:S01]  /*0360*/  ULDC UR54, c[0x0][0x1c8] ;  /* 0x0000720000367ab9 */ /* 0x000fe20000000800 */
[----:B------:R-:W-:Y:S01]  /*0370*/  LOP3.LUT R5, R5, 0xfffffffc, RZ, 0xc0, !PT ;  /* 0xfffffffc05057812 */ /* 0x000fe200078ec0ff */
[----:B------:R-:W-:Y:S01]  /*0380*/  STL [R1+0x50], R20 ;  /* 0x0000501401007387 */ /* 0x000fe20000100800 */
[----:B------:R-:W-:Y:S01]  /*0390*/  LOP3.LUT R3, R3, 0xfffffffe, RZ, 0xc0, !PT ;  /* 0xfffffffe03037812 */ /* 0x000fe200078ec0ff */
[----:B------:R-:W-:Y:S01]  /*03a0*/  ULDC.U8 UR10, c[0x0][0x3d0] ;  /* 0x0000f400000a7ab9 */ /* 0x000fe20000000000 */
[----:B------:R-:W-:Y:S01]  /*03b0*/  LOP3.LUT R8, R2, 0xfffffff0, RZ, 0xc0, !PT ;  /* 0xfffffff002087812 */ /* 0x000fe200078ec0ff */
[----:B------:R-:W-:Y:S01]  /*03c0*/  IMAD.IADD R16, R0, 0x1, -R5 ;  /* 0x0000000100107824 */ /* 0x000fe200078e0a05 */
[----:B------:R-:W-:Y:S01]  /*03d0*/  LEA.HI R2, R2, R6, RZ, 0x1 ;  /* 0x0000000602027211 */ /* 0x000fe200078f08ff */
[----:B------:R-:W-:Y:S01]  /*03e0*/  IMAD.IADD R14, R0, 0x1, -R3 ;  /* 0x00000001000e7824 */ /* 0x000fe200078e0a03 */
[----:B------:R-:W-:Y:S01]  /*03f0*/  SHF.R.S32.HI R5, RZ, 0x2, R4 ;  /* 0x00000002ff057819 */ /* 0x000fe20000011404 */
[----:B------:R-:W-:Y:S01]  /*0400*/  IMAD.IADD R8, R11, 0x1, -R8 ;  /* 0x000000010b087824 */ /* 0x000fe200078e0a08 */
[----:B------:R-:W-:Y:S01]  /*0410*/  SHF.R.S32.HI R0, RZ, 0x1f, R4 ;  /* 0x0000001fff007819 */ /* 0x000fe20000011404 */
[----:B------:R-:W-:Y:S01]  /*0420*/  ULDC UR48, c[0x0][0x224] ;  /* 0x0000890000307ab9 */ /* 0x000fe20000000800 */
[----:B------:R-:W-:Y:S01]  /*0430*/  LOP3.LUT R2, R2, 0xfffffffe, RZ, 0xc0, !PT ;  /* 0xfffffffe02027812 */ /* 0x000fe200078ec0ff */
[----:B------:R-:W-:Y:S01]  /*0440*/  @UP5 UIMAD UR52, UR30, UR47, URZ ;  /* 0x0000002f1e3452a4 */ /* 0x000fe2000f8e023f */
[----:B------:R-:W-:Y:S01]  /*0450*/  SHF.R.S32.HI R12, RZ, 0x3, R10 ;  /* 0x00000003ff0c7819 */ /* 0x000fe2000001140a */
[----:B------:R-:W-:Y:S01]  /*0460*/  ULDC.64 UR4, c[0x0][0x118] ;  /* 0x0000460000047ab9 */ /* 0x000fe20000000a00 */
[----:B------:R-:W-:Y:S01]  /*0470*/  LEA.HI R0, R0, R5, RZ, 0x3 ;  /* 0x0000000500007211 */ /* 0x000fe200078f18ff */
[----:B------:R-:W-:Y:S01]  /*0480*/  IMAD.IADD R11, R6, 0x1, -R2 ;  /* 0x00000001060b7824 */ /* 0x000fe200078e0a02 */
[C---:B------:R-:W-:Y:S01]  /*0490*/  LOP3.LUT P4, RZ, R7.reuse, 0x4, RZ, 0xc0, !PT ;  /* 0x0000000407ff7812 */ /* 0x040fe2000788c0ff */
[----:B------:R-:W-:Y:S01]  /*04a0*/  IMAD.SHL.U32 R2, R12, 0x40, RZ ;  /* 0x000000400c027824 */ /* 0x000fe200078e00ff */
[----:B------:R-:W-:Y:S01]  /*04b0*/  LOP3.LUT R3, R0, 0xfffffff8, RZ, 0xc0, !PT ;  /* 0xfffffff800037812 */ /* 0x000fe200078ec0ff */
[----:B------:R-:W-:Y:S01]  /*04c0*/  UMOV UR59, 0x4 ;  /* 0x00000004003b7882 */ /* 0x000fe20000000000 */
[----:B------:R-:W-:Y:S01]  /*04d0*/  LOP3.LUT P3, RZ, R7, 0x2, RZ, 0xc0, !PT ;  /* 0x0000000207ff7812 */ /* 0x000fe2000786c0ff */
[----:B------:R-:W-:Y:S01]  /*04e0*/  ULOP3.LUT UR54, UR34, UR54, URZ, 0x3c, !UPT ;  /* 0x0000003622367292 */ /* 0x000fe2000f8e3c3f */
[----:B------:R-:W-:Y:S01]  /*04f0*/  LOP3.LUT R0, R2, 0x1c0, RZ, 0xc0, !PT ;  /* 0x000001c002007812 */ /* 0x000fe200078ec0ff */
[----:B------:R-:W-:Y:S01]  /*0500*/  IMAD.IADD R5, R5, 0x1, -R3 ;  /* 0x0000000105057824 */ /* 0x000fe200078e0a03 */
[----:B------:R-:W-:Y:S01]  /*0510*/  SHF.R.S32.HI R3, RZ, 0x1f, R8 ;  /* 0x0000001fff037819 */ /* 0x000fe20000011408 */
[----:B------:R-:W-:Y:S01]  /*0520*/  USHF.R.S32.HI UR55, URZ, 0x1f, UR34 ;  /* 0x0000001f3f377899 */ /* 0x000fe20008011422 */
[----:B------:R-:W-:Y:S01]  /*0530*/  LOP3.LUT R2, R0, 0x38, R20, 0xf8, !PT ;  /* 0x0000003800027812 */ /* 0x000fe200078ef814 */
[----:B------:R-:W-:Y:S01]  /*0540*/  USHF.L.U32 UR60, UR30, 0x7, URZ ;  /* 0x000000071e3c7899 */ /* 0x000fe2000800063f */
[----:B------:R-:W-:Y:S01]  /*0550*/  SHF.R.U32.HI R0, RZ, 0x3, R0 ;  /* 0x00000003ff007819 */ /* 0x000fe20000011600 */
[----:B------:R-:W-:Y:S01]  /*0560*/  UISETP.NE.AND UP6, UPT, UR10, URZ, UPT ;  /* 0x0000003f0a00728c */ /* 0x000fe2000bfc5270 */
[----:B------:R-:W-:Y:S01]  /*0570*/  LEA.HI R13, R3, R8, RZ, 0x3 ;  /* 0x00000008030d7211 */ /* 0x000fe200078f18ff */
[----:B------:R-:W-:Y:S01]  /*0580*/  USHF.R.S32.HI UR57, URZ, 0x1f, UR30 ;  /* 0x0000001f3f397899 */ /* 0x000fe2000801141e */
[----:B------:R-:W-:Y:S01]  /*0590*/  LOP3.LUT R12, R2, R0, RZ, 0x3c, !PT ;  /* 0x00000000020c7212 */ /* 0x000fe200078e3cff */
[----:B------:R-:W-:Y:S01]  /*05a0*/  IMAD.SHL.U32 R0, R7, 0x40, RZ ;  /* 0x0000004007007824 */ /* 0x000fe200078e00ff */
[----:B------:R-:W-:Y:S01]  /*05b0*/  LOP3.LUT R2, R13, 0xfffffff8, RZ, 0xc0, !PT ;  /* 0xfffffff80d027812 */ /* 0x000fe200078ec0ff */
[----:B------:R-:W-:Y:S01]  /*05c0*/  USHF.R.S32.HI UR56, URZ, 0x1f, UR34 ;  /* 0x0000001f3f387899 */ /* 0x000fe20008011422 */
[----:B------:R-:W-:Y:S01]  /*05d0*/  LOP3.LUT R3, R5, 0x1, RZ, 0xc0, !PT ;  /* 0x0000000105037812 */ /* 0x000fe200078ec0ff */
[----:B------:R-:W-:Y:S01]  /*05e0*/  UIMAD.WIDE.U32 UR40, UR36, UR42, URZ ;  /* 0x0000002a242872a5 */ /* 0x000fe2000f8e003f */
[----:B------:R-:W-:Y:S01]  /*05f0*/  LOP3.LUT R0, R0, 0x1c0, RZ, 0xc0, !PT ;  /* 0x000001c000007812 */ /* 0x000fe200078ec0ff */
[----:B------:R-:W-:Y:S01]  /*0600*/  IMAD.IADD R9, R8, 0x1, -R2 ;  /* 0x0000000108097824 */ /* 0x000fe200078e0a02 */
[----:B------:R-:W-:Y:S01]  /*0610*/  SHF.R.S32.HI R8, RZ, 0x7, R15 ;  /* 0x00000007ff087819 */ /* 0x000fe2000001140f */
[----:B------:R-:W-:Y:S01]  /*0620*/  IMAD.SHL.U32 R2, R14, 0x10, RZ ;  /* 0x000000100e027824 */ /* 0x000fe200078e00ff */
[C---:B------:R-:W-:Y:S01]  /*0630*/  LOP3.LUT R6, R0.reuse, 0x8, R10, 0xf8, !PT ;  /* 0x0000000800067812 */ /* 0x040fe200078ef80a */
[----:B------:R-:W-:Y:S01]  /*0640*/  UIMAD UR49, UR37, UR42, URZ ;  /* 0x0000002a253172a4 */ /* 0x000fe2000f8e023f */
[----:B------:R-:W-:Y:S01]  /*0650*/  SHF.R.U32.HI R4, RZ, 0x3, R0 ;  /* 0x00000003ff047819 */ /* 0x000fe20000011600 */
[----:B------:R-:W-:Y:S01]  /*0660*/  USHF.R.S32.HI UR51, URZ, 0x1f, UR45 ;  /* 0x0000001f3f337899 */ /* 0x000fe2000801142d */
[----:B------:R-:W-:Y:S01]  /*0670*/  LOP3.LUT R7, R0, 0x10, R2, 0xf8, !PT ;  /* 0x0000001000077812 */ /* 0x000fe200078ef802 */
[----:B------:R-:W-:Y:S01]  /*0680*/  IMAD.SHL.U32 R2, R11, 0x200, RZ ;  /* 0x000002000b027824 */ /* 0x000fe200078e00ff */
[----:B------:R-:W-:Y:S01]  /*0690*/  ISETP.NE.U32.AND P0, PT, R3, 0x1, PT ;  /* 0x000000010300780c */ /* 0x000fe20003f05070 */
[----:B------:R-:W-:Y:S01]  /*06a0*/  UIMAD UR48, UR6, UR48, URZ ;  /* 0x00000030063072a4 */ /* 0x000fe2000f8e023f */
[----:B------:R-:W-:Y:S01]  /*06b0*/  LOP3.LUT R0, R6, R4, RZ, 0x3c, !PT ;  /* 0x0000000406007212 */ /* 0x000fe200078e3cff */
[----:B------:R-:W-:Y:S01]  /*06c0*/  IMAD R3, R8, 0x800, R2 ;  /* 0x0000080008037824 */ /* 0x000fe200078e0202 */
[C---:B------:R-:W-:Y:S01]  /*06d0*/  R2P PR, R5.reuse, 0x6 ;  /* 0x0000000605007804 */ /* 0x040fe20000000000 */
[----:B------:R-:W-:Y:S01]  /*06e0*/  IMAD.SHL.U32 R5, R5, 0x40, RZ ;  /* 0x0000004005057824 */ /* 0x000fe200078e00ff */
[----:B------:R-:W-:Y:S01]  /*06f0*/  LOP3.LUT R7, R7, 0x8, R10, 0xf8, !PT ;  /* 0x0000000807077812 */ /* 0x000fe200078ef80a */
[----:B------:R-:W-:Y:S01]  /*0700*/  IMAD.IADD R0, R3, 0x1, R0 ;  /* 0x0000000103007824 */ /* 0x000fe200078e0200 */
[----:B------:R-:W-:Y:S01]  /*0710*/  SHF.R.S32.HI R3, RZ, 0x6, R17 ;  /* 0x00000006ff037819 */ /* 0x000fe20000011411 */
[----:B------:R-:W-:Y:S01]  /*0720*/  IMAD.SHL.U32 R6, R11, 0x20, RZ ;  /* 0x000000200b067824 */ /* 0x000fe200078e00ff */
[----:B------:R-:W-:Y:S01]  /*0730*/  LOP3.LUT R4, R2, R7, R4, 0xf6, !PT ;  /* 0x0000000702047212 */ /* 0x000fe200078ef604 */
[----:B------:R-:W-:Y:S01]  /*0740*/  IMAD.SHL.U32 R7, R8, 0x20, RZ ;  /* 0x0000002008077824 */ /* 0x000fe200078e00ff */
[----:B------:R-:W-:Y:S01]  /*0750*/  LOP3.LUT R2, R5, 0x1c0, RZ, 0xc0, !PT ;  /* 0x000001c005027812 */ /* 0x000fe200078ec0ff */
[----:B------:R-:W-:Y:S01]  /*0760*/  IMAD R17, R3, 0x200, R12 ;  /* 0x0000020003117824 */ /* 0x000fe200078e020c */
[----:B------:R-:W-:Y:S01]  /*0770*/  LOP3.LUT P6, RZ, R9, 0x4, RZ, 0xc0, !PT ;  /* 0x0000000409ff7812 */ /* 0x000fe200078cc0ff */
[----:B------:R-:W-:Y:S01]  /*0780*/  IMAD.SHL.U32 R3, R3, 0x8, RZ ;  /* 0x0000000803037824 */ /* 0x000fe200078e00ff */
[----:B------:R-:W-:Y:S01]  /*0790*/  SHF.R.U32.HI R5, RZ, 0x3, R2 ;  /* 0x00000003ff057819 */ /* 0x000fe20000011602 */
[----:B------:R-:W-:Y:S01]  /*07a0*/  IMAD.SHL.U32 R0, R0, 0x2, RZ ;  /* 0x0000000200007824 */ /* 0x000fe200078e00ff */
[----:B------:R-:W-:Y:S01]  /*07b0*/  LOP3.LUT P5, RZ, R9, 0x2, RZ, 0xc0, !PT ;  /* 0x0000000209ff7812 */ /* 0x000fe200078ac0ff */
[----:B------:R-:W-:Y:S01]  /*07c0*/  @!UP5 UIMAD UR47, UR7, UR47, URZ ;  /* 0x0000002f072fd2a4 */ /* 0x000fe2000f8e023f */
[----:B------:R-:W-:Y:S01]  /*07d0*/  LOP3.LUT R3, R3, 0x18, RZ, 0xc0, !PT ;  /* 0x0000001803037812 */ /* 0x000fe200078ec0ff */
[----:B------:R-:W-:-:S03]  /*07e0*/  USHF.R.S32.HI UR46, URZ, 0x1f, UR39 ;  /* 0x0000001f3f2e7899 */ /* 0x000fc60008011427 */
[----:B------:R-:W-:Y:S02]  /*07f0*/  LOP3.LUT R10, R3, 0x20, R6, 0xf8, !PT ;  /* 0x00000020030a7812 */ /* 0x000fe400078ef806 */
[----:B------:R-:W-:Y:S01]  /*0800*/  LOP3.LUT R6, R2, 0x20, R7, 0xf8, !PT ;  /* 0x0000002002067812 */ /* 0x000fe200078ef807 */
[----:B------:R-:W-:Y:S01]  /*0810*/  IMAD.SHL.U32 R7, R9, 0x40, RZ ;  /* 0x0000004009077824 */ /* 0x000fe200078e00ff */
[----:B------:R-:W-:Y:S01]  /*0820*/  LOP3.LUT R8, R5, R2, R3, 0x1e, !PT ;  /* 0x0000000205087212 */ /* 0x000fe200078e1e03 */
        /* <DEDUP_REMOVED lines=8> */
[----:B------:R-:W-:Y:S02]  /*08b0*/  IMAD.SHL.U32 R5, R11, 0x8, RZ ;  /* 0x000000080b057824 */ /* 0x000fe400078e00ff */
[----:B------:R-:W-:Y:S01]  /*08c0*/  IMAD.SHL.U32 R8, R13, 0x40, RZ ;  /* 0x000000400d087824 */ /* 0x000fe200078e00ff */
[----:B------:R-:W-:Y:S01]  /*08d0*/  IADD3 R13, R20, 0x80, RZ ;  /* 0x00000080140d7810 */ /* 0x000fe20007ffe0ff */
[----:B------:R-:W-:Y:S01]  /*08e0*/  IMAD.MOV.U32 R6, RZ, RZ, 0x20 ;  /* 0x00000020ff067424 */ /* 0x000fe200078e00ff */
[----:B------:R-:W-:Y:S01]  /*08f0*/  LOP3.LUT R5, R2, 0x8, R5, 0xf8, !PT ;  /* 0x0000000802057812 */ /* 0x000fe200078ef805 */
[----:B------:R-:W-:Y:S01]  /*0900*/  IMAD.SHL.U32 R11, R17, 0x2, RZ ;  /* 0x00000002110b7824 */ /* 0x000fe200078e00ff */
[----:B------:R-:W-:-:S02]  /*0910*/  LOP3.LUT R8, R8, 0xfffffe00, RZ, 0xc0, !PT ;  /* 0xfffffe0008087812 */ /* 0x000fc400078ec0ff */
[----:B------:R-:W-:Y:S01]  /*0920*/  LOP3.LUT R2, R3, R10, R2, 0x1e, !PT ;  /* 0x0000000a03027212 */ /* 0x000fe200078e1e02 */
[----:B------:R-:W-:Y:S01]  /*0930*/  IMAD.MOV.U32 R10, RZ, RZ, -0x10 ;  /* 0xfffffff0ff0a7424 */ /* 0x000fe200078e00ff */
[----:B------:R-:W-:Y:S01]  /*0940*/  LOP3.LUT R3, R5, R3, RZ, 0x3c, !PT ;  /* 0x0000000305037212 */ /* 0x000fe200078e3cff */
[--C-:B------:R-:W-:Y:S01]  /*0950*/  IMAD R7, R16, 0x400, R8.reuse ;  /* 0x0000040010077824 */ /* 0x100fe200078e0208 */
[----:B------:R-:W-:Y:S01]  /*0960*/  LEA R12, R12, 0xc000, 0x1 ;  /* 0x0000c0000c0c7811 */ /* 0x000fe200078e08ff */
[----:B------:R-:W-:Y:S01]  /*0970*/  IMAD R9, R14, 0x400, R8 ;  /* 0x000004000e097824 */ /* 0x000fe200078e0208 */
[----:B------:R-:W-:Y:S01]  /*0980*/  IADD3 R14, R20, 0x40, RZ ;  /* 0x00000040140e7810 */ /* 0x000fe20007ffe0ff */
[----:B------:R-:W-:Y:S01]  /*0990*/  IMAD.MOV.U32 R5, RZ, RZ, 0x40 ;  /* 0x00000040ff057424 */ /* 0x000fe200078e00ff */
[----:B------:R-:W-:Y:S01]  /*09a0*/  LOP3.LUT R8, R2, R8, RZ, 0xfc, !PT ;  /* 0x0000000802087212 */ /* 0x000fe200078efcff */
[----:B------:R-:W-:Y:S01]  /*09b0*/  IMAD.IADD R7, R7, 0x1, R3 ;  /* 0x0000000107077824 */ /* 0x000fe200078e0203 */
[----:B------:R-:W-:Y:S01]  /*09c0*/  SEL R2, R6, 0xffffffe0, !P3 ;  /* 0xffffffe006027807 */ /* 0x000fe20005800000 */
[----:B------:R-:W-:Y:S01]  /*09d0*/  IMAD.IADD R9, R3, 0x1, R9 ;  /* 0x0000000103097824 */ /* 0x000fe200078e0209 */
[----:B------:R-:W-:Y:S01]  /*09e0*/  SEL R3, R5, 0xffffffc0, !P4 ;  /* 0xffffffc005037807 */ /* 0x000fe20006000000 */
[----:B------:R-:W-:Y:S01]  /*09f0*/  STL [R1+0x6c], R14 ;  /* 0x00006c0e01007387 */ /* 0x000fe20000100800 */
[----:B------:R-:W-:-:S02]  /*0a00*/  SEL R10, R10, 0x10, !P0 ;  /* 0x000000100a0a7807 */ /* 0x000fc40004000000 */
[----:B------:R-:W-:Y:S01]  /*0a10*/  SEL R6, R6, 0xffffffe0, !P5 ;  /* 0xffffffe006067807 */ /* 0x000fe20006800000 */
[----:B------:R-:W-:Y:S01]  /*0a20*/  STL [R1+0x70], R13 ;  /* 0x0000700d01007387 */ /* 0x000fe20000100800 */
[----:B------:R-:W-:Y:S01]  /*0a30*/  IMAD.IADD R252, R0, 0x1, R3 ;  /* 0x0000000100fc7824 */ /* 0x000fe200078e0203 */
[----:B------:R-:W-:Y:S02]  /*0a40*/  SEL R5, R5, 0xffffffc0, !P6 ;  /* 0xffffffc005057807 */ /* 0x000fe40007000000 */
[----:B------:R1:W-:Y:S01]  /*0a50*/  STL [R1+0x2c], R11 ;  /* 0x00002c0b01007387 */ /* 0x0003e20000100800 */
[----:B------:R-:W-:-:S03]  /*0a60*/  LEA R9, R9, 0x12000, 0x1 ;  /* 0x0001200009097811 */ /* 0x000fc600078e08ff */
[----:B------:R2:W-:Y:S01]  /*0a70*/  STL [R1], R0 ;  /* 0x0000000001007387 */ /* 0x0005e20000100800 */
[--C-:B-1----:R-:W-:Y:S01]  /*0a80*/  IMAD.IADD R11, R0, 0x1, R2.reuse ;  /* 0x00000001000b7824 */ /* 0x102fe200078e0202 */
[----:B------:R-:W-:Y:S01]  /*0a90*/  IADD3 R2, R3, R0, R2 ;  /* 0x0000000003027210 */ /* 0x000fe20007ffe002 */
[----:B--2---:R-:W-:-:S03]  /*0aa0*/  IMAD.SHL.U32 R0, R15, 0x2, RZ ;  /* 0x000000020f007824 */ /* 0x004fc600078e00ff */
        /* <DEDUP_REMOVED lines=10> */
[----:B------:R-:W-:Y:S01]  /*0b50*/  IADD3 R4, R12, 0x40, RZ ;  /* 0x000000400c047810 */ /* 0x000fe20007ffe0ff */
        /* <DEDUP_REMOVED lines=21> */
.L_x_120:
        /* <DEDUP_REMOVED lines=53> */
.L_x_76:
        /* <DEDUP_REMOVED lines=59> */
.L_x_78:
        /* <DEDUP_REMOVED lines=18> */
.L_x_79:
        /* <DEDUP_REMOVED lines=69> */
.L_x_80:
[----:B------:R-:W-:Y:S02]  /*1920*/  UMOV UR8, UR48 ;  /* 0x0000003000087c82 */ /* 0x000fe40008000000 */
.L_x_81:
[----:B------:R-:W2:Y:S04]  /*1930*/  LDL.64 R4, [R1+0x50] ;  /* 0x0000500001047983 */ /* 0x000ea80000100a00 */
[----:B------:R1:W3:Y:S01]  /*1940*/  LDL.64 R30, [R1+0x50] ;  /* 0x00005000011e7983 */ /* 0x0002e20000100a00 */
[----:B------:R-:W-:Y:S01]  /*1950*/  UIADD3 UR6, UP4, UP3, UR6, UR39, UR45 ;  /* 0x0000002706067290 */ /* 0x000fe2000fb9e02d */
[----:B------:R-:W-:Y:S01]  /*1960*/  BSSY B1, `(.L_x_77) ;  /* 0x0000785000017945 */ /* 0x000fe20003800000 */
[----:B------:R-:W-:Y:S01]  /*1970*/  UIADD3 UR8, UR15, UR8, URZ ;  /* 0x000000080f087290 */ /* 0x000fe2000fffe03f */
[----:B------:R-:W4:Y:S01]  /*1980*/  S2R R32, SR_TID.X ;  /* 0x0000000000207919 */ /* 0x000f220000002100 */
[----:B------:R-:W-:-:S02]  /*1990*/  UIADD3 UR12, UP2, UP1, UR12, UR6, UR13 ;  /* 0x000000060c0c7290 */ /* 0x000fc4000f95e00d */
[----:B------:R-:W-:Y:S01]  /*19a0*/  UIADD3.X UR6, UR9, UR46, UR51, UP4, UP3 ;  /* 0x0000002e09067290 */ /* 0x000fe2000a7e6433 */
[----:B------:R-:W5:Y:S01]  /*19b0*/  S2R R33, SR_TID.X ;  /* 0x0000000000217919 */ /* 0x000f620000002100 */
[----:B------:R-:W-:Y:S02]  /*19c0*/  ULDC UR13, c[0x0][0x2e8] ;  /* 0x0000ba00000d7ab9 */ /* 0x000fe40000000800 */
[----:B------:R-:W-:Y:S01]  /*19d0*/  UIADD3.X UR10, UR10, UR6, UR11, UP2, UP1 ;  /* 0x000000060a0a7290 */ /* 0x000fe200097e240b */
[----:B------:R-:W1:Y:S01]  /*19e0*/  S2R R27, SR_TID.X ;  /* 0x00000000001b7919 */ /* 0x000e620000002100 */
[----:B------:R-:W-:Y:S02]  /*19f0*/  UIADD3 UR14, UR15, UR14, URZ ;  /* 0x0000000e0f0e7290 */ /* 0x000fe4000fffe03f */
        /* <DEDUP_REMOVED lines=19> */
[----:B------:R-:W-:-:S04]  /*1b30*/  ULEA.HI UR13, UR13, UR6, URZ, 0x6 ;  /* 0x000000060d0d7291 */ /* 0x000fc8000f8f303f */
        /* <DEDUP_REMOVED lines=14> */
[----:B------:R-:W-:-:S03]  /*1c20*/  IMAD.U32 R6, RZ, RZ, UR15 ;  /* 0x0000000fff067e24 */ /* 0x000fc6000f8e00ff */
[----:B------:R-:W-:Y:S02]  /*1c30*/  IADD3.X R9, R7, UR32, R5, P2, !PT ;  /* 0x0000002007097c10 */ /* 0x000fe400097fe405 */
[----:B------:R-:W-:Y:S01]  /*1c40*/  IADD3.X R5, R31, UR21, RZ, P0, !PT ;  /* 0x000000151f057c10 */ /* 0x000fe200087fe4ff */
[----:B------:R-:W-:-:S04]  /*1c50*/  ULDC.64 UR20, c[0x0][0x3c8] ;  /* 0x0000f20000147ab9 */ /* 0x000fc80000000a00 */
[----:B------:R-:W-:Y:S01]  /*1c60*/  IMAD.WIDE.U32 R4, R6, c[0x0][0x370], R4 ;  /* 0x0000dc0006047a25 */ /* 0x000fe200078e0004 */
[----:B------:R-:W-:-:S04]  /*1c70*/  LOP3.LUT R6, R25, 0xffffffe0, RZ, 0xc0, !PT ;  /* 0xffffffe019067812 */ /* 0x000fc800078ec0ff */
[----:B------:R-:W-:Y:S01]  /*1c80*/  IADD3 R5, R5, UR7, RZ ;  /* 0x0000000705057c10 */ /* 0x000fe2000fffe0ff */
[----:B------:R-:W-:Y:S01]  /*1c90*/  IMAD.IADD R20, R27, 0x1, -R6 ;  /* 0x000000011b147824 */ /* 0x000fe200078e0a06 */
[----:B------:R-:W-:Y:S01]  /*1ca0*/  UIADD3 UR7, UR33, -0x1, URZ ;  /* 0xffffffff21077890 */ /* 0x000fe2000fffe03f */
        /* <DEDUP_REMOVED lines=14> */
[----:B------:R-:W-:Y:S01]  /*1d90*/  ULDC.64 UR20, c[0x0][0x200] ;  /* 0x0000800000147ab9 */ /* 0x000fe20000000a00 */
[----:B------:R-:W-:Y:S01]  /*1da0*/  LEA.HI.X R13, R11, c[0x0][0x354], R10, 0x2, P0 ;  /* 0x0000d5000b0d7a11 */ /* 0x000fe200000f140a */
[----:B------:R-:W-:Y:S01]  /*1db0*/  IMAD R4, R32, c[0x0][0x374], R4 ;  /* 0x0000dd0020047a24 */ /* 0x000fe200078e0204 */
[----:B------:R-:W-:Y:S01]  /*1dc0*/  LEA R36, P2, R6, c[0x0][0x330], 0x1 ;  /* 0x0000cc0006247a11 */ /* 0x000fe200078408ff */
[----:B------:R-:W-:Y:S01]  /*1dd0*/  UIMAD.WIDE UR14, UR14, UR59, UR20 ;  /* 0x0000003b0e0e72a5 */ /* 0x000fe2000f8e0214 */
[----:B------:R-:W-:Y:S01]  /*1de0*/  LEA.HI.X R35, R8, c[0x0][0x164], R21, 0x1, P3 ;  /* 0x0000590008237a11 */ /* 0x000fe200018f0c15 */
[----:B------:R-:W-:Y:S01]  /*1df0*/  IMAD.IADD R19, R7, 0x1, R4 ;  /* 0x0000000107137824 */ /* 0x000fe200078e0204 */
[----:B------:R1:W-:Y:S01]  /*1e00*/  STL.64 [R1+0x30], R12 ;  /* 0x0000300c01007387 */ /* 0x0003e20000100a00 */
[----:B------:R-:W-:Y:S01]  /*1e10*/  PLOP3.LUT P0, PT, PT, PT, UP1, 0x80, 0x0 ;  /* 0x000000000000781c */ /* 0x000fe20003f0f018 */
[----:B------:R-:W-:-:S02]  /*1e20*/  UMOV UR11, UR8 ;  /* 0x00000008000b7c82 */ /* 0x000fc40008000000 */
[----:B------:R-:W-:Y:S01]  /*1e30*/  LEA.HI.X R37, R6, c[0x0][0x334], R19, 0x1, P2 ;  /* 0x0000cd0006257a11 */ /* 0x000fe200010f0c13 */
[----:B------:R1:W-:Y:S01]  /*1e40*/  STL.64 [R1+0x48], R34 ;  /* 0x0000482201007387 */ /* 0x0003e20000100a00 */
[----:B------:R-:W-:Y:S02]  /*1e50*/  UMOV UR10, UR9 ;  /* 0x00000009000a7c82 */ /* 0x000fe40008000000 */
[----:B------:R-:W-:Y:S01]  /*1e60*/  UMOV UR9, UR14 ;  /* 0x0000000e00097c82 */ /* 0x000fe20008000000 */
[----:B------:R1:W-:Y:S01]  /*1e70*/  STL.64 [R1+0x40], R36 ;  /* 0x0000402401007387 */ /* 0x0003e20000100a00 */
[----:B------:R-:W-:-:S04]  /*1e80*/  UMOV UR8, UR15 ;  /* 0x0000000f00087c82 */ /* 0x000fc80008000000 */
[----:B------:R-:W-:Y:S05]  /*1e90*/  @P0 BRA `(.L_x_82) ;  /* 0x000008b000000947 */ /* 0x000fea0003800000 */
        /* <DEDUP_REMOVED lines=18> */
.L_x_83:
        /* <DEDUP_REMOVED lines=18> */
.L_x_84:
[----:B------:R2:W5:Y:S01]  /*20e0*/  LDL R14, [R1+0x6c] ;  /* 0x00006c00010e7983 */ /* 0x0005620000100800 */
[----:B------:R-:W-:-:S03]  /*20f0*/  ULDC.64 UR6, c[0x0][0x3a0] ;  /* 0x0000e80000067ab9 */ /* 0x000fc60000000a00 */
[----:B-1----:R2:W5:Y:S01]  /*2100*/  LDL R13, [R1+0x70] ;  /* 0x00007000010d7983 */ /* 0x0025620000100800 */
        /* <DEDUP_REMOVED lines=17> */
[----:B--2---:R-:W-:Y:S01]  /*2220*/  MOV R5, R10 ;  /* 0x0000000a00057202 */ /* 0x004fe20000000f00 */
        /* <DEDUP_REMOVED lines=13> */
.L_x_86:
[----:B--2---:R-:W-:Y:S05]  /*2300*/  BSYNC B0 ;  /* 0x0000000000007941 */ /* 0x004fea0003800000 */
.L_x_85:
[----:B-1----:R-:W-:Y:S01]  /*2310*/  IADD3 R4, R32, 0x20, RZ ;  /* 0x0000002020047810 */ /* 0x002fe20007ffe0ff */
        /* <DEDUP_REMOVED lines=18> */
.L_x_88:
[----:B------:R-:W-:Y:S05]  /*2440*/  BSYNC B0 ;  /* 0x0000000000007941 */ /* 0x000fea0003800000 */
.L_x_87:
        /* <DEDUP_REMOVED lines=29> */
.L_x_90:
[----:B------:R-:W-:Y:S05]  /*2620*/  BSYNC B0 ;  /* 0x0000000000007941 */ /* 0x000fea0003800000 */
.L_x_89:
        /* <DEDUP_REMOVED lines=18> */
.L_x_82:
        /* <DEDUP_REMOVED lines=22> */
[----:B-1----:R-:W3:Y:S04]  /*28b0*/  LDL R13, [R1+0x6c] ;  /* 0x00006c00010d7983 */ /* 0x002ee80000100800 */
[----:B------:R-:W4:Y:S01]  /*28c0*/  LDL R12, [R1+0x70] ;  /* 0x00007000010c7983 */ /* 0x000f220000100800 */
        /* <DEDUP_REMOVED lines=14> */
[----:B---3--:R-:W-:Y:S02]  /*29b0*/  ISETP.GE.AND P3, PT, R13, c[0x0][0x220], PT ;  /* 0x000088000d007a0c */ /* 0x008fe40003f66270 */
[----:B----4-:R-:W-:-:S11]  /*29c0*/  ISETP.GE.AND P2, PT, R12, c[0x0][0x220], PT ;  /* 0x000088000c007a0c */ /* 0x010fd60003f46270 */
        /* <DEDUP_REMOVED lines=15> */
.L_x_93:
[----:B------:R-:W-:Y:S05]  /*2ac0*/  BSYNC B0 ;  /* 0x0000000000007941 */ /* 0x000fea0003800000 */
.L_x_92:
[----:B------:R-:W-:Y:S01]  /*2ad0*/  IADD3 R16, R32, 0x20, RZ ;  /* 0x0000002020107810 */ /* 0x000fe20007ffe0ff */
[----:B------:R-:W-:Y:S03]  /*2ae0*/  BSSY B0, `(.L_x_94) ;  /* 0x0000029000007945 */ /* 0x000fe60003800000 */
[----:B------:R-:W-:-:S13]  /*2af0*/  ISETP.GE.AND P5, PT, R16, UR6, PT ;  /* 0x0000000610007c0c */ /* 0x000fda000bfa6270 */
[----:B------:R3:W-:Y:S04]  /*2b00*/  @P5 STS.128 [R29+0x13000], RZ ;  /* 0x013000ff1d005388 */ /* 0x0007e80000000c00 */
[----:B------:R3:W-:Y:S04]  /*2b10*/  @P5 STS.128 [R29+0x15000], RZ ;  /* 0x015000ff1d005388 */ /* 0x0007e80000000c00 */
[----:B------:R3:W-:Y:S01]  /*2b20*/  @P5 STS.128 [R29+0x17000], RZ ;  /* 0x017000ff1d005388 */ /* 0x0007e20000000c00 */
[----:B------:R-:W-:Y:S05]  /*2b30*/  @P5 BRA `(.L_x_95) ;  /* 0x0000023000005947 */ /* 0x000fea0003800000 */
[----:B-1----:R-:W4:Y:S04]  /*2b40*/  LDL R13, [R1+0x6c] ;  /* 0x00006c00010d7983 */ /* 0x002f280000100800 */
[----:B------:R-:W5:Y:S01]  /*2b50*/  LDL R12, [R1+0x70] ;  /* 0x00007000010c7983 */ /* 0x000f620000100800 */
        /* <DEDUP_REMOVED lines=10> */
[----:B----4-:R-:W-:Y:S02]  /*2c00*/  ISETP.GE.AND P2, PT, R13, c[0x0][0x220], PT ;  /* 0x000088000d007a0c */ /* 0x010fe40003f46270 */
[----:B-----5:R-:W-:Y:S02]  /*2c10*/  ISETP.GE.AND P0, PT, R12, c[0x0][0x220], PT ;  /* 0x000088000c007a0c */ /* 0x020fe40003f06270 */
        /* <DEDUP_REMOVED lines=21> */
.L_x_95:
[----:B------:R-:W-:Y:S05]  /*2d70*/  BSYNC B0 ;  /* 0x0000000000007941 */ /* 0x000fea0003800000 */
.L_x_94:
        /* <DEDUP_REMOVED lines=29> */
.L_x_97:
[----:B------:R-:W-:Y:S05]  /*2f50*/  BSYNC B0 ;  /* 0x0000000000007941 */ /* 0x000fea0003800000 */
.L_x_96:
[----:B------:R-:W-:Y:S01]  /*2f60*/  ISETP.GE.AND P3, PT, R16, UR6, PT ;  /* 0x0000000610007c0c */ /* 0x000fe2000bf66270 */
[----:B------:R-:W-:Y:S01]  /*2f70*/  BSSY B0, `(.L_x_98) ;  /* 0x0000027000007945 */ /* 0x000fe20003800000 */
[----:B-1----:R-:W-:-:S11]  /*2f80*/  MOV R12, 0x20 ;  /* 0x00000020000c7802 */ /* 0x002fd60000000f00 */
[----:B------:R1:W-:Y:S04]  /*2f90*/  @P3 STS.128 [R29+0x7000], RZ ;  /* 0x007000ff1d003388 */ /* 0x0003e80000000c00 */
[----:B------:R1:W-:Y:S04]  /*2fa0*/  @P3 STS.128 [R29+0x9000], RZ ;  /* 0x009000ff1d003388 */ /* 0x0003e80000000c00 */
[----:B------:R1:W-:Y:S01]  /*2fb0*/  @P3 STS.128 [R29+0xb000], RZ ;  /* 0x00b000ff1d003388 */ /* 0x0003e20000000c00 */
[----:B------:R-:W-:Y:S05]  /*2fc0*/  @P3 BRA `(.L_x_99) ;  /* 0x0000021000003947 */ /* 0x000fea0003800000 */
[----:B------:R-:W5:Y:S04]  /*2fd0*/  LDL R10, [R1+0x6c] ;  /* 0x00006c00010a7983 */ /* 0x000f680000100800 */
[----:B--2---:R-:W2:Y:S01]  /*2fe0*/  LDL R13, [R1+0x70] ;  /* 0x00007000010d7983 */ /* 0x004ea20000100800 */
        /* <DEDUP_REMOVED lines=8> */
[----:B-----5:R-:W-:Y:S02]  /*3070*/  ISETP.GE.AND P1, PT, R10, c[0x0][0x220], PT ;  /* 0x000088000a007a0c */ /* 0x020fe40003f26270 */
        /* <DEDUP_REMOVED lines=9> */
[----:B--2---:R-:W-:-:S03]  /*3110*/  ISETP.GE.AND P0, PT, R13, c[0x0][0x220], PT ;  /* 0x000088000d007a0c */ /* 0x004fc60003f06270 */
        /* <DEDUP_REMOVED lines=12> */
.L_x_99:
[----:B------:R-:W-:Y:S05]  /*31e0*/  BSYNC B0 ;  /* 0x0000000000007941 */ /* 0x000fea0003800000 */
.L_x_98:
[----:B------:R1:W-:Y:S01]  /*31f0*/  @P4 STS.128 [R29], RZ ;  /* 0x000000ff1d004388 */ /* 0x0003e20000000c00 */
[----:B------:R-:W-:Y:S03]  /*3200*/  BSSY B0, `(.L_x_100) ;  /* 0x0000019000007945 */ /* 0x000fe60003800000 */
[----:B------:R1:W-:Y:S04]  /*3210*/  @P4 STS.128 [R29+0x2000], RZ ;  /* 0x002000ff1d004388 */ /* 0x0003e80000000c00 */
[----:B------:R1:W-:Y:S01]  /*3220*/  @P4 STS.128 [R29+0x4000], RZ ;  /* 0x004000ff1d004388 */ /* 0x0003e20000000c00 */
[----:B------:R-:W-:Y:S05]  /*3230*/  @P4 BRA `(.L_x_101) ;  /* 0x0000015000004947 */ /* 0x000fea0003800000 */
[----:B------:R-:W5:Y:S04]  /*3240*/  LDL R5, [R1+0x6c] ;  /* 0x00006c0001057983 */ /* 0x000f680000100800 */
[----:B--2---:R-:W2:Y:S01]  /*3250*/  LDL R4, [R1+0x70] ;  /* 0x0000700001047983 */ /* 0x004ea20000100800 */
[----:B------:R-:W-:-:S13]  /*3260*/  ISETP.GE.AND P2, PT, R30, c[0x0][0x220], PT ;  /* 0x000088001e007a0c */ /* 0x000fda0003f46270 */
[----:B------:R1:W-:Y:S04]  /*3270*/  @P2 STS.128 [R29], RZ ;  /* 0x000000ff1d002388 */ /* 0x0003e80000000c00 */
[----:B------:R-:W-:Y:S01]  /*3280*/  @!PT LDS RZ, [RZ] ;  /* 0x00000000fffff984 */ /* 0x000fe20000000800 */
[----:B------:R-:W-:Y:S01]  /*3290*/  @!PT LDS RZ, [RZ] ;  /* 0x00000000fffff984 */ /* 0x000fe20000000800 */
[----:B------:R-:W-:Y:S01]  /*32a0*/  @!PT LDS RZ, [RZ] ;  /* 0x00000000fffff984 */ /* 0x000fe20000000800 */
[----:B------:R1:W-:Y:S01]  /*32b0*/  @!P2 LDGSTS.E.BYPASS.LTC128B.128 [R29], [R34.64] ;  /* 0x00000000221dafae */ /* 0x0003e2000b901d44 */
        /* <DEDUP_REMOVED lines=13> */
.L_x_101:
[----:B------:R-:W-:Y:S05]  /*3390*/  BSYNC B0 ;  /* 0x0000000000007941 */ /* 0x000fea0003800000 */
.L_x_100:
        /* <DEDUP_REMOVED lines=38> */
.L_x_103:
[----:B------:R-:W-:Y:S05]  /*3600*/  BSYNC B0 ;  /* 0x0000000000007941 */ /* 0x000fea0003800000 */
.L_x_102:
        /* <DEDUP_REMOVED lines=73> */
.L_x_105:
[----:B--2---:R-:W-:Y:S05]  /*3aa0*/  BSYNC B0 ;  /* 0x0000000000007941 */ /* 0x004fea0003800000 */
.L_x_104:
        /* <DEDUP_REMOVED lines=39> */
.L_x_107:
[----:B------:R-:W-:Y:S05]  /*3d20*/  BSYNC B0 ;  /* 0x0000000000007941 */ /* 0x000fea0003800000 */
.L_x_106:
[----:B------:R-:W0:Y:S01]  /*3d30*/  LDGDEPBAR ;  /* 0x00000000000079af */ /* 0x000e220000000000 */
[----:B------:R-:W-:Y:S02]  /*3d40*/  ULDC.64 UR16, c[0x0][0x318] ;  /* 0x0000c60000107ab9 */ /* 0x000fe40000000a00 */
[----:B------:R-:W-:Y:S02]  /*3d50*/  UISETP.NE.U32.AND UP1, UPT, URZ, UR16, UPT ;  /* 0x000000103f00728c */ /* 0x000fe4000bf25070 */
[----:B------:R-:W-:Y:S01]  /*3d60*/  ULDC.64 UR20, c[0x0][0x320] ;  /* 0x0000c80000147ab9 */ /* 0x000fe20000000a00 */
[----:B------:R-:W-:Y:S01]  /*3d70*/  LEA.HI R7, R28, R27, RZ, 0x3 ;  /* 0x0000001b1c077211 */ /* 0x000fe200078f18ff */
[----:B------:R-:W-:Y:S01]  /*3d80*/  UISETP.NE.AND.EX UP1, UPT, URZ, UR17, UPT, UP1 ;  /* 0x000000113f00728c */ /* 0x000fe2000bf25310 */
[----:B-1----:R-:W-:Y:S01]  /*3d90*/  IMAD.SHL.U32 R11, R27, 0x2, RZ ;  /* 0x000000021b0b7824 */ /* 0x002fe200078e00ff */
[----:B------:R-:W5:Y:S04]  /*3da0*/  LDL R12, [R1] ;  /* 0x00000000010c7983 */ /* 0x000f680000100800 */
[----:B------:R-:W-:-:S05]  /*3db0*/  PLOP3.LUT P0, PT, PT, PT, UP1, 0x80, 0x0 ;  /* 0x000000000000781c */ /* 0x000fca0003f0f018 */
[----:B------:R-:W-:Y:S02]  /*3dc0*/  @UP1 UIMAD UR6, UR38, UR20, URZ ;  /* 0x00000014260612a4 */ /* 0x000fe4000f8e023f */
[----:B------:R-:W-:Y:S02]  /*3dd0*/  @UP1 UMOV UR14, UR34 ;  /* 0x00000022000e1c82 */ /* 0x000fe40008000000 */
[----:B------:R-:W-:Y:S01]  /*3de0*/  @UP1 UMOV UR15, UR55 ;  /* 0x00000037000f1c82 */ /* 0x000fe20008000000 */
[----:B------:R-:W-:-:S04]  /*3df0*/  DEPBAR.LE SB0, 0x1 ;  /* 0x000080400000791a */ /* 0x000fc80000000000 */
[----:B------:R-:W-:Y:S01]  /*3e00*/  BAR.SYNC.DEFER_BLOCKING 0x0 ;  /* 0x0000000000007b1d */ /* 0x000fe20000010000 */
[----:B------:R-:W-:Y:S02]  /*3e10*/  @UP1 UIMAD.WIDE.U32 UR14, UR30, UR20, UR14 ;  /* 0x000000141e0e12a5 */ /* 0x000fe4000f8e000e */
[----:B------:R-:W-:Y:S02]  /*3e20*/  @UP1 UIMAD UR21, UR30, UR21, UR6 ;  /* 0x000000151e1512a4 */ /* 0x000fe4000f8e0206 */
[----:B------:R-:W-:Y:S02]  /*3e30*/  @UP1 ULEA UR16, UP0, UR14, UR16, 0x2 ;  /* 0x000000100e101291 */ /* 0x000fe4000f80103f */
[----:B------:R-:W-:-:S04]  /*3e40*/  @UP1 UIADD3 UR21, UR15, UR21, URZ ;  /* 0x000000150f151290 */ /* 0x000fc8000fffe03f */
[----:B------:R-:W-:Y:S01]  /*3e50*/  @UP1 ULEA.HI.X UR17, UR14, UR17, UR21, 0x2, UP0 ;  /* 0x000000110e111291 */ /* 0x000fe200080f1415 */
[----:B------:R-:W-:-:S05]  /*3e60*/  IMAD.U32 R4, RZ, RZ, UR16 ;  /* 0x00000010ff047e24 */ /* 0x000fca000f8e00ff */
[----:B------:R-:W-:-:S05]  /*3e70*/  IMAD.U32 R5, RZ, RZ, UR17 ;  /* 0x00000011ff057e24 */ /* 0x000fca000f8e00ff */
[----:B--2---:R1:W2:Y:S01]  /*3e80*/  @P0 LDG.E R9, [R4.64] ;  /* 0x0000000404090981 */ /* 0x0042a2000c1e1900 */
[----:B------:R-:W-:Y:S01]  /*3e90*/  LOP3.LUT R7, R7, 0xfffffff8, RZ, 0xc0, !PT ;  /* 0xfffffff807077812 */ /* 0x000fe200078ec0ff */
[----:B------:R-:W2:Y:S01]  /*3ea0*/  @P0 MUFU.RCP R10, c[0x0][0x238] ;  /* 0x00008e00000a0b08 */ /* 0x000ea20000001000 */
[----:B------:R-:W-:Y:S01]  /*3eb0*/  IADD3 R6, R6, 0x1, RZ ;  /* 0x0000000106067810 */ /* 0x000fe20007ffe0ff */
[----:B------:R-:W-:Y:S01]  /*3ec0*/  IMAD.MOV.U32 R240, RZ, RZ, 0x20 ;  /* 0x00000020fff07424 */ /* 0x000fe200078e00ff */
[----:B------:R-:W3:Y:S01]  /*3ed0*/  LDSM.16.M88.4 R164, [R252+0x12000] ;  /* 0x01200000fca4783b */ /* 0x000ee20000000200 */
[----:B------:R-:W-:-:S03]  /*3ee0*/  IMAD.IADD R8, R27, 0x1, -R7 ;  /* 0x000000011b087824 */ /* 0x000fc600078e0a07 */
[----:B------:R-:W4:Y:S04]  /*3ef0*/  LDSM.16.M88.4 R168, [R252+0x12800] ;  /* 0x01280000fca8783b */ /* 0x000f280000000200 */
[----:B------:R-:W2:Y:S04]  /*3f00*/  LDSM.16.M88.4 R196, [R252+0x14000] ;  /* 0x01400000fcc4783b */ /* 0x000ea80000000200 */
[----:B------:R-:W2:Y:S04]  /*3f10*/  LDSM.16.M88.4 R200, [R252+0x14800] ;  /* 0x01480000fcc8783b */ /* 0x000ea80000000200 */
[----:B------:R-:W2:Y:S01]  /*3f20*/  LDSM.16.M88.4 R228, [R252+0x16000] ;  /* 0x01600000fce4783b */ /* 0x000ea20000000200 */
[----:B-1----:R-:W-:-:S03]  /*3f30*/  LEA.HI R4, R28, R27, RZ, 0x7 ;  /* 0x0000001b1c047211 */ /* 0x002fc600078f38ff */
[----:B------:R-:W1:Y:S01]  /*3f40*/  LDSM.16.M88.4 R232, [R252+0x16800] ;  /* 0x01680000fce8783b */ /* 0x000e620000000200 */
[----:B------:R-:W-:-:S05]  /*3f50*/  SHF.R.S32.HI R4, RZ, 0x7, R4 ;  /* 0x00000007ff047819 */ /* 0x000fca0000011404 */
[----:B------:R-:W-:Y:S02]  /*3f60*/  IMAD.SHL.U32 R5, R4, 0x20, RZ ;  /* 0x0000002004057824 */ /* 0x000fe400078e00ff */
[----:B------:R-:W-:-:S03]  /*3f70*/  IMAD.U32 R4, RZ, RZ, UR18 ;  /* 0x00000012ff047e24 */ /* 0x000fc6000f8e00ff */
[----:B------:R-:W-:Y:S01]  /*3f80*/  LOP3.LUT R7, R5, 0x6, R11, 0xf8, !PT ;  /* 0x0000000605077812 */ /* 0x000fe200078ef80b */
[----:B------:R-:W-:Y:S01]  /*3f90*/  IMAD.U32 R5, RZ, RZ, UR28 ;  /* 0x0000001cff057e24 */ /* 0x000fe2000f8e00ff */
[----:B------:R-:W3:Y:S01]  /*3fa0*/  LDL R11, [R1+0x4] ;  /* 0x00000400010b7983 */ /* 0x000ee20000100800 */
[----:B------:R-:W-:Y:S02]  /*3fb0*/  IADD3 R4, R4, -UR24, R6 ;  /* 0x8000001804047c10 */ /* 0x000fe4000fffe006 */
[----:B------:R-:W-:-:S03]  /*3fc0*/  IMAD R5, R5, 0x40, R7 ;  /* 0x0000004005057824 */ /* 0x000fc600078e0207 */
[----:B------:R2:W-:Y:S04]  /*3fd0*/  STL [R1+0xa4], R4 ;  /* 0x0000a40401007387 */ /* 0x0005e80000100800 */
[----:B------:R-:W-:Y:S01]  /*3fe0*/  STL [R1+0x38], R5 ;  /* 0x0000380501007387 */ /* 0x000fe20000100800 */
[----:B------:R-:W-:-:S04]  /*3ff0*/  LOP3.LUT P1, RZ, R8, 0x2, RZ, 0xc0, !PT ;  /* 0x0000000208ff7812 */ /* 0x000fc8000782c0ff */
[----:B------:R-:W-:-:S05]  /*4000*/  SEL R240, R240, 0xffffffe0, !P1 ;  /* 0xffffffe0f0f07807 */ /* 0x000fca0004800000 */
[----:B------:R-:W-:-:S05]  /*4010*/  IMAD.IADD R240, R240, 0x1, R252 ;  /* 0x00000001f0f07824 */ /* 0x000fca00078e02fc */
[----:B------:R-:W1:Y:S04]  /*4020*/  LDSM.16.M88.4 R172, [R240+0x12000] ;  /* 0x01200000f0ac783b */ /* 0x000e680000000200 */
[----:B------:R-:W1:Y:S04]  /*4030*/  LDSM.16.M88.4 R176, [R240+0x12800] ;  /* 0x01280000f0b0783b */ /* 0x000e680000000200 */
[----:B------:R-:W1:Y:S04]  /*4040*/  LDSM.16.M88.4 R204, [R240+0x14000] ;  /* 0x01400000f0cc783b */ /* 0x000e680000000200 */
[----:B------:R-:W1:Y:S04]  /*4050*/  LDSM.16.M88.4 R208, [R240+0x14800] ;  /* 0x01480000f0d0783b */ /* 0x000e680000000200 */
[----:B------:R-:W1:Y:S04]  /*4060*/  LDSM.16.M88.4 R236, [R240+0x16000] ;  /* 0x01600000f0ec783b */ /* 0x000e680000000200 */
        /* <DEDUP_REMOVED lines=49> */
[----:B-----5:R-:W1:Y:S04]  /*4380*/  LDSM.16.M88.4 R148, [R12+0x12000] ;  /* 0x012000000c94783b */ /* 0x020e680000000200 */
[----:B------:R-:W1:Y:S04]  /*4390*/  LDSM.16.M88.4 R152, [R12+0x12800] ;  /* 0x012800000c98783b */ /* 0x000e680000000200 */
[----:B------:R-:W1:Y:S04]  /*43a0*/  LDSM.16.M88.4 R180, [R12+0x14000] ;  /* 0x014000000cb4783b */ /* 0x000e680000000200 */
[----:B------:R-:W1:Y:S04]  /*43b0*/  LDSM.16.M88.4 R184, [R12+0x14800] ;  /* 0x014800000cb8783b */ /* 0x000e680000000200 */
[----:B------:R-:W1:Y:S04]  /*43c0*/  LDSM.16.M88.4 R212, [R12+0x16000] ;  /* 0x016000000cd4783b */ /* 0x000e680000000200 */
[----:B------:R-:W1:Y:S01]  /*43d0*/  LDSM.16.M88.4 R216, [R12+0x16800] ;  /* 0x016800000cd8783b */ /* 0x000e620000000200 */
[----:B--2---:R-:W-:-:S04]  /*43e0*/  @P0 FMUL.FTZ R4, R9, R10 ;  /* 0x0000000a09040220 */ /* 0x004fc80000410000 */
[----:B------:R2:W5:Y:S02]  /*43f0*/  @P0 R2UR UR12, R4 ;  /* 0x00000000040c03c2 */ /* 0x00056400000e0000 */
[----:B--2---:R-:W2:Y:S01]  /*4400*/  I2F R4, R5 ;  /* 0x0000000500047306 */ /* 0x004ea20000201400 */
[----:B---3--:R-:W3:Y:S04]  /*4410*/  LDSM.16.M88.4 R156, [R11+0x12000] ;  /* 0x012000000b9c783b */ /* 0x008ee80000000200 */
[----:B--2---:R2:W-:Y:S04]  /*4420*/  STL [R1+0x80], R4 ;  /* 0x0000800401007387 */ /* 0x0045e80000100800 */
[----:B------:R-:W1:Y:S04]  /*4430*/  LDSM.16.M88.4 R160, [R11+0x12800] ;  /* 0x012800000ba0783b */ /* 0x000e680000000200 */
[----:B------:R-:W1:Y:S04]  /*4440*/  LDSM.16.M88.4 R188, [R11+0x14000] ;  /* 0x014000000bbc783b */ /* 0x000e680000000200 */
[----:B------:R-:W1:Y:S04]  /*4450*/  LDSM.16.M88.4 R192, [R11+0x14800] ;  /* 0x014800000bc0783b */ /* 0x000e680000000200 */
[----:B------:R-:W1:Y:S04]  /*4460*/  LDSM.16.M88.4 R220, [R11+0x16000] ;  /* 0x016000000bdc783b */ /* 0x000e680000000200 */
[----:B------:R-:W1:Y:S01]  /*4470*/  LDSM.16.M88.4 R224, [R11+0x16800] ;  /* 0x016800000be0783b */ /* 0x000e620000000200 */
[----:B--2---:R-:W-:-:S06]  /*4480*/  IADD3 R4, R5, 0x19, RZ ;  /* 0x0000001905047810 */ /* 0x004fcc0007ffe0ff */
[----:B------:R-:W2:Y:S02]  /*4490*/  I2F R4, R4 ;  /* 0x0000000400047306 */ /* 0x000ea40000201400 */
[----:B--2---:R2:W-:Y:S02]  /*44a0*/  STL [R1+0x90], R4 ;  /* 0x0000900401007387 */ /* 0x0045e40000100800 */
        /* <DEDUP_REMOVED lines=17> */
[----:B--2---:R2:W-:Y:S01]  /*45c0*/  STL [R1+0x74], R4 ;  /* 0x0000740401007387 */ /* 0x0045e20000100800 */
[----:B----4-:R-:W-:Y:S01]  /*45d0*/  CS2R R28, SRZ ;  /* 0x00000000001c7805 */ /* 0x010fe2000001ff00 */
[----:B------:R-:W-:Y:S01]  /*45e0*/  CS2R R26, SRZ ;  /* 0x00000000001a7805 */ /* 0x000fe2000001ff00 */
[----:B------:R-:W-:Y:S02]  /*45f0*/  UMOV UR6, URZ ;  /* 0x0000003f00067c82 */ /* 0x000fe40008000000 */
[----:B------:R-:W-:Y:S02]  /*4600*/  UIADD3 UR15, UR15, 0x40, URZ ;  /* 0x000000400f0f7890 */ /* 0x000fe4000fffe03f */
[----:B------:R-:W-:Y:S02]  /*4610*/  UIADD3 UR16, UR16, -UR18, URZ ;  /* 0x8000001210107290 */ /* 0x000fe4000fffe03f */
[----:B-1-3-5:R-:W-:-:S02]  /*4620*/  @UP1 UMOV UR6, UR12 ;  /* 0x0000000c00061c82 */ /* 0x02afc40008000000 */
.L_x_110:
[----:B------:R-:W3:Y:S01]  /*4630*/  LDL R88, [R1] ;  /* 0x0000000001587983 */ /* 0x000ee20000100800 */
[----:B------:R-:W-:Y:S04]  /*4640*/  USHF.L.U32 UR12, UR7, 0x6, URZ ;  /* 0x00000006070c7899 */ /* 0x000fe8000800063f */
[----:B------:R-:W4:Y:S01]  /*4650*/  LDL R99, [R1+0x8] ;  /* 0x0000080001637983 */ /* 0x000f220000100800 */
[----:B------:R-:W-:Y:S04]  /*4660*/  UISETP.GE.AND UP0, UPT, UR12, UR16, UPT ;  /* 0x000000100c00728c */ /* 0x000fe8000bf06270 */
[----:B-----5:R-:W5:Y:S01]  /*4670*/  LDL R90, [R1+0x4] ;  /* 0x00000400015a7983 */ /* 0x020f620000100800 */
[----:B------:R-:W-:Y:S04]  /*4680*/  UISETP.LT.AND UP0, UPT, UR15, UR18, UP0 ;  /* 0x000000120f00728c */ /* 0x000fe80008701270 */
[----:B--2---:R-:W2:Y:S02]  /*4690*/  LDL R98, [R1+0xc] ;  /* 0x00000c0001627983 */ /* 0x004ea40000100800 */
[----:B------:R-:W-:Y:S01]  /*46a0*/  PLOP3.LUT P0, PT, PT, PT, UP0, 0x80, 0x0 ;  /* 0x000000000000781c */ /* 0x000fe20003f0f008 */
[----:B------:R-:W-:Y:S02]  /*46b0*/  UISETP.GT.AND UP0, UPT, UR7, UR13, UPT ;  /* 0x0000000d0700728c */ /* 0x000fe4000bf04270 */
[----:B------:R-:W5:Y:S05]  /*46c0*/  LDL R97, [R1+0x18] ;  /* 0x0000180001617983 */ /* 0x000f6a0000100800 */
[----:B------:R-:W5:Y:S05]  /*46d0*/  LDL R89, [R1+0x10] ;  /* 0x0000100001597983 */ /* 0x000f6a0000100800 */
[----:B------:R-:W5:Y:S05]  /*46e0*/  LDL R96, [R1+0x14] ;  /* 0x0000140001607983 */ /* 0x000f6a0000100800 */
[----:B------:R-:W0:Y:S05]  /*46f0*/  LDGDEPBAR ;  /* 0x00000000000079af */ /* 0x000e2a0000000000 */
[----:B------:R-:W5:Y:S05]  /*4700*/  LDL R94, [R1+0xa4] ;  /* 0x0000a400015e7983 */ /* 0x000f6a0000100800 */
[----:B------:R-:W5:Y:S05]  /*4710*/  LDL R93, [R1+0x64] ;  /* 0x00006400015d7983 */ /* 0x000f6a0000100800 */
[----:B------:R-:W5:Y:S05]  /*4720*/  LDL R92, [R1+0x38] ;  /* 0x00003800015c7983 */ /* 0x000f6a0000100800 */
[----:B------:R-:W5:Y:S05]  /*4730*/  LDL R91, [R1+0x68] ;  /* 0x00006800015b7983 */ /* 0x000f6a0000100800 */
[----:B------:R-:W5:Y:S01]  /*4740*/  LDL R95, [R1+0x3c] ;  /* 0x00003c00015f7983 */ /* 0x000f620000100800 */
[----:B------:R-:W-:Y:S04]  /*4750*/  DEPBAR.LE SB0, 0x0 ;  /* 0x000080000000791a */ /* 0x000fe80000000000 */
[----:B------:R-:W-:Y:S06]  /*4760*/  BAR.SYNC.DEFER_BLOCKING 0x0 ;  /* 0x0000000000007b1d */ /* 0x000fec0000010000 */
[----:B------:R-:W-:Y:S05]  /*4770*/  LDSM.16.M88.4 R84, [R252+0xc000] ;  /* 0x00c00000fc54783b */ /* 0x000fea0000000200 */
[----:B-1-3--:R-:W-:Y:S05]  /*4780*/  LDSM.16.M88.4 R8, [R88+0xc000] ;  /* 0x00c000005808783b */ /* 0x00afea0000000200 */
[----:B----4-:R-:W1:Y:S05]  /*4790*/  LDSM.16.M88.4 R16, [R99] ;  /* 0x000000006310783b */ /* 0x010e6a0000000200 */
[----:B------:R-:W3:Y:S05]  /*47a0*/  LDSM.16.M88.4 R68, [R88+0xc800] ;  /* 0x00c800005844783b */ /* 0x000eea0000000200 */
[----:B--2---:R-:W-:Y:S05]  /*47b0*/  LDSM.16.M88.4 R72, [R98] ;  /* 0x000000006248783b */ /* 0x004fea0000000200 */
[----:B-----5:R-:W2:Y:S05]  /*47c0*/  LDSM.16.M88.4 R76, [R90+0xc000] ;  /* 0x00c000005a4c783b */ /* 0x020eaa0000000200 */
[----:B------:R-:W4:Y:S01]  /*47d0*/  LDSM.16.M88.4 R80, [R90+0xc800] ;  /* 0x00c800005a50783b */ /* 0x000f220000000200 */
[C---:B-1----:R-:W-:Y:S03]  /*47e0*/  HMMA.16816.F32.BF16 R4, R16.reuse, R8, RZ ;  /* 0x000000081004723c */ /* 0x042fe600000418ff */
[C---:B------:R-:W-:Y:S05]  /*47f0*/  FSETP.NEU.FTZ.AND P1, PT, R93.reuse, -INF , PT ;  /* 0xff8000005d00780b */ /* 0x040fea0003f3d000 */
[C---:B------:R-:W-:Y:S08]  /*4800*/  HMMA.16816.F32.BF16 R8, R16.reuse, R10, RZ ;  /* 0x0000000a1008723c */ /* 0x040ff000000418ff */
[C---:B---3--:R-:W-:Y:S08]  /*4810*/  HMMA.16816.F32.BF16 R12, R16.reuse, R68, RZ ;  /* 0x00000044100c723c */ /* 0x048ff000000418ff */
[----:B------:R-:W-:Y:S01]  /*4820*/  HMMA.16816.F32.BF16 R16, R16, R70, RZ ;  /* 0x000000461010723c */ /* 0x000fe200000418ff */
[----:B------:R-:W1:Y:S07]  /*4830*/  LDSM.16.M88.4 R68, [R97] ;  /* 0x000000006144783b */ /* 0x000e6e0000000200 */
[C---:B--2---:R-:W-:Y:S08]  /*4840*/  HMMA.16816.F32.BF16 R4, R72.reuse, R76, R4 ;  /* 0x0000004c4804723c */ /* 0x044ff00000041804 */
[C---:B------:R-:W-:Y:S01]  /*4850*/  HMMA.16816.F32.BF16 R8, R72.reuse, R78, R8 ;  /* 0x0000004e4808723c */ /* 0x040fe20000041808 */
[----:B------:R-:W2:Y:S07]  /*4860*/  LDSM.16.M88.4 R76, [R252+0xc800] ;  /* 0x00c80000fc4c783b */ /* 0x000eae0000000200 */
[C---:B----4-:R-:W-:Y:S08]  /*4870*/  HMMA.16816.F32.BF16 R12, R72.reuse, R80, R12 ;  /* 0x00000050480c723c */ /* 0x050ff0000004180c */
[----:B------:R-:W-:Y:S01]  /*4880*/  HMMA.16816.F32.BF16 R16, R72, R82, R16 ;  /* 0x000000524810723c */ /* 0x000fe20000041810 */
[----:B------:R-:W-:Y:S05]  /*4890*/  LDSM.16.M88.4 R72, [R96] ;  /* 0x000000006048783b */ /* 0x000fea0000000200 */
        /* <DEDUP_REMOVED lines=60> */
[----:B------:R-:W-:Y:S01]  /*4c60*/  @!P0 IADD3 R77, R94, UR12, RZ ;  /* 0x0000000c5e4d8c10 */ /* 0x000fe2000fffe0ff */
[C---:B------:R-:W-:Y:S01]  /*4c70*/  HMMA.16816.F32.BF16 R8, R68.reuse, R78, R8 ;  /* 0x0000004e4408723c */ /* 0x040fe20000041808 */
[----:B------:R-:W4:Y:S03]  /*4c80*/  LDL R94, [R1+0x60] ;  /* 0x00006000015e7983 */ /* 0x000f260000100800 */
[----:B------:R-:W-:Y:S02]  /*4c90*/  FMUL.FTZ R76, R93, 1.4426950216293334961 ;  /* 0x3fb8aa3b5d4c7820 */ /* 0x000fe40000410000 */
[----:B------:R-:W5:Y:S01]  /*4ca0*/  LDL R93, [R1+0x58] ;  /* 0x00005800015d7983 */ /* 0x000f620000100800 */
[----:B------:R-:W-:Y:S01]  /*4cb0*/  @!P0 IADD3 R79, R92, 0x1, RZ ;  /* 0x000000015c4f8810 */ /* 0x000fe20007ffe0ff */
[C---:B-1----:R-:W-:Y:S03]  /*4cc0*/  HMMA.16816.F32.BF16 R12, R68.reuse, R80, R12 ;  /* 0x00000050440c723c */ /* 0x042fe6000004180c */
[----:B------:R-:W4:Y:S01]  /*4cd0*/  LDL R81, [R1+0x7c] ;  /* 0x00007c0001517983 */ /* 0x000f220000100800 */
[----:B------:R-:W-:Y:S02]  /*4ce0*/  FSEL R76, R76, RZ, P1 ;  /* 0x000000ff4c4c7208 */ /* 0x000fe40000800000 */
[C---:B------:R-:W-:Y:S02]  /*4cf0*/  @!P0 IMNMX R78, R77.reuse, UR18, PT ;  /* 0x000000124d4e8c17 */ /* 0x040fe4000b800200 */
[----:B------:R-:W-:Y:S01]  /*4d00*/  HMMA.16816.F32.BF16 R16, R68, R82, R16 ;  /* 0x000000524410723c */ /* 0x000fe20000041810 */
[----:B------:R-:W5:Y:S02]  /*4d10*/  LDL R83, [R1+0x78] ;  /* 0x0000780001537983 */ /* 0x000f640000100800 */
[-C--:B------:R-:W-:Y:S02]  /*4d20*/  @!P0 ISETP.GE.AND P2, PT, R92, R78.reuse, PT ;  /* 0x0000004e5c00820c */ /* 0x080fe40003f46270 */
[----:B------:R-:W-:Y:S01]  /*4d30*/  @!P0 IADD3 R77, R77, 0x8, RZ ;  /* 0x000000084d4d8810 */ /* 0x000fe20007ffe0ff */
[----:B------:R-:W5:Y:S01]  /*4d40*/  LDL R80, [R1+0x84] ;  /* 0x0000840001507983 */ /* 0x000f620000100800 */
[-C--:B------:R-:W-:Y:S02]  /*4d50*/  @!P0 ISETP.GE.AND P1, PT, R79, R78.reuse, PT ;  /* 0x0000004e4f00820c */ /* 0x080fe40003f26270 */
[----:B------:R-:W-:Y:S02]  /*4d60*/  @!P0 IMNMX R77, R77, UR18, PT ;  /* 0x000000124d4d8c17 */ /* 0x000fe4000b800200 */
[----:B------:R-:W5:Y:S01]  /*4d70*/  LDL R82, [R1+0x88] ;  /* 0x0000880001527983 */ /* 0x000f620000100800 */
[C---:B---3--:R-:W-:Y:S04]  /*4d80*/  HMMA.16816.F32.BF16 R4, R72.reuse, R84, R4 ;  /* 0x000000544804723c */ /* 0x048fe80000041804 */
[----:B------:R-:W1:Y:S04]  /*4d90*/  LDSM.16.M88.4 R68, [R89+0x10800] ;  /* 0x010800005944783b */ /* 0x000e680000000200 */
[C---:B------:R-:W-:Y:S08]  /*4da0*/  HMMA.16816.F32.BF16 R8, R72.reuse, R86, R8 ;  /* 0x000000564808723c */ /* 0x040ff00000041808 */
[C---:B-1----:R-:W-:Y:S08]  /*4db0*/  HMMA.16816.F32.BF16 R12, R72.reuse, R68, R12 ;  /* 0x00000044480c723c */ /* 0x042ff0000004180c */
[----:B------:R-:W-:Y:S01]  /*4dc0*/  HMMA.16816.F32.BF16 R16, R72, R70, R16 ;  /* 0x000000464810723c */ /* 0x000fe20000041810 */
[----:B------:R-:W3:Y:S05]  /*4dd0*/  LDL R73, [R1+0x98] ;  /* 0x0000980001497983 */ /* 0x000eea0000100800 */
[----:B------:R-:W3:Y:S01]  /*4de0*/  LDL R72, [R1+0x94] ;  /* 0x0000940001487983 */ /* 0x000ee20000100800 */
[C---:B--2---:R-:W-:Y:S02]  /*4df0*/  FFMA.FTZ R4, R88.reuse, UR6, R4 ;  /* 0x0000000658047c23 */ /* 0x044fe40008010004 */
[----:B------:R-:W-:Y:S03]  /*4e00*/  FFMA.FTZ R6, R88, UR6, R6 ;  /* 0x0000000658067c23 */ /* 0x000fe60008010006 */
[----:B------:R-:W-:Y:S02]  /*4e10*/  @!P0 FSEL R4, R4, -INF , !P2 ;  /* 0xff80000004048808 */ /* 0x000fe40005000000 */
[-C--:B------:R-:W-:Y:S03]  /*4e20*/  @!P0 ISETP.GE.AND P2, PT, R92, R77.reuse, PT ;  /* 0x0000004d5c00820c */ /* 0x080fe60003f46270 */
[--C-:B------:R-:W-:Y:S01]  /*4e30*/  FFMA.FTZ R4, R4, c[0x0][0x23c], -R76.reuse ;  /* 0x00008f0004047a23 */ /* 0x100fe2000001084c */
[----:B------:R-:W-:Y:S03]  /*4e40*/  @!P0 FSEL R6, R6, -INF , !P2 ;  /* 0xff80000006068808 */ /* 0x000fe60005000000 */
[----:B------:R1:W-:Y:S01]  /*4e50*/  MUFU.EX2 R89, R4 ;  /* 0x0000000400597308 */ /* 0x0003e20000000800 */
[C---:B------:R-:W-:Y:S02]  /*4e60*/  FFMA.FTZ R5, R90.reuse, UR6, R5 ;  /* 0x000000065a057c23 */ /* 0x040fe40008010005 */
[----:B------:R-:W-:Y:S02]  /*4e70*/  FFMA.FTZ R7, R90, UR6, R7 ;  /* 0x000000065a077c23 */ /* 0x000fe40008010007 */
[----:B-1----:R-:W-:Y:S01]  /*4e80*/  FMUL.FTZ R4, R91, 1.4426950216293334961 ;  /* 0x3fb8aa3b5b047820 */ /* 0x002fe20000410000 */
[----:B------:R-:W-:Y:S02]  /*4e90*/  @!P0 FSEL R5, R5, -INF , !P1 ;  /* 0xff80000005058808 */ /* 0x000fe40004800000 */
[----:B------:R-:W-:Y:S03]  /*4ea0*/  FSETP.NEU.FTZ.AND P1, PT, R91, -INF , PT ;  /* 0xff8000005b00780b */ /* 0x000fe60003f3d000 */
[----:B------:R-:W-:Y:S01]  /*4eb0*/  FFMA.FTZ R5, R5, c[0x0][0x23c], -R76 ;  /* 0x00008f0005057a23 */ /* 0x000fe2000001084c */
[----:B------:R-:W-:Y:S02]  /*4ec0*/  FSEL R4, R4, RZ, P1 ;  /* 0x000000ff04047208 */ /* 0x000fe40000800000 */
[-C--:B------:R-:W-:Y:S01]  /*4ed0*/  @!P0 ISETP.GE.AND P1, PT, R79, R77.reuse, PT ;  /* 0x0000004d4f00820c */ /* 0x080fe20003f26270 */
[----:B------:R1:W-:Y:S02]  /*4ee0*/  MUFU.EX2 R88, R5 ;  /* 0x0000000500587308 */ /* 0x0003e40000000800 */
[--C-:B------:R-:W-:Y:S01]  /*4ef0*/  FFMA.FTZ R6, R6, c[0x0][0x23c], -R4.reuse ;  /* 0x00008f0006067a23 */ /* 0x100fe20000010804 */
[----:B------:R-:W-:Y:S05]  /*4f00*/  @!P0 FSEL R7, R7, -INF , !P1 ;  /* 0xff80000007078808 */ /* 0x000fea0004800000 */
[----:B------:R-:W-:Y:S02]  /*4f10*/  FFMA.FTZ R7, R7, c[0x0][0x23c], -R4 ;  /* 0x00008f0007077a23 */ /* 0x000fe40000010804 */
[----:B------:R2:W-:Y:S10]  /*4f20*/  MUFU.EX2 R91, R6 ;  /* 0x00000006005b7308 */ /* 0x0005f40000000800 */
[----:B------:R5:W-:Y:S01]  /*4f30*/  MUFU.EX2 R90, R7 ;  /* 0x00000007005a7308 */ /* 0x000be20000000800 */
[C---:B-1----:R-:W-:Y:S02]  /*4f40*/  @!P0 IADD3 R5, R92.reuse, 0x9, RZ ;  /* 0x000000095c058810 */ /* 0x042fe40007ffe0ff */
[----:B--2---:R-:W-:Y:S04]  /*4f50*/  @!P0 IADD3 R6, R92, 0x8, RZ ;  /* 0x000000085c068810 */ /* 0x004fe80007ffe0ff */
[-C--:B------:R-:W-:Y:S01]  /*4f60*/  @!P0 ISETP.GE.AND P1, PT, R6, R78.reuse, PT ;  /* 0x0000004e0600820c */ /* 0x080fe20003f26270 */
[C---:B----4-:R-:W-:Y:S02]  /*4f70*/  FFMA.FTZ R9, R81.reuse, UR6, R9 ;  /* 0x0000000651097c23 */ /* 0x050fe40008010009 */
[----:B------:R-:W-:Y:S01]  /*4f80*/  FFMA.FTZ R11, R81, UR6, R11 ;  /* 0x00000006510b7c23 */ /* 0x000fe2000801000b */
[----:B-----5:R-:W2:Y:S01]  /*4f90*/  LDL R7, [R1+0x90] ;  /* 0x0000900001077983 */ /* 0x020ea20000100800 */
[C---:B------:R-:W-:Y:S02]  /*4fa0*/  FFMA.FTZ R8, R83.reuse, UR6, R8 ;  /* 0x0000000653087c23 */ /* 0x040fe40008010008 */
[----:B------:R-:W-:Y:S03]  /*4fb0*/  FFMA.FTZ R10, R83, UR6, R10 ;  /* 0x00000006530a7c23 */ /* 0x000fe6000801000a */
[----:B------:R-:W-:Y:S01]  /*4fc0*/  @!P0 FSEL R8, R8, -INF , !P1 ;  /* 0xff80000008088808 */ /* 0x000fe20004800000 */
[C---:B------:R-:W-:Y:S01]  /*4fd0*/  FFMA.FTZ R12, R80.reuse, UR6, R12 ;  /* 0x00000006500c7c23 */ /* 0x040fe2000801000c */
[-C--:B------:R-:W-:Y:S01]  /*4fe0*/  @!P0 ISETP.GE.AND P1, PT, R5, R78.reuse, PT ;  /* 0x0000004e0500820c */ /* 0x080fe20003f26270 */
[----:B------:R-:W-:Y:S02]  /*4ff0*/  FFMA.FTZ R14, R80, UR6, R14 ;  /* 0x00000006500e7c23 */ /* 0x000fe4000801000e */
[--C-:B------:R-:W-:Y:S01]  /*5000*/  FFMA.FTZ R8, R8, c[0x0][0x23c], -R76.reuse ;  /* 0x00008f0008087a23 */ /* 0x100fe2000001084c */
[----:B------:R-:W-:Y:S01]  /*5010*/  @!P0 FSEL R9, R9, -INF , !P1 ;  /* 0xff80000009098808 */ /* 0x000fe20004800000 */
[----:B------:R-:W-:Y:S01]  /*5020*/  FFMA.FTZ R13, R82, UR6, R13 ;  /* 0x00000006520d7c23 */ /* 0x000fe2000801000d */
[-C--:B------:R-:W-:Y:S01]  /*5030*/  @!P0 ISETP.GE.AND P1, PT, R6, R77.reuse, PT ;  /* 0x0000004d0600820c */ /* 0x080fe20003f26270 */
[----:B------:R1:W-:Y:S01]  /*5040*/  MUFU.EX2 R85, R8 ;  /* 0x0000000800557308 */ /* 0x0003e20000000800 */
[----:B------:R-:W-:Y:S01]  /*5050*/  @!P0 IADD3 R6, R92, 0x10, RZ ;  /* 0x000000105c068810 */ /* 0x000fe20007ffe0ff */
[----:B------:R-:W-:Y:S01]  /*5060*/  FFMA.FTZ R15, R82, UR6, R15 ;  /* 0x00000006520f7c23 */ /* 0x000fe2000801000f */
[----:B------:R-:W-:Y:S01]  /*5070*/  @!P0 FSEL R10, R10, -INF , !P1 ;  /* 0xff8000000a0a8808 */ /* 0x000fe20004800000 */
[----:B------:R-:W-:Y:S01]  /*5080*/  FFMA.FTZ R9, R9, c[0x0][0x23c], -R76 ;  /* 0x00008f0009097a23 */ /* 0x000fe2000001084c */
[-C--:B------:R-:W-:Y:S02]  /*5090*/  @!P0 ISETP.GE.AND P1, PT, R5, R77.reuse, PT ;  /* 0x0000004d0500820c */ /* 0x080fe40003f26270 */
[----:B------:R-:W-:Y:S01]  /*50a0*/  @!P0 IADD3 R5, R92, 0x11, RZ ;  /* 0x000000115c058810 */ /* 0x000fe20007ffe0ff */
[--C-:B------:R-:W-:Y:S01]  /*50b0*/  FFMA.FTZ R10, R10, c[0x0][0x23c], -R4.reuse ;  /* 0x00008f000a0a7a23 */ /* 0x100fe20000010804 */
[----:B------:R-:W-:Y:S01]  /*50c0*/  @!P0 FSEL R11, R11, -INF , !P1 ;  /* 0xff8000000b0b8808 */ /* 0x000fe20004800000 */
[----:B------:R-:W-:Y:S01]  /*50d0*/  MUFU.EX2 R84, R9 ;  /* 0x0000000900547308 */ /* 0x000fe20000000800 */
[-C--:B------:R-:W-:Y:S03]  /*50e0*/  @!P0 ISETP.GE.AND P1, PT, R6, R78.reuse, PT ;  /* 0x0000004e0600820c */ /* 0x080fe60003f26270 */
[----:B------:R-:W-:Y:S01]  /*50f0*/  FFMA.FTZ R11, R11, c[0x0][0x23c], -R4 ;  /* 0x00008f000b0b7a23 */ /* 0x000fe20000010804 */
[----:B------:R-:W-:Y:S02]  /*5100*/  @!P0 FSEL R12, R12, -INF , !P1 ;  /* 0xff8000000c0c8808 */ /* 0x000fe40004800000 */
[-C--:B------:R-:W-:Y:S03]  /*5110*/  @!P0 ISETP.GE.AND P1, PT, R5, R78.reuse, PT ;  /* 0x0000004e0500820c */ /* 0x080fe60003f26270 */
[----:B------:R-:W-:Y:S01]  /*5120*/  MUFU.EX2 R87, R10 ;  /* 0x0000000a00577308 */ /* 0x000fe20000000800 */
[----:B------:R-:W-:Y:S01]  /*5130*/  @!P0 FSEL R13, R13, -INF , !P1 ;  /* 0xff8000000d0d8808 */ /* 0x000fe20004800000 */
[--C-:B------:R-:W-:Y:S01]  /*5140*/  FFMA.FTZ R12, R12, c[0x0][0x23c], -R76.reuse ;  /* 0x00008f000c0c7a23 */ /* 0x100fe2000001084c */
[-C--:B------:R-:W-:Y:S01]  /*5150*/  @!P0 ISETP.GE.AND P1, PT, R6, R77.reuse, PT ;  /* 0x0000004d0600820c */ /* 0x080fe20003f26270 */
[----:B-1----:R-:W4:Y:S01]  /*5160*/  LDL R8, [R1+0x8c] ;  /* 0x00008c0001087983 */ /* 0x002f220000100800 */
[----:B------:R-:W-:Y:S01]  /*5170*/  @!P0 IADD3 R6, R92, 0x19, RZ ;  /* 0x000000195c068810 */ /* 0x000fe20007ffe0ff */
[----:B------:R-:W-:Y:S01]  /*5180*/  FFMA.FTZ R13, R13, c[0x0][0x23c], -R76 ;  /* 0x00008f000d0d7a23 */ /* 0x000fe2000001084c */
[----:B------:R-:W-:Y:S02]  /*5190*/  @!P0 FSEL R14, R14, -INF , !P1 ;  /* 0xff8000000e0e8808 */ /* 0x000fe40004800000 */
[----:B------:R-:W-:Y:S01]  /*51a0*/  @!P0 ISETP.GE.AND P1, PT, R5, R77, PT ;  /* 0x0000004d0500820c */ /* 0x000fe20003f26270 */
[----:B------:R-:W-:Y:S01]  /*51b0*/  MUFU.EX2 R86, R11 ;  /* 0x0000000b00567308 */ /* 0x000fe20000000800 */
[----:B------:R-:W-:Y:S01]  /*51c0*/  @!P0 IADD3 R5, R92, 0x18, RZ ;  /* 0x000000185c058810 */ /* 0x000fe20007ffe0ff */
[--C-:B------:R-:W-:Y:S01]  /*51d0*/  FFMA.FTZ R14, R14, c[0x0][0x23c], -R4.reuse ;  /* 0x00008f000e0e7a23 */ /* 0x100fe20000010804 */
[----:B------:R-:W5:Y:S01]  /*51e0*/  LDL R92, [R1+0x5c] ;  /* 0x00005c00015c7983 */ /* 0x000f620000100800 */
[----:B------:R-:W-:Y:S02]  /*51f0*/  @!P0 FSEL R15, R15, -INF , !P1 ;  /* 0xff8000000f0f8808 */ /* 0x000fe40004800000 */
[-C--:B------:R-:W-:Y:S02]  /*5200*/  @!P0 ISETP.GE.AND P1, PT, R6, R78.reuse, PT ;  /* 0x0000004e0600820c */ /* 0x080fe40003f26270 */
[----:B------:R-:W-:Y:S01]  /*5210*/  @!P0 ISETP.GE.AND P2, PT, R5, R78, PT ;  /* 0x0000004e0500820c */ /* 0x000fe20003f46270 */
[----:B------:R-:W-:Y:S01]  /*5220*/  FFMA.FTZ R15, R15, c[0x0][0x23c], -R4 ;  /* 0x00008f000f0f7a23 */ /* 0x000fe20000010804 */
[----:B------:R-:W-:Y:S10]  /*5230*/  MUFU.EX2 R81, R12 ;  /* 0x0000000c00517308 */ /* 0x000ff40000000800 */
[----:B------:R-:W1:Y:S10]  /*5240*/  MUFU.EX2 R80, R13 ;  /* 0x0000000d00507308 */ /* 0x000e740000000800 */
[----:B------:R-:W-:Y:S10]  /*5250*/  MUFU.EX2 R83, R14 ;  /* 0x0000000e00537308 */ /* 0x000ff40000000800 */
[----:B------:R-:W1:Y:S01]  /*5260*/  MUFU.EX2 R82, R15 ;  /* 0x0000000f00527308 */ /* 0x000e620000000800 */
[C---:B--2---:R-:W-:Y:S02]  /*5270*/  FFMA.FTZ R17, R7.reuse, UR6, R17 ;  /* 0x0000000607117c23 */ /* 0x044fe40008010011 */
[----:B------:R-:W-:Y:S01]  /*5280*/  FFMA.FTZ R19, R7, UR6, R19 ;  /* 0x0000000607137c23 */ /* 0x000fe20008010013 */
[----:B-1----:R-:W-:Y:S02]  /*5290*/  F2FP.BF16.PACK_AB R7, R80, R81 ;  /* 0x000000515007723e */ /* 0x002fe400000010ff */
[----:B------:R-:W-:Y:S02]  /*52a0*/  @!P0 FSEL R17, R17, -INF , !P1 ;  /* 0xff80000011118808 */ /* 0x000fe40004800000 */
[----:B------:R-:W-:Y:S02]  /*52b0*/  @!P0 ISETP.GE.AND P1, PT, R5, R77, PT ;  /* 0x0000004d0500820c */ /* 0x000fe40003f26270 */
[----:B------:R-:W-:Y:S01]  /*52c0*/  F2FP.BF16.PACK_AB R5, R90, R91 ;  /* 0x0000005b5a05723e */ /* 0x000fe200000010ff */
[C---:B----4-:R-:W-:Y:S02]  /*52d0*/  FFMA.FTZ R18, R8.reuse, UR6, R18 ;  /* 0x0000000608127c23 */ /* 0x050fe40008010012 */
[----:B------:R-:W-:Y:S01]  /*52e0*/  FFMA.FTZ R16, R8, UR6, R16 ;  /* 0x0000000608107c23 */ /* 0x000fe20008010010 */
[----:B------:R-:W-:Y:S02]  /*52f0*/  F2FP.BF16.PACK_AB R8, R86, R87 ;  /* 0x000000575608723e */ /* 0x000fe400000010ff */
[----:B------:R-:W-:Y:S02]  /*5300*/  @!P0 FSEL R18, R18, -INF , !P1 ;  /* 0xff80000012128808 */ /* 0x000fe40004800000 */
[----:B------:R-:W-:Y:S02]  /*5310*/  @!P0 ISETP.GE.AND P1, PT, R6, R77, PT ;  /* 0x0000004d0600820c */ /* 0x000fe40003f26270 */
[----:B------:R-:W-:Y:S01]  /*5320*/  F2FP.BF16.PACK_AB R6, R88, R89 ;  /* 0x000000595806723e */ /* 0x000fe200000010ff */
[--C-:B------:R-:W-:Y:S01]  /*5330*/  FFMA.FTZ R18, R18, c[0x0][0x23c], -R4.reuse ;  /* 0x00008f0012127a23 */ /* 0x100fe20000010804 */
[----:B------:R-:W-:Y:S02]  /*5340*/  @!P0 FSEL R19, R19, -INF , !P1 ;  /* 0xff80000013138808 */ /* 0x000fe40004800000 */
[----:B------:R-:W-:Y:S01]  /*5350*/  @!P0 FSEL R16, R16, -INF , !P2 ;  /* 0xff80000010108808 */ /* 0x000fe20005000000 */
[----:B------:R1:W-:Y:S01]  /*5360*/  STS [R95+0x14000], R6 ;  /* 0x014000065f007388 */ /* 0x0003e20000000800 */
[----:B------:R-:W-:Y:S01]  /*5370*/  MUFU.EX2 R79, R18 ;  /* 0x00000012004f7308 */ /* 0x000fe20000000800 */
[----:B------:R-:W-:Y:S01]  /*5380*/  FFMA.FTZ R4, R19, c[0x0][0x23c], -R4 ;  /* 0x00008f0013047a23 */ /* 0x000fe20000010804 */
[----:B---3--:R-:W-:Y:S01]  /*5390*/  IADD3 R74, P0, R73, UR11, RZ ;  /* 0x0000000b494a7c10 */ /* 0x008fe2000ff1e0ff */
[--C-:B------:R-:W-:Y:S01]  /*53a0*/  FFMA.FTZ R16, R16, c[0x0][0x23c], -R76.reuse ;  /* 0x00008f0010107a23 */ /* 0x100fe2000001084c */
[----:B------:R2:W-:Y:S01]  /*53b0*/  STS [R95+0x14400], R5 ;  /* 0x014400055f007388 */ /* 0x0005e20000000800 */
[----:B------:R-:W-:Y:S01]  /*53c0*/  FFMA.FTZ R76, R17, c[0x0][0x23c], -R76 ;  /* 0x00008f00114c7a23 */ /* 0x000fe2000001084c */
[----:B------:R-:W-:Y:S02]  /*53d0*/  IADD3.X R75, R72, UR10, RZ, P0, !PT ;  /* 0x0000000a484b7c10 */ /* 0x000fe400087fe4ff */
[----:B------:R-:W-:Y:S02]  /*53e0*/  PLOP3.LUT P0, PT, PT, PT, UP0, 0x80, 0x0 ;  /* 0x000000000000781c */ /* 0x000fe40003f0f008 */
[----:B------:R3:W-:Y:S01]  /*53f0*/  MUFU.EX2 R77, R4 ;  /* 0x00000004004d7308 */ /* 0x0007e20000000800 */
[----:B------:R-:W4:Y:S05]  /*5400*/  LDG.E R73, [R74.64] ;  /* 0x000000044a497981 */ /* 0x000f2a000c1e1900 */
[----:B------:R-:W4:Y:S04]  /*5410*/  LDG.E R72, [R74.64+0x20] ;  /* 0x000020044a487981 */ /* 0x000f28000c1e1900 */
[----:B------:R-:W-:Y:S01]  /*5420*/  MUFU.EX2 R78, R16 ;  /* 0x00000010004e7308 */ /* 0x000fe20000000800 */
[----:B-1----:R-:W-:Y:S09]  /*5430*/  F2FP.BF16.PACK_AB R6, R82, R83 ;  /* 0x000000535206723e */ /* 0x002ff200000010ff */
[----:B------:R-:W2:Y:S01]  /*5440*/  MUFU.EX2 R76, R76 ;  /* 0x0000004c004c7308 */ /* 0x000ea20000000800 */
[----:B---3--:R-:W-:Y:S05]  /*5450*/  F2FP.BF16.PACK_AB R4, R84, R85 ;  /* 0x000000555404723e */ /* 0x008fea00000010ff */
[----:B------:R1:W-:Y:S05]  /*5460*/  STS [R94+0x14000], R4 ;  /* 0x014000045e007388 */ /* 0x0003ea0000000800 */
[----:B------:R-:W-:Y:S05]  /*5470*/  STS [R94+0x14400], R8 ;  /* 0x014400085e007388 */ /* 0x000fea0000000800 */
[----:B------:R-:W-:Y:S05]  /*5480*/  STS [R93+0x14000], R7 ;  /* 0x014000075d007388 */ /* 0x000fea0000000800 */
[----:B------:R-:W-:Y:S01]  /*5490*/  STS [R93+0x14400], R6 ;  /* 0x014400065d007388 */ /* 0x000fe20000000800 */
[----:B--2---:R-:W-:Y:S05]  /*54a0*/  F2FP.BF16.PACK_AB R5, R76, R78 ;  /* 0x0000004e4c05723e */ /* 0x004fea00000010ff */
[----:B-----5:R-:W-:Y:S01]  /*54b0*/  STS [R92+0x14000], R5 ;  /* 0x014000055c007388 */ /* 0x020fe20000000800 */
        /* <DEDUP_REMOVED lines=62> */
[----:B----4-:R-:W-:Y:S03]  /*58a0*/  FADD.FTZ R6, -R72, R6 ;  /* 0x0000000648067221 */ /* 0x010fe60000010100 */
[C---:B------:R-:W-:Y:S02]  /*58b0*/  FADD.FTZ R68, -R73.reuse, R4 ;  /* 0x0000000449447221 */ /* 0x040fe40000010100 */
[----:B------:R-:W-:Y:S03]  /*58c0*/  FADD.FTZ R4, -R73, R5 ;  /* 0x0000000549047221 */ /* 0x000fe60000010100 */
        /* <DEDUP_REMOVED lines=180> */
.L_x_108:
        /* <DEDUP_REMOVED lines=381> */
[----:B------:R-:W-:Y:S02]  /*7be0*/  LEA.HI.X.SX32 R5, R5, R97, 0x1, P0 ;  /* 0x0000006105057211 */ /* 0x000fe400000f0eff */
[C---:B------:R-:W-:Y:S02]  /*7bf0*/  @!P3 LEA R12, P5, R9.reuse, R4, 0x6 ;  /* 0x00000004090cb211 */ /* 0x040fe400078a30ff */
[C---:B------:R-:W-:Y:S01]  /*7c00*/  @!P1 LEA R8, P0, R6.reuse, R96, 0x1 ;  /* 0x0000006006089211 */ /* 0x040fe200078008ff */
[----:B------:R-:W-:Y:S01]  /*7c10*/  @!PT LDS RZ, [RZ] ;  /* 0x00000000fffff984 */ /* 0x000fe20000000800 */
[----:B------:R-:W-:Y:S01]  /*7c20*/  @!PT LDS RZ, [RZ] ;  /* 0x00000000fffff984 */ /* 0x000fe20000000800 */
[----:B------:R-:W-:Y:S01]  /*7c30*/  @!PT LDS RZ, [RZ] ;  /* 0x00000000fffff984 */ /* 0x000fe20000000800 */
[----:B------:R1:W-:Y:S01]  /*7c40*/  @!P3 LDGSTS.E.BYPASS.LTC128B.128 [R248], [R4.64] ;  /* 0x0000000004f8bfae */ /* 0x0003e2000b901d44 */
[----:B------:R-:W-:Y:S02]  /*7c50*/  @!P3 LEA.HI.X R13, R9, R5, R11, 0x6, P5 ;  /* 0x00000005090db211 */ /* 0x000fe400028f340b */
[CCC-:B------:R-:W-:Y:S01]  /*7c60*/  @!P2 LEA.HI.X R11, R6.reuse, R97.reuse, R7.reuse, 0x1, P4 ;  /* 0x00000061060ba211 */ /* 0x1c0fe200020f0c07 */
[----:B------:R1:W-:Y:S01]  /*7c70*/  @P2 STS.128 [R248+0x2000], RZ ;  /* 0x002000fff8002388 */ /* 0x0003e20000000c00 */
[----:B------:R-:W-:Y:S03]  /*7c80*/  @!P1 LEA.HI.X R9, R6, R97, R7, 0x1, P0 ;  /* 0x0000006106099211 */ /* 0x000fe600000f0c07 */
        /* <DEDUP_REMOVED lines=26> */
.L_x_109:
        /* <DEDUP_REMOVED lines=172> */
.L_x_111:
        /* <DEDUP_REMOVED lines=18> */
.L_x_112:
        /* <DEDUP_REMOVED lines=55> */
.L_x_114:
[----:B------:R-:W-:Y:S05]  /*8d80*/  BSYNC B0 ;  /* 0x0000000000007941 */ /* 0x000fea0003800000 */
.L_x_113:
        /* <DEDUP_REMOVED lines=19> */
.L_x_116:
[----:B------:R-:W-:Y:S05]  /*8ec0*/  BSYNC B0 ;  /* 0x0000000000007941 */ /* 0x000fea0003800000 */
.L_x_115:
        /* <DEDUP_REMOVED lines=29> */
.L_x_118:
[----:B------:R-:W-:Y:S05]  /*90a0*/  BSYNC B0 ;  /* 0x0000000000007941 */ /* 0x000fea0003800000 */
.L_x_117:
        /* <DEDUP_REMOVED lines=16> */
.L_x_91:
[----:B------:R-:W-:Y:S05]  /*91b0*/  BSYNC B1 ;  /* 0x0000000000017941 */ /* 0x000fea0003800000 */
.L_x_77:
        /* <DEDUP_REMOVED lines=11> */
.L_x_119:
[----:B------:R-:W-:Y:S05]  /*9270*/  EXIT ;  /* 0x000000000000794d */ /* 0x000fea0003800000 */
.L_x_121:
        /* <DEDUP_REMOVED lines=16> */
.L_x_800:


//--------------------- .text._ZN5flash44flash_bwd_dq_dk_dv_loop_seqk_parallel_kernelI23Flash_bwd_kernel_traitsILi192ELi64ELi64ELi8ELi4ELi2ELi2ELb0ELb0EN7cutlass10bfloat16_tE19Flash_kernel_traitsILi192ELi64ELi64ELi8ES3_EELb0ELb1ELb0ELb0ELb0ELb0ELb0EEEvNS_16Flash_bwd_paramsE --------------------------
	.section	.text._ZN5flash44flash_bwd_dq_dk_dv_loop_seqk_parallel_kernelI23Flash_bwd_kernel_traitsILi192ELi64ELi64ELi8ELi4ELi2ELi2ELb0ELb0EN7cutlass10bfloat16_tE19Flash_kernel_traitsILi192ELi64ELi64ELi8ES3_EELb0ELb1ELb0ELb0ELb0ELb0ELb0EEEvNS_16Flash_bwd_paramsE,"ax",@progbits
	.sectioninfo	@"SHI_REGISTERS=255"
	.align	128
        .global         _ZN5flash44flash_bwd_dq_dk_dv_loop_seqk_parallel_kernelI23Flash_bwd_kernel_traitsILi192ELi64ELi64ELi8ELi4ELi2ELi2ELb0ELb0EN7cutlass10bfloat16_tE19Flash_kernel_traitsILi192ELi64ELi64ELi8ES3_EELb0ELb1ELb0ELb0ELb0ELb0ELb0EEEvNS_16Flash_bwd_paramsE
        .type           _ZN5flash44flash_bwd_dq_dk_dv_loop_seqk_parallel_kernelI23Flash_bwd_kernel_traitsILi192ELi64ELi64ELi8ELi4ELi2ELi2ELb0ELb0EN7cutlass10bfloat16_tE19Flash_kernel_traitsILi192ELi64ELi64ELi8ES3_EELb0ELb1ELb0ELb0ELb0ELb0ELb0EEEvNS_16Flash_bwd_paramsE,@function
        .size           _ZN5flash44flash_bwd_dq_dk_dv_loop_seqk_parallel_kernelI23Flash_bwd_kernel_traitsILi192ELi64ELi64ELi8ELi4ELi2ELi2ELb0ELb0EN7cutlass10bfloat16_tE19Flash_kernel_traitsILi192ELi64ELi64ELi8ES3_EELb0ELb1ELb0ELb0ELb0ELb0ELb0EEEvNS_16Flash_bwd_paramsE,(.L_x_801 - _ZN5flash44flash_bwd_dq_dk_dv_loop_seqk_parallel_kernelI23Flash_bwd_kernel_traitsILi192ELi64ELi64ELi8ELi4ELi2ELi2ELb0ELb0EN7cutlass10bfloat16_tE19Flash_kernel_traitsILi192ELi64ELi64ELi8ES3_EELb0ELb1ELb0ELb0ELb0ELb0ELb0EEEvNS_16Flash_bwd_paramsE)
        .other          _ZN5flash44flash_bwd_dq_dk_dv_loop_seqk_parallel_kernelI23Flash_bwd_kernel_traitsILi192ELi64ELi64ELi8ELi4ELi2ELi2ELb0ELb0EN7cutlass10bfloat16_tE19Flash_kernel_traitsILi192ELi64ELi64ELi8ES3_EELb0ELb1ELb0ELb0ELb0ELb0ELb0EEEvNS_16Flash_bwd_paramsE,@"STO_CUDA_ENTRY STV_DEFAULT"
_ZN5flash44flash_bwd_dq_dk_dv_loop_seqk_parallel_kernelI23Flash_bwd_kernel_traitsILi192ELi64ELi64ELi8ELi4ELi2ELi2ELb0ELb0EN7cutlass10bfloat16_tE19Flash_kernel_traitsILi192ELi64ELi64ELi8ES3_EELb0ELb1ELb0ELb0ELb0ELb0ELb0EEEvNS_16Flash_bwd_paramsE:
.text._ZN5flash44flash_bwd_dq_dk_dv_loop_seqk_parallel_kernelI23Flash_bwd_kernel_traitsILi192ELi64ELi64ELi8ELi4ELi2ELi2ELb0ELb0EN7cutlass10bfloat16_tE19Flash_kernel_traitsILi192ELi64ELi64ELi8ES3_EELb0ELb1ELb0ELb0ELb0ELb0ELb0EEEvNS_16Flash_bwd_paramsE:
[----:B------:R-:W-:Y:S02]  /*0000*/  MOV R1, c[0x0][0x28] ;  /* 0x00000a0000017a02 */ /* 0x000fe40000000f00 */
[----:B------:R-:W1:Y:S01]  /*0010*/  S2R R235, SR_CTAID.X ;  /* 0x0000000000eb7919 */ /* 0x000e620000002500 */
[----:B------:R-:W-:Y:S01]  /*0020*/  ULDC UR5, c[0x0][0x218] ;  /* 0x0000860000057ab9 */ /* 0x000fe20000000800 */
[----:B------:R-:W-:Y:S01]  /*0030*/  IADD3 R1, R1, -0x18, RZ ;  /* 0xffffffe801017810 */ /* 0x000fe20007ffe0ff */
[----:B------:R-:W-:-:S04]  /*0040*/  UIADD3 UR5, UR5, 0x3f, URZ ;  /* 0x0000003f05057890 */ /* 0x000fc8000fffe03f */
[----:B------:R-:W-:-:S04]  /*0050*/  USHF.R.S32.HI UR4, URZ, 0x1f, UR5 ;  /* 0x0000001f3f047899 */ /* 0x000fc80008011405 */
[----:B------:R-:W-:-:S04]  /*0060*/  ULEA.HI UR4, UR4, UR5, URZ, 0x6 ;  /* 0x0000000504047291 */ /* 0x000fc8000f8f303f */
[----:B------:R-:W-:-:S06]  /*0070*/  USHF.R.S32.HI UR4, URZ, 0x6, UR4 ;  /* 0x000000063f047899 */ /* 0x000fcc0008011404 */
[----:B-1----:R-:W-:-:S13]  /*0080*/  ISETP.GE.AND P0, PT, R235, UR4, PT ;  /* 0x00000004eb007c0c */ /* 0x002fda000bf06270 */
[----:B------:R-:W-:Y:S05]  /*0090*/  @P0 EXIT ;  /* 0x000000000000094d */ /* 0x000fea0003800000 */
[----:B------:R-:W1:Y:S01]  /*00a0*/  S2R R12, SR_TID.X ;  /* 0x00000000000c7919 */ /* 0x000e620000002100 */
[----:B------:R-:W-:Y:S01]  /*00b0*/  IMAD.MOV.U32 R170, RZ, RZ, 0x20 ;  /* 0x00000020ffaa7424 */ /* 0x000fe200078e00ff */
[----:B------:R-:W-:Y:S01]  /*00c0*/  ULDC.64 UR6, c[0x0][0x118] ;  /* 0x0000460000067ab9 */ /* 0x000fe20000000a00 */
[----:B------:R-:W-:Y:S02]  /*00d0*/  IMAD.MOV.U32 R171, RZ, RZ, 0x40 ;  /* 0x00000040ffab7424 */ /* 0x000fe400078e00ff */
[----:B------:R-:W-:Y:S01]  /*00e0*/  IMAD.MOV.U32 R205, RZ, RZ, -0x10 ;  /* 0xfffffff0ffcd7424 */ /* 0x000fe200078e00ff */
[----:B-1----:R-:W-:Y:S01]  /*00f0*/  SHF.R.S32.HI R13, RZ, 0x1f, R12 ;  /* 0x0000001fff0d7819 */ /* 0x002fe2000001140c */
[----:B------:R-:W-:-:S03]  /*0100*/  IMAD.SHL.U32 R247, R12, 0x2, RZ ;  /* 0x000000020cf77824 */ /* 0x000fc600078e00ff */
[CC--:B------:R-:W-:Y:S02]  /*0110*/  LEA.HI R6, R13.reuse, R12.reuse, RZ, 0x4 ;  /* 0x0000000c0d067211 */ /* 0x0c0fe400078f20ff */
[CC--:B------:R-:W-:Y:S02]  /*0120*/  LEA.HI R16, R13.reuse, R12.reuse, RZ, 0x3 ;  /* 0x0000000c0d107211 */ /* 0x0c0fe400078f18ff */
[----:B------:R-:W-:Y:S02]  /*0130*/  SHF.R.S32.HI R5, RZ, 0x4, R6 ;  /* 0x00000004ff057819 */ /* 0x000fe40000011406 */
[----:B------:R-:W-:Y:S02]  /*0140*/  LOP3.LUT R0, R16, 0xfffffff8, RZ, 0xc0, !PT ;  /* 0xfffffff810007812 */ /* 0x000fe400078ec0ff */
[----:B------:R-:W-:Y:S02]  /*0150*/  SHF.R.S32.HI R234, RZ, 0x3, R16 ;  /* 0x00000003ffea7819 */ /* 0x000fe40000011410 */
[----:B------:R-:W-:Y:S01]  /*0160*/  LEA.HI R15, R13, R12, RZ, 0x2 ;  /* 0x0000000c0d0f7211 */ /* 0x000fe200078f10ff */
[----:B------:R-:W-:Y:S01]  /*0170*/  IMAD.IADD R0, R12, 0x1, -R0 ;  /* 0x000000010c007824 */ /* 0x000fe200078e0a00 */
[----:B------:R-:W-:Y:S01]  /*0180*/  LEA.HI R2, R6, R5, RZ, 0x1 ;  /* 0x0000000506027211 */ /* 0x000fe200078f08ff */
[----:B------:R-:W-:Y:S01]  /*0190*/  IMAD.SHL.U32 R7, R234, 0x40, RZ ;  /* 0x00000040ea077824 */ /* 0x000fe200078e00ff */
[--C-:B------:R-:W-:Y:S01]  /*01a0*/  SHF.R.S32.HI R8, RZ, 0x2, R15.reuse ;  /* 0x00000002ff087819 */ /* 0x100fe2000001140f */
[----:B------:R-:W-:Y:S01]  /*01b0*/  IMAD.SHL.U32 R200, R0, 0x8, RZ ;  /* 0x0000000800c87824 */ /* 0x000fe200078e00ff */
[----:B------:R-:W-:-:S02]  /*01c0*/  SHF.R.S32.HI R3, RZ, 0x1f, R15 ;  /* 0x0000001fff037819 */ /* 0x000fc4000001140f */
[----:B------:R-:W-:Y:S02]  /*01d0*/  LOP3.LUT R4, R2, 0xfffffffe, RZ, 0xc0, !PT ;  /* 0xfffffffe02047812 */ /* 0x000fe400078ec0ff */
[----:B------:R-:W-:Y:S02]  /*01e0*/  LEA.HI R14, R13, R12, RZ, 0x5 ;  /* 0x0000000c0d0e7211 */ /* 0x000fe400078f28ff */
[----:B------:R-:W-:Y:S01]  /*01f0*/  LEA.HI R3, R3, R8, RZ, 0x3 ;  /* 0x0000000803037211 */ /* 0x000fe200078f18ff */
[----:B------:R-:W-:Y:S01]  /*0200*/  IMAD.IADD R10, R5, 0x1, -R4 ;  /* 0x00000001050a7824 */ /* 0x000fe200078e0a04 */
[----:B------:R-:W-:Y:S02]  /*0210*/  LOP3.LUT R2, R7, 0x1c0, RZ, 0xc0, !PT ;  /* 0x000001c007027812 */ /* 0x000fe400078ec0ff */
[----:B------:R-:W-:Y:S01]  /*0220*/  SHF.R.S32.HI R20, RZ, 0x5, R14 ;  /* 0x00000005ff147819 */ /* 0x000fe2000001140e */
[----:B------:R-:W-:Y:S01]  /*0230*/  IMAD.SHL.U32 R173, R10, 0x200, RZ ;  /* 0x000002000aad7824 */ /* 0x000fe200078e00ff */
[----:B------:R-:W-:-:S02]  /*0240*/  LOP3.LUT R4, R3, 0xfffffff8, RZ, 0xc0, !PT ;  /* 0xfffffff803047812 */ /* 0x000fc400078ec0ff */
[----:B------:R-:W-:Y:S02]  /*0250*/  LOP3.LUT R5, R2, 0x38, R200, 0xf8, !PT ;  /* 0x0000003802057812 */ /* 0x000fe400078ef8c8 */
[----:B------:R-:W-:Y:S01]  /*0260*/  SHF.R.U32.HI R3, RZ, 0x3, R2 ;  /* 0x00000003ff037819 */ /* 0x000fe20000011602 */
[----:B------:R-:W-:Y:S01]  /*0270*/  IMAD.IADD R7, R8, 0x1, -R4 ;  /* 0x0000000108077824 */ /* 0x000fe200078e0a04 */
[----:B------:R-:W-:Y:S02]  /*0280*/  LOP3.LUT R2, R6, 0xfffffff0, RZ, 0xc0, !PT ;  /* 0xfffffff006027812 */ /* 0x000fe400078ec0ff */
[----:B------:R-:W-:Y:S02]  /*0290*/  LEA.HI R6, R14, R20, RZ, 0x1 ;  /* 0x000000140e067211 */ /* 0x000fe400078f08ff */
[----:B------:R-:W-:Y:S01]  /*02a0*/  LOP3.LUT R9, R5, R3, RZ, 0x3c, !PT ;  /* 0x0000000305097212 */ /* 0x000fe200078e3cff */
[----:B------:R-:W-:Y:S01]  /*02b0*/  IMAD.IADD R2, R12, 0x1, -R2 ;  /* 0x000000010c027824 */ /* 0x000fe200078e0a02 */
[----:B------:R-:W-:-:S02]  /*02c0*/  LOP3.LUT R3, R6, 0xfffffffe, RZ, 0xc0, !PT ;  /* 0xfffffffe06037812 */ /* 0x000fc400078ec0ff */
[C---:B------:R-:W-:Y:S02]  /*02d0*/  LOP3.LUT P4, RZ, R0.reuse, 0x4, RZ, 0xc0, !PT ;  /* 0x0000000400ff7812 */ /* 0x040fe4000788c0ff */
[C---:B------:R-:W-:Y:S01]  /*02e0*/  LOP3.LUT P3, RZ, R0.reuse, 0x2, RZ, 0xc0, !PT ;  /* 0x0000000200ff7812 */ /* 0x040fe2000786c0ff */
[----:B------:R-:W-:Y:S01]  /*02f0*/  IMAD.SHL.U32 R0, R0, 0x40, RZ ;  /* 0x0000004000007824 */ /* 0x000fe200078e00ff */
[----:B------:R-:W-:Y:S01]  /*0300*/  SHF.R.S32.HI R5, RZ, 0x1f, R2 ;  /* 0x0000001fff057819 */ /* 0x000fe20000011402 */
[----:B------:R-:W-:Y:S01]  /*0310*/  IMAD.IADD R181, R20, 0x1, -R3 ;  /* 0x0000000114b57824 */ /* 0x000fe200078e0a03 */
[----:B------:R-:W-:Y:S02]  /*0320*/  LEA.HI R4, R13, R12, RZ, 0x7 ;  /* 0x0000000c0d047211 */ /* 0x000fe400078f38ff */
[----:B------:R-:W-:Y:S01]  /*0330*/  LOP3.LUT R0, R0, 0x1c0, RZ, 0xc0, !PT ;  /* 0x000001c000007812 */ /* 0x000fe200078ec0ff */
[----:B------:R-:W-:Y:S01]  /*0340*/  IMAD.SHL.U32 R3, R181, 0x10, RZ ;  /* 0x00000010b5037824 */ /* 0x000fe200078e00ff */
[----:B------:R-:W-:-:S02]  /*0350*/  LEA.HI R11, R5, R2, RZ, 0x3 ;  /* 0x00000002050b7211 */ /* 0x000fc400078f18ff */
[----:B------:R-:W-:Y:S02]  /*0360*/  SHF.R.S32.HI R8, RZ, 0x7, R4 ;  /* 0x00000007ff087819 */ /* 0x000fe40000011404 */
[C---:B------:R-:W-:Y:S02]  /*0370*/  LOP3.LUT R5, R0.reuse, 0x10, R3, 0xf8, !PT ;  /* 0x0000001000057812 */ /* 0x040fe400078ef803 */
[----:B------:R-:W-:Y:S01]  /*0380*/  LOP3.LUT R169, R0, 0x8, R16, 0xf8, !PT ;  /* 0x0000000800a97812 */ /* 0x000fe200078ef810 */
[----:B------:R-:W-:Y:S01]  /*0390*/  IMAD R4, R8, 0x800, R173 ;  /* 0x0000080008047824 */ /* 0x000fe200078e02ad */
[----:B------:R-:W-:Y:S02]  /*03a0*/  SHF.R.U32.HI R0, RZ, 0x3, R0 ;  /* 0x00000003ff007819 */ /* 0x000fe40000011600 */
[----:B------:R-:W-:Y:S02]  /*03b0*/  LOP3.LUT R5, R5, 0x8, R16, 0xf8, !PT ;  /* 0x0000000805057812 */ /* 0x000fe400078ef810 */
[----:B------:R-:W-:-:S02]  /*03c0*/  LOP3.LUT R6, R11, 0xfffffff8, RZ, 0xc0, !PT ;  /* 0xfffffff80b067812 */ /* 0x000fc400078ec0ff */
[----:B------:R-:W-:Y:S02]  /*03d0*/  LOP3.LUT R169, R169, R0, RZ, 0x3c, !PT ;  /* 0x00000000a9a97212 */ /* 0x000fe400078e3cff */
[----:B------:R-:W-:Y:S01]  /*03e0*/  LOP3.LUT R173, R173, R5, R0, 0xf6, !PT ;  /* 0x00000005adad7212 */ /* 0x000fe200078ef600 */
[----:B------:R-:W-:Y:S01]  /*03f0*/  IMAD.IADD R19, R2, 0x1, -R6 ;  /* 0x0000000102137824 */ /* 0x000fe200078e0a06 */
[----:B------:R-:W-:Y:S01]  /*0400*/  LEA.HI R0, R13, R12, RZ, 0x6 ;  /* 0x0000000c0d007211 */ /* 0x000fe200078f30ff */
[----:B------:R-:W-:Y:S01]  /*0410*/  IMAD.IADD R169, R4, 0x1, R169 ;  /* 0x0000000104a97824 */ /* 0x000fe200078e02a9 */
[----:B------:R-:W-:Y:S01]  /*0420*/  LOP3.LUT R2, R15, 0x7ffffffc, RZ, 0xc0, !PT ;  /* 0x7ffffffc0f027812 */ /* 0x000fe200078ec0ff */
[----:B------:R-:W-:Y:S01]  /*0430*/  IMAD.SHL.U32 R6, R11, 0x40, RZ ;  /* 0x000000400b067824 */ /* 0x000fe200078e00ff */
[----:B------:R-:W-:Y:S01]  /*0440*/  LOP3.LUT R3, R7, 0x1, RZ, 0xc0, !PT ;  /* 0x0000000107037812 */ /* 0x000fe200078ec0ff */
[----:B------:R1:W-:Y:S01]  /*0450*/  STL [R1+0x10], R19 ;  /* 0x0000101301007387 */ /* 0x0003e20000100800 */
[----:B------:R-:W-:Y:S01]  /*0460*/  SHF.R.S32.HI R0, RZ, 0x6, R0 ;  /* 0x00000006ff007819 */ /* 0x000fe20000011400 */
[----:B------:R-:W-:Y:S01]  /*0470*/  IMAD.IADD R5, R12, 0x1, -R2 ;  /* 0x000000010c057824 */ /* 0x000fe200078e0a02 */
[----:B------:R-:W-:Y:S01]  /*0480*/  ISETP.NE.U32.AND P0, PT, R3, 0x1, PT ;  /* 0x000000010300780c */ /* 0x000fe20003f05070 */
[----:B------:R-:W-:Y:S01]  /*0490*/  IMAD.SHL.U32 R169, R169, 0x2, RZ ;  /* 0x00000002a9a97824 */ /* 0x000fe200078e00ff */
[----:B------:R-:W-:Y:S01]  /*04a0*/  LOP3.LUT R4, R14, 0xffffffe0, RZ, 0xc0, !PT ;  /* 0xffffffe00e047812 */ /* 0x000fe200078ec0ff */
[C---:B------:R-:W-:Y:S01]  /*04b0*/  IMAD R17, R0.reuse, 0x200, R9 ;  /* 0x0000020000117824 */ /* 0x040fe200078e0209 */
[----:B------:R-:W-:Y:S01]  /*04c0*/  SHF.R.S32.HI R3, RZ, 0x1f, R14 ;  /* 0x0000001fff037819 */ /* 0x000fe2000001140e */
[----:B------:R-:W-:Y:S01]  /*04d0*/  IMAD.SHL.U32 R2, R0, 0x8, RZ ;  /* 0x0000000800027824 */ /* 0x000fe200078e00ff */
[C---:B------:R-:W-:Y:S01]  /*04e0*/  R2P PR, R7.reuse, 0x6 ;  /* 0x0000000607007804 */ /* 0x040fe20000000000 */
[----:B------:R-:W-:Y:S01]  /*04f0*/  IMAD.SHL.U32 R0, R7, 0x40, RZ ;  /* 0x0000004007007824 */ /* 0x000fe200078e00ff */
[----:B------:R-:W-:Y:S01]  /*0500*/  LEA.HI R3, R3, R20, RZ, 0x2 ;  /* 0x0000001403037211 */ /* 0x000fe200078f10ff */
[----:B------:R-:W-:Y:S01]  /*0510*/  IMAD.IADD R18, R12, 0x1, -R4 ;  /* 0x000000010c127824 */ /* 0x000fe200078e0a04 */
[----:B------:R-:W-:Y:S01]  /*0520*/  LOP3.LUT R2, R2, 0x18, RZ, 0xc0, !PT ;  /* 0x0000001802027812 */ /* 0x000fe200078ec0ff */
[----:B------:R-:W-:Y:S01]  /*0530*/  IMAD.SHL.U32 R4, R8, 0x20, RZ ;  /* 0x0000002008047824 */ /* 0x000fe200078e00ff */
[----:B------:R-:W-:Y:S01]  /*0540*/  LOP3.LUT R0, R0, 0x1c0, RZ, 0xc0, !PT ;  /* 0x000001c000007812 */ /* 0x000fe200078ec0ff */
[----:B------:R-:W-:Y:S01]  /*0550*/  IMAD.SHL.U32 R8, R5, 0x2, RZ ;  /* 0x0000000205087824 */ /* 0x000fe200078e00ff */
[----:B------:R-:W-:Y:S01]  /*0560*/  LOP3.LUT R187, R3, 0xfffffffc, RZ, 0xc0, !PT ;  /* 0xfffffffc03bb7812 */ /* 0x000fe200078ec0ff */
[----:B------:R-:W-:Y:S01]  /*0570*/  IMAD.SHL.U32 R5, R10, 0x20, RZ ;  /* 0x000000200a057824 */ /* 0x000fe200078e00ff */
[----:B------:R-:W-:Y:S01]  /*0580*/  SHF.R.U32.HI R3, RZ, 0x3, R0 ;  /* 0x00000003ff037819 */ /* 0x000fe20000011600 */
[----:B------:R1:W-:Y:S01]  /*0590*/  STL [R1+0xc], R18 ;  /* 0x00000c1201007387 */ /* 0x0003e20000100800 */
[----:B------:R-:W-:Y:S01]  /*05a0*/  LOP3.LUT R247, R4, 0x6, R247, 0xf8, !PT ;  /* 0x0000000604f77812 */ /* 0x000fe200078ef8f7 */
[----:B------:R-:W-:Y:S01]  /*05b0*/  IMAD.IADD R187, R20, 0x1, -R187 ;  /* 0x0000000114bb7824 */ /* 0x000fe200078e0abb */
[----:B------:R-:W-:Y:S01]  /*05c0*/  LOP3.LUT R4, R0, 0x20, R4, 0xf8, !PT ;  /* 0x0000002000047812 */ /* 0x000fe200078ef804 */
[----:B------:R1:W-:Y:S01]  /*05d0*/  STL [R1+0x8], R17 ;  /* 0x0000081101007387 */ /* 0x0003e20000100800 */
[----:B------:R-:W-:Y:S01]  /*05e0*/  LOP3.LUT R5, R2, 0x20, R5, 0xf8, !PT ;  /* 0x0000002002057812 */ /* 0x000fe200078ef805 */
[----:B------:R-:W-:Y:S01]  /*05f0*/  IMAD.SHL.U32 R174, R173, 0x2, RZ ;  /* 0x00000002adae7824 */ /* 0x000fe200078e00ff */
[----:B------:R-:W-:Y:S01]  /*0600*/  LOP3.LUT R9, R3, R0, R2, 0x1e, !PT ;  /* 0x0000000003097212 */ /* 0x000fe200078e1e02 */
[----:B------:R-:W-:Y:S01]  /*0610*/  IMAD.SHL.U32 R2, R19, 0x40, RZ ;  /* 0x0000004013027824 */ /* 0x000fe200078e00ff */
[----:B------:R-:W-:Y:S01]  /*0620*/  LOP3.LUT R3, R4, R3, RZ, 0x3c, !PT ;  /* 0x0000000304037212 */ /* 0x000fe200078e3cff */
[----:B------:R-:W-:Y:S01]  /*0630*/  IMAD R0, R187, 0x400, R8 ;  /* 0x00000400bb007824 */ /* 0x000fe200078e0208 */
[----:B------:R-:W-:Y:S01]  /*0640*/  SHF.R.S32.HI R4, RZ, 0x1f, R18 ;  /* 0x0000001fff047819 */ /* 0x000fe20000011412 */
[----:B------:R-:W-:Y:S01]  /*0650*/  IMAD.SHL.U32 R191, R17, 0x2, RZ ;  /* 0x0000000211bf7824 */ /* 0x000fe200078e00ff */
[----:B------:R-:W-:Y:S01]  /*0660*/  LOP3.LUT R2, R2, 0x1c0, RZ, 0xc0, !PT ;  /* 0x000001c002027812 */ /* 0x000fe200078ec0ff */
[----:B------:R-:W-:Y:S01]  /*0670*/  IMAD.IADD R203, R0, 0x1, R3 ;  /* 0x0000000100cb7824 */ /* 0x000fe200078e0203 */
[----:B------:R-:W-:Y:S01]  /*0680*/  LEA.HI R4, R4, R18, RZ, 0x2 ;  /* 0x0000001204047211 */ /* 0x000fe200078f10ff */
[----:B------:R-:W-:Y:S01]  /*0690*/  IMAD.SHL.U32 R0, R10, 0x8, RZ ;  /* 0x000000080a007824 */ /* 0x000fe200078e00ff */
[----:B------:R-:W-:Y:S01]  /*06a0*/  SHF.R.U32.HI R3, RZ, 0x3, R2 ;  /* 0x00000003ff037819 */ /* 0x000fe20000011602 */
[----:B------:R-:W-:Y:S01]  /*06b0*/  IMAD.SHL.U32 R203, R203, 0x2, RZ ;  /* 0x00000002cbcb7824 */ /* 0x000fe200078e00ff */
[----:B------:R-:W-:-:S02]  /*06c0*/  SEL R170, R170, 0xffffffe0, !P3 ;  /* 0xffffffe0aaaa7807 */ /* 0x000fc40005800000 */
[----:B------:R-:W-:Y:S02]  /*06d0*/  LOP3.LUT R7, R2, 0x8, R0, 0xf8, !PT ;  /* 0x0000000802077812 */ /* 0x000fe400078ef800 */
[----:B------:R-:W-:Y:S01]  /*06e0*/  LOP3.LUT R2, R3, R5, R2, 0x1e, !PT ;  /* 0x0000000503027212 */ /* 0x000fe200078e1e02 */
[----:B------:R-:W-:Y:S01]  /*06f0*/  IMAD.IADD R170, R169, 0x1, R170 ;  /* 0x00000001a9aa7824 */ /* 0x000fe200078e02aa */
[----:B------:R-:W-:Y:S01]  /*0700*/  SHF.R.S32.HI R5, RZ, 0x2, R4 ;  /* 0x00000002ff057819 */ /* 0x000fe20000011404 */
[----:B------:R-:W-:Y:S01]  /*0710*/  IMAD R4, R181, 0x400, R8 ;  /* 0x00000400b5047824 */ /* 0x000fe200078e0208 */
[----:B------:R-:W-:Y:S02]  /*0720*/  LOP3.LUT R0, R6, 0xfffffe00, RZ, 0xc0, !PT ;  /* 0xfffffe0006007812 */ /* 0x000fe400078ec0ff */
[----:B------:R-:W-:Y:S01]  /*0730*/  LOP3.LUT R3, R7, R3, RZ, 0x3c, !PT ;  /* 0x0000000307037212 */ /* 0x000fe200078e3cff */
[----:B------:R-:W-:Y:S01]  /*0740*/  IMAD R5, R187, 0x10, R5 ;  /* 0x00000010bb057824 */ /* 0x000fe200078e0205 */
[----:B------:R-:W-:Y:S01]  /*0750*/  SEL R171, R171, 0xffffffc0, !P4 ;  /* 0xffffffc0abab7807 */ /* 0x000fe20006000000 */
[----:B------:R-:W-:Y:S01]  /*0760*/  IMAD.IADD R4, R4, 0x1, R9 ;  /* 0x0000000104047824 */ /* 0x000fe200078e0209 */
[----:B------:R-:W-:Y:S01]  /*0770*/  SEL R205, R205, 0x10, !P0 ;  /* 0x00000010cdcd7807 */ /* 0x000fe20004000000 */
[--C-:B------:R-:W-:Y:S01]  /*0780*/  IMAD R181, R181, 0x400, R0.reuse ;  /* 0x00000400b5b57824 */ /* 0x100fe200078e0200 */
[----:B------:R1:W-:Y:S01]  /*0790*/  STL [R1+0x4], R5 ;  /* 0x0000040501007387 */ /* 0x0003e20000100800 */
[----:B------:R-:W-:Y:S01]  /*07a0*/  IADD3 R204, R203, 0x20, RZ ;  /* 0x00000020cbcc7810 */ /* 0x000fe20007ffe0ff */
[----:B------:R-:W-:Y:S01]  /*07b0*/  IMAD R187, R187, 0x400, R0 ;  /* 0x00000400bbbb7824 */ /* 0x000fe200078e0200 */
[----:B------:R-:W-:Y:S01]  /*07c0*/  LEA R236, R4, 0x12000, 0x1 ;  /* 0x0001200004ec7811 */ /* 0x000fe200078e08ff */
[----:B------:R-:W-:Y:S01]  /*07d0*/  IMAD.IADD R181, R3, 0x1, R181 ;  /* 0x0000000103b57824 */ /* 0x000fe200078e02b5 */
[----:B------:R-:W-:Y:S01]  /*07e0*/  @P1 IADD3 R204, R203, -0x20, RZ ;  /* 0xffffffe0cbcc1810 */ /* 0x000fe20007ffe0ff */
[--C-:B------:R-:W-:Y:S01]  /*07f0*/  IMAD R173, R173, 0x2, R171.reuse ;  /* 0x00000002adad7824 */ /* 0x100fe200078e02ab */
[----:B------:R-:W-:Y:S01]  /*0800*/  LOP3.LUT R186, R2, R0, RZ, 0xfc, !PT ;  /* 0x0000000002ba7212 */ /* 0x000fe200078efcff */
[----:B------:R-:W-:Y:S01]  /*0810*/  IMAD.IADD R172, R169, 0x1, R171 ;  /* 0x00000001a9ac7824 */ /* 0x000fe200078e02ab */
[----:B------:R-:W-:Y:S01]  /*0820*/  IADD3 R237, R236, 0x40, RZ ;  /* 0x00000040eced7810 */ /* 0x000fe20007ffe0ff */
[----:B------:R-:W-:Y:S01]  /*0830*/  IMAD.IADD R206, R203, 0x1, R205 ;  /* 0x00000001cbce7824 */ /* 0x000fe200078e02cd */
[----:B------:R-:W-:Y:S01]  /*0840*/  SHF.R.S32.HI R0, RZ, 0x1f, R234 ;  /* 0x0000001fff007819 */ /* 0x000fe200000114ea */
[----:B------:R-:W-:Y:S01]  /*0850*/  IMAD.IADD R187, R187, 0x1, R3 ;  /* 0x00000001bbbb7824 */ /* 0x000fe200078e0203 */
[C---:B------:R-:W-:Y:S01]  /*0860*/  IADD3 R210, R200.reuse, 0x40, RZ ;  /* 0x00000040c8d27810 */ /* 0x040fe20007ffe0ff */
[----:B------:R-:W-:Y:S01]  /*0870*/  IMAD.IADD R171, R171, 0x1, R170 ;  /* 0x00000001abab7824 */ /* 0x000fe200078e02aa */
[----:B------:R-:W-:Y:S01]  /*0880*/  IADD3 R211, R200, 0x80, RZ ;  /* 0x00000080c8d37810 */ /* 0x000fe20007ffe0ff */
[----:B------:R-:W-:Y:S01]  /*0890*/  IMAD.IADD R205, R205, 0x1, R204 ;  /* 0x00000001cdcd7824 */ /* 0x000fe200078e02cc */
[----:B------:R-:W-:-:S02]  /*08a0*/  LEA R181, R181, 0x1e000, 0x1 ;  /* 0x0001e000b5b57811 */ /* 0x000fc400078e08ff */
[----:B------:R-:W-:Y:S02]  /*08b0*/  @P2 IADD3 R237, R236, -0x40, RZ ;  /* 0xffffffc0eced2810 */ /* 0x000fe40007ffe0ff */
.L_x_168:
[----:B--2-4-:R-:W2:Y:S01]  /*08c0*/  S2R R34, SR_CTAID.Y ;  /* 0x0000000000227919 */ /* 0x014ea20000002600 */
[----:B---3--:R-:W3:Y:S01]  /*08d0*/  LDC.U8 R0, c[0x0][0x312] ;  /* 0x0000c480ff007b82 */ /* 0x008ee20000000000 */
[----:B------:R-:W-:Y:S02]  /*08e0*/  ISETP.NE.U32.AND P2, PT, RZ, c[0x0][0x240], PT ;  /* 0x00009000ff007a0c */ /* 0x000fe40003f45070 */
[----:B-1----:R-:W4:Y:S01]  /*08f0*/  S2R R2, SR_CTAID.Y ;  /* 0x0000000000027919 */ /* 0x002f220000002600 */
[----:B------:R-:W-:Y:S02]  /*0900*/  ISETP.EQ.U32.AND P5, PT, RZ, c[0x0][0x248], PT ;  /* 0x00009200ff007a0c */ /* 0x000fe40003fa2070 */
[----:B------:R-:W-:Y:S02]  /*0910*/  ISETP.NE.AND.EX P2, PT, RZ, c[0x0][0x244], PT, P2 ;  /* 0x00009100ff007a0c */ /* 0x000fe40003f45320 */
[----:B------:R-:W-:Y:S01]  /*0920*/  ISETP.NE.U32.AND P3, PT, RZ, c[0x0][0x250], PT ;  /* 0x00009400ff007a0c */ /* 0x000fe20003f65070 */
[----:B------:R-:W-:-:S03]  /*0930*/  IMAD.MOV.U32 R36, RZ, RZ, -0x1 ;  /* 0xffffffffff247424 */ /* 0x000fc600078e00ff */
[----:B------:R-:W-:Y:S01]  /*0940*/  ISETP.NE.AND.EX P3, PT, RZ, c[0x0][0x254], PT, P3 ;  /* 0x00009500ff007a0c */ /* 0x000fe20003f65330 */
[----:B--2---:R-:W-:Y:S01]  /*0950*/  IMAD.SHL.U32 R8, R34, 0x4, RZ ;  /* 0x0000000422087824 */ /* 0x004fe200078e00ff */
[----:B---3--:R-:W-:Y:S01]  /*0960*/  ISETP.NE.AND P4, PT, R0, RZ, PT ;  /* 0x000000ff0000720c */ /* 0x008fe20003f85270 */
[----:B------:R-:W-:Y:S01]  /*0970*/  IMAD.MOV.U32 R0, RZ, RZ, -0x1 ;  /* 0xffffffffff007424 */ /* 0x000fe200078e00ff */
[----:B----4-:R-:W-:Y:S02]  /*0980*/  SHF.R.S32.HI R35, RZ, 0x1f, R2 ;  /* 0x0000001fff237819 */ /* 0x010fe40000011402 */
[----:B------:R-:W-:Y:S02]  /*0990*/  IADD3 R2, P0, R8, c[0x0][0x240], RZ ;  /* 0x0000900008027a10 */ /* 0x000fe40007f1e0ff */
[----:B------:R-:W-:Y:S02]  /*09a0*/  SHF.L.U64.HI R7, R34, 0x2, R35 ;  /* 0x0000000222077819 */ /* 0x000fe40000010223 */
[----:B------:R-:W-:-:S02]  /*09b0*/  ISETP.EQ.OR.EX P5, PT, RZ, c[0x0][0x24c], !P4, P5 ;  /* 0x00009300ff007a0c */ /* 0x000fc400067a2750 */
[----:B------:R-:W-:Y:S02]  /*09c0*/  IADD3.X R3, R7, c[0x0][0x244], RZ, P0, !PT ;  /* 0x0000910007037a10 */ /* 0x000fe400007fe4ff */
[----:B------:R-:W-:-:S03]  /*09d0*/  @P3 IADD3 R4, P0, R8, c[0x0][0x250], RZ ;  /* 0x0000940008043a10 */ /* 0x000fc60007f1e0ff */
[----:B------:R2:W3:Y:S04]  /*09e0*/  @P2 LDG.E R0, [R2.64] ;  /* 0x0000000602002981 */ /* 0x0004e8000c1e1900 */
[----:B------:R2:W3:Y:S01]  /*09f0*/  @P2 LDG.E R6, [R2.64+0x4] ;  /* 0x0000040602062981 */ /* 0x0004e2000c1e1900 */
[----:B-1----:R-:W-:Y:S01]  /*0a00*/  @P3 IADD3.X R5, R7, c[0x0][0x254], RZ, P0, !PT ;  /* 0x0000950007053a10 */ /* 0x002fe200007fe4ff */
[----:B------:R-:W-:Y:S01]  /*0a10*/  IMAD.MOV.U32 R233, RZ, RZ, RZ ;  /* 0x000000ffffe97224 */ /* 0x000fe200078e00ff */
[----:B--2---:R-:W-:-:S05]  /*0a20*/  IADD3 R2, P1, R8, c[0x0][0x248], RZ ;  /* 0x0000920008027a10 */ /* 0x004fca0007f3e0ff */
[----:B-----5:R1:W5:Y:S01]  /*0a30*/  @P3 LDG.E R233, [R4.64] ;  /* 0x0000000604e93981 */ /* 0x020362000c1e1900 */
[----:B------:R-:W-:-:S05]  /*0a40*/  IADD3.X R3, R7, c[0x0][0x24c], RZ, P1, !PT ;  /* 0x0000930007037a10 */ /* 0x000fca0000ffe4ff */
[----:B------:R-:W2:Y:S01]  /*0a50*/  @!P5 LDG.E R36, [R2.64] ;  /* 0x000000060224d981 */ /* 0x000ea2000c1e1900 */
[----:B------:R-:W-:-:S04]  /*0a60*/  ISETP.NE.U32.AND P0, PT, RZ, c[0x0][0x248], PT ;  /* 0x00009200ff007a0c */ /* 0x000fc80003f05070 */
[----:B------:R-:W-:Y:S01]  /*0a70*/  ISETP.NE.AND.EX P0, PT, RZ, c[0x0][0x24c], PT, P0 ;  /* 0x00009300ff007a0c */ /* 0x000fe20003f05300 */
[----:B-1----:R-:W-:Y:S02]  /*0a80*/  IMAD.MOV.U32 R4, RZ, RZ, c[0x0][0x218] ;  /* 0x00008600ff047624 */ /* 0x002fe400078e00ff */
[----:B---3--:R-:W-:Y:S02]  /*0a90*/  @P2 IMAD.IADD R18, R6, 0x1, -R0 ;  /* 0x0000000106122824 */ /* 0x008fe400078e0a00 */
[----:B------:R-:W-:Y:S01]  /*0aa0*/  @!P2 IMAD.MOV.U32 R18, RZ, RZ, c[0x0][0x214] ;  /* 0x00008500ff12a624 */ /* 0x000fe200078e00ff */
[----:B--2---:R1:W-:Y:S07]  /*0ab0*/  STL [R1], R36 ;  /* 0x0000002401007387 */ /* 0x0043ee0000100800 */
[----:B------:R-:W-:Y:S05]  /*0ac0*/  @!P0 BRA `(.L_x_122) ;  /* 0x0000003000008947 */ /* 0x000fea0003800000 */
[----:B------:R-:W2:Y:S02]  /*0ad0*/  @P4 LDG.E R4, [R2.64+0x4] ;  /* 0x0000040602044981 */ /* 0x000ea4000c1e1900 */
[----:B--2---:R-:W-:-:S06]  /*0ae0*/  @P4 IADD3 R4, R4, -R36, RZ ;  /* 0x8000002404044210 */ /* 0x004fcc0007ffe0ff */
[----:B------:R2:W5:Y:S02]  /*0af0*/  @!P4 LDG.E R4, [R2.64] ;  /* 0x000000060204c981 */ /* 0x000564000c1e1900 */
.L_x_122:
[----:B------:R-:W-:-:S04]  /*0b00*/  ISETP.NE.U32.AND P1, PT, RZ, c[0x0][0x258], PT ;  /* 0x00009600ff007a0c */ /* 0x000fc80003f25070 */
[----:B------:R-:W-:-:S13]  /*0b10*/  ISETP.NE.AND.EX P1, PT, RZ, c[0x0][0x25c], PT, P1 ;  /* 0x00009700ff007a0c */ /* 0x000fda0003f25310 */
[----:B--2---:R-:W-:-:S04]  /*0b20*/  @P1 IADD3 R2, P0, R8, c[0x0][0x258], RZ ;  /* 0x0000960008021a10 */ /* 0x004fc80007f1e0ff */
[----:B------:R-:W-:-:S06]  /*0b30*/  @P1 IADD3.X R3, R7, c[0x0][0x25c], RZ, P0, !PT ;  /* 0x0000970007031a10 */ /* 0x000fcc00007fe4ff */
[----:B------:R-:W2:Y:S01]  /*0b40*/  @P1 LDG.E R3, [R2.64] ;  /* 0x0000000602031981 */ /* 0x000ea2000c1e1900 */
[----:B------:R-:W-:Y:S01]  /*0b50*/  @!P1 ISETP.NE.U32.AND P0, PT, RZ, c[0x0][0x268], PT ;  /* 0x00009a00ff009a0c */ /* 0x000fe20003f05070 */
[----:B------:R-:W-:-:S03]  /*0b60*/  IMAD.SHL.U32 R246, R235, 0x40, RZ ;  /* 0x00000040ebf67824 */ /* 0x000fc600078e00ff */
[----:B------:R-:W-:-:S04]  /*0b70*/  @!P1 ISETP.NE.AND.EX P0, PT, RZ, c[0x0][0x26c], PT, P0 ;  /* 0x00009b00ff009a0c */ /* 0x000fc80003f05300 */
[----:B------:R-:W-:Y:S01]  /*0b80*/  @!P1 SEL R2, RZ, c[0x0][0x21c], !P0 ;  /* 0x00008700ff029a07 */ /* 0x000fe20004000000 */
[----:B--2--5:R-:W-:-:S03]  /*0b90*/  @P1 IMAD.IADD R209, R3, 0x1, -R233 ;  /* 0x0000000103d11824 */ /* 0x024fc600078e0ae9 */
[----:B------:R-:W-:-:S04]  /*0ba0*/  @!P1 IADD3 R209, R2, R4, -R233 ;  /* 0x0000000402d19210 */ /* 0x000fc80007ffe8e9 */
[----:B------:R-:W-:-:S13]  /*0bb0*/  ISETP.GT.AND P0, PT, R209, R246, PT ;  /* 0x000000f6d100720c */ /* 0x000fda0003f04270 */
[----:B------:R-:W-:Y:S05]  /*0bc0*/  @!P0 BRA `(.L_x_123) ;  /* 0x0000779000008947 */ /* 0x000fea0003800000 */
[----:B------:R-:W-:Y:S01]  /*0bd0*/  ISETP.NE.AND P0, PT, R36, -0x1, PT ;  /* 0xffffffff2400780c */ /* 0x000fe20003f05270 */
[----:B------:R-:W-:Y:S01]  /*0be0*/  IMAD R3, R35, c[0x0][0x178], RZ ;  /* 0x00005e0023037a24 */ /* 0x000fe200078e02ff */
[----:B------:R-:W-:Y:S01]  /*0bf0*/  IADD3 R2, R18, 0x3f, RZ ;  /* 0x0000003f12027810 */ /* 0x000fe20007ffe0ff */
[----:B------:R-:W-:Y:S01]  /*0c00*/  IMAD.WIDE.U32 R26, R34, c[0x0][0x178], RZ ;  /* 0x00005e00221a7a25 */ /* 0x000fe200078e00ff */
[----:B------:R-:W-:Y:S02]  /*0c10*/  ISETP.NE.AND P1, PT, R0, -0x1, PT ;  /* 0xffffffff0000780c */ /* 0x000fe40003f25270 */
[----:B------:R-:W-:Y:S01]  /*0c20*/  SHF.R.S32.HI R7, RZ, 0x1f, R2 ;  /* 0x0000001fff077819 */ /* 0x000fe20000011402 */
[----:B------:R-:W-:Y:S02]  /*0c30*/  IMAD R3, R34, c[0x0][0x17c], R3 ;  /* 0x00005f0022037a24 */ /* 0x000fe400078e0203 */
[----:B------:R-:W-:Y:S01]  /*0c40*/  IMAD.WIDE.U32 R4, R0, c[0x0][0x190], RZ ;  /* 0x0000640000047a25 */ /* 0x000fe200078e00ff */
[----:B------:R-:W-:-:S03]  /*0c50*/  LEA.HI R7, R7, R2, RZ, 0x6 ;  /* 0x0000000207077211 */ /* 0x000fc600078f30ff */
[----:B------:R-:W-:Y:S01]  /*0c60*/  @P0 IMAD.IADD R6, R233, 0x1, R36 ;  /* 0x00000001e9060824 */ /* 0x000fe200078e0224 */
[----:B------:R-:W-:Y:S01]  /*0c70*/  LOP3.LUT R8, R7, 0xffffffc0, RZ, 0xc0, !PT ;  /* 0xffffffc007087812 */ /* 0x000fe200078ec0ff */
[----:B------:R-:W-:Y:S01]  /*0c80*/  IMAD R9, R0, c[0x0][0x194], RZ ;  /* 0x0000650000097a24 */ /* 0x000fe200078e02ff */
[----:B------:R-:W-:Y:S01]  /*0c90*/  SEL R26, R26, R4, !P1 ;  /* 0x000000041a1a7207 */ /* 0x000fe20004800000 */
[----:B------:R-:W-:Y:S01]  /*0ca0*/  IMAD.IADD R22, R27, 0x1, R3 ;  /* 0x000000011b167824 */ /* 0x000fe200078e0203 */
[----:B------:R-:W-:Y:S01]  /*0cb0*/  IADD3 R8, R8, -0x40, RZ ;  /* 0xffffffc008087810 */ /* 0x000fe20007ffe0ff */
[C---:B------:R-:W-:Y:S01]  /*0cc0*/  @P0 IMAD.WIDE.U32 R2, R6.reuse, c[0x0][0x198], RZ ;  /* 0x0000660006020a25 */ /* 0x040fe200078e00ff */
[----:B------:R-:W-:Y:S02]  /*0cd0*/  @P1 IADD3 R22, R5, R9, RZ ;  /* 0x0000000905161210 */ /* 0x000fe40007ffe0ff */
[----:B------:R-:W-:Y:S01]  /*0ce0*/  SHF.R.S32.HI R193, RZ, 0x6, R7 ;  /* 0x00000006ffc17819 */ /* 0x000fe20000011407 */
[----:B------:R-:W-:Y:S01]  /*0cf0*/  @P0 IMAD R24, R6, c[0x0][0x19c], R3 ;  /* 0x0000670006180a24 */ /* 0x000fe200078e0203 */
[----:B------:R-:W-:Y:S01]  /*0d00*/  SHF.R.S32.HI R16, RZ, 0x1f, R8 ;  /* 0x0000001fff107819 */ /* 0x000fe20000011408 */
[----:B------:R-:W-:Y:S01]  /*0d10*/  @P0 IMAD.MOV.U32 R23, RZ, RZ, R2 ;  /* 0x000000ffff170224 */ /* 0x000fe200078e0002 */
[----:B------:R-:W-:Y:S05]  /*0d20*/  @P0 BRA `(.L_x_124) ;  /* 0x000000a000000947 */ /* 0x000fea0003800000 */
[----:B------:R-:W-:Y:S01]  /*0d30*/  SHF.R.S32.HI R2, RZ, 0x1f, R233 ;  /* 0x0000001fff027819 */ /* 0x000fe200000114e9 */
[----:B------:R-:W-:-:S04]  /*0d40*/  IMAD R5, R35, c[0x0][0x180], RZ ;  /* 0x0000600023057a24 */ /* 0x000fc800078e02ff */
[----:B------:R-:W-:Y:S02]  /*0d50*/  IMAD R4, R2, c[0x0][0x198], RZ ;  /* 0x0000660002047a24 */ /* 0x000fe400078e02ff */
[----:B------:R-:W-:-:S04]  /*0d60*/  IMAD.WIDE.U32 R2, R233, c[0x0][0x198], RZ ;  /* 0x00006600e9027a25 */ /* 0x000fc800078e00ff */
[----:B------:R-:W-:-:S05]  /*0d70*/  IMAD R4, R233, c[0x0][0x19c], R4 ;  /* 0x00006700e9047a24 */ /* 0x000fca00078e0204 */
[----:B------:R-:W-:Y:S01]  /*0d80*/  IADD3 R3, R3, R4, RZ ;  /* 0x0000000403037210 */ /* 0x000fe20007ffe0ff */
[----:B------:R-:W-:-:S04]  /*0d90*/  IMAD R4, R34, c[0x0][0x184], R5 ;  /* 0x0000610022047a24 */ /* 0x000fc800078e0205 */
[----:B------:R-:W-:-:S05]  /*0da0*/  IMAD.WIDE.U32 R2, R34, c[0x0][0x180], R2 ;  /* 0x0000600022027a25 */ /* 0x000fca00078e0002 */
[----:B------:R-:W-:Y:S02]  /*0db0*/  IADD3 R24, R3, R4, RZ ;  /* 0x0000000403187210 */ /* 0x000fe40007ffe0ff */
[----:B------:R-:W-:Y:S02]  /*0dc0*/  MOV R23, R2 ;  /* 0x0000000200177202 */ /* 0x000fe40000000f00 */
.L_x_124:
[----:B------:R-:W-:-:S05]  /*0dd0*/  @P0 IADD3 R4, R233, R36, RZ ;  /* 0x00000024e9040210 */ /* 0x000fca0007ffe0ff */
[----:B------:R-:W-:-:S04]  /*0de0*/  @P0 IMAD.WIDE.U32 R2, R4, c[0x0][0x1a0], RZ ;  /* 0x0000680004020a25 */ /* 0x000fc800078e00ff */
[----:B------:R-:W-:Y:S01]  /*0df0*/  @P0 IMAD R27, R4, c[0x0][0x1a4], R3 ;  /* 0x00006900041b0a24 */ /* 0x000fe200078e0203 */
[----:B------:R-:W-:Y:S01]  /*0e00*/  @P0 MOV R25, R2 ;  /* 0x0000000200190202 */ /* 0x000fe20000000f00 */
        /* <DEDUP_REMOVED lines=11> */
.L_x_125:
[----:B------:R-:W-:Y:S01]  /*0ec0*/  IABS R11, c[0x0][0x1c8] ;  /* 0x00007200000b7a13 */ /* 0x000fe20000000000 */
[----:B------:R-:W2:Y:S01]  /*0ed0*/  S2R R33, SR_CTAID.Z ;  /* 0x0000000000217919 */ /* 0x000ea20000002700 */
[----:B------:R-:W3:Y:S01]  /*0ee0*/  LDC.U8 R17, c[0x0][0x328] ;  /* 0x0000ca00ff117b82 */ /* 0x000ee20000000000 */
[----:B------:R-:W-:Y:S01]  /*0ef0*/  IMAD.MOV.U32 R13, RZ, RZ, c[0x0][0x224] ;  /* 0x00008900ff0d7624 */ /* 0x000fe200078e00ff */
[----:B------:R-:W4:Y:S01]  /*0f00*/  I2F.RP R2, R11 ;  /* 0x0000000b00027306 */ /* 0x000f220000209400 */
[C---:B------:R-:W-:Y:S01]  /*0f10*/  @P1 IMAD.WIDE.U32 R4, R0.reuse, c[0x0][0x370], RZ ;  /* 0x0000dc0000041a25 */ /* 0x040fe200078e00ff */
[----:B------:R-:W5:Y:S02]  /*0f20*/  S2R R19, SR_CTAID.X ;  /* 0x0000000000137919 */ /* 0x000f640000002500 */
[----:B------:R-:W-:Y:S01]  /*0f30*/  SHF.R.S32.HI R13, RZ, 0x1f, R13 ;  /* 0x0000001fff0d7819 */ /* 0x000fe2000001140d */
[----:B------:R-:W-:Y:S01]  /*0f40*/  @P1 IMAD R12, R0, c[0x0][0x374], R5 ;  /* 0x0000dd00000c1a24 */ /* 0x000fe200078e0205 */
[----:B------:R-:W-:Y:S01]  /*0f50*/  @P1 MOV R10, R4 ;  /* 0x00000004000a1202 */ /* 0x000fe20000000f00 */
[----:B------:R-:W-:Y:S01]  /*0f60*/  @!P1 IMAD.WIDE.U32 R4, R34, c[0x0][0x368], RZ ;  /* 0x0000da0022049a25 */ /* 0x000fe200078e00ff */
[----:B------:R-:W1:Y:S03]  /*0f70*/  LDC.U8 R29, c[0x0][0x3d0] ;  /* 0x0000f400ff1d7b82 */ /* 0x000e660000000000 */
[----:B------:R-:W-:-:S02]  /*0f80*/  IMAD.MOV.U32 R28, RZ, RZ, c[0x0][0x22c] ;  /* 0x00008b00ff1c7624 */ /* 0x000fc400078e00ff */
[----:B------:R-:W-:Y:S01]  /*0f90*/  IMAD.WIDE.U32 R14, R34, c[0x0][0x224], RZ ;  /* 0x00008900220e7a25 */ /* 0x000fe200078e00ff */
[----:B----4-:R-:W4:Y:S03]  /*0fa0*/  MUFU.RCP R2, R2 ;  /* 0x0000000200027308 */ /* 0x010f260000001000 */
[----:B------:R-:W-:Y:S01]  /*0fb0*/  IMAD.WIDE R20, R28, c[0x0][0x1c0], RZ ;  /* 0x000070001c147a25 */ /* 0x000fe200078e02ff */
[----:B--2---:R-:W-:-:S03]  /*0fc0*/  IABS R7, R33 ;  /* 0x0000002100077213 */ /* 0x004fc60000000000 */
[----:B------:R-:W-:Y:S01]  /*0fd0*/  @!P1 IMAD.MOV.U32 R10, RZ, RZ, R4 ;  /* 0x000000ffff0a9224 */ /* 0x000fe200078e0004 */
[----:B------:R-:W-:Y:S02]  /*0fe0*/  LOP3.LUT R9, R33, c[0x0][0x1c8], RZ, 0x3c, !PT ;  /* 0x0000720021097a12 */ /* 0x000fe400078e3cff */
[----:B---3--:R-:W-:Y:S02]  /*0ff0*/  ISETP.NE.AND P3, PT, R17, RZ, PT ;  /* 0x000000ff1100720c */ /* 0x008fe40003f65270 */
[----:B------:R-:W-:Y:S02]  /*1000*/  ISETP.GE.AND P4, PT, R9, RZ, PT ;  /* 0x000000ff0900720c */ /* 0x000fe40003f86270 */
[----:B------:R-:W-:Y:S02]  /*1010*/  SHF.L.U64.HI R9, R34, 0x7, R35 ;  /* 0x0000000722097819 */ /* 0x000fe40000010223 */
[----:B------:R-:W-:Y:S02]  /*1020*/  SHF.R.S32.HI R30, RZ, 0x1f, R33 ;  /* 0x0000001fff1e7819 */ /* 0x000fe40000011421 */
[----:B----4-:R-:W-:-:S02]  /*1030*/  IADD3 R2, R2, 0xffffffe, RZ ;  /* 0x0ffffffe02027810 */ /* 0x010fc40007ffe0ff */
[----:B------:R-:W-:Y:S02]  /*1040*/  SEL R9, R9, RZ, P2 ;  /* 0x000000ff09097207 */ /* 0x000fe40001000000 */
[----:B------:R-:W2:Y:S02]  /*1050*/  F2I.FTZ.U32.TRUNC.NTZ R3, R2 ;  /* 0x0000000200037305 */ /* 0x000ea4000021f000 */
[----:B--2---:R-:W-:-:S05]  /*1060*/  IADD3 R2, RZ, -R3, RZ ;  /* 0x80000003ff027210 */ /* 0x004fca0007ffe0ff */
[----:B------:R-:W-:Y:S02]  /*1070*/  IMAD R6, R2, R11, RZ ;  /* 0x0000000b02067224 */ /* 0x000fe400078e02ff */
[----:B------:R-:W-:-:S04]  /*1080*/  IMAD.MOV.U32 R2, RZ, RZ, RZ ;  /* 0x000000ffff027224 */ /* 0x000fc800078e00ff */
[----:B------:R-:W-:-:S04]  /*1090*/  IMAD.HI.U32 R2, R3, R6, R2 ;  /* 0x0000000603027227 */ /* 0x000fc800078e0002 */
[----:B------:R-:W-:Y:S02]  /*10a0*/  @!P1 IMAD R6, R35, c[0x0][0x368], RZ ;  /* 0x0000da0023069a24 */ /* 0x000fe400078e02ff */
[----:B------:R-:W-:-:S04]  /*10b0*/  IMAD.HI.U32 R2, R2, R7, RZ ;  /* 0x0000000702027227 */ /* 0x000fc800078e00ff */
[----:B------:R-:W-:Y:S01]  /*10c0*/  @!P1 IMAD R6, R34, c[0x0][0x36c], R6 ;  /* 0x0000db0022069a24 */ /* 0x000fe200078e0206 */
[----:B------:R-:W-:-:S04]  /*10d0*/  IADD3 R3, -R2, RZ, RZ ;  /* 0x000000ff02037210 */ /* 0x000fc80007ffe1ff */
[----:B------:R-:W-:Y:S01]  /*10e0*/  @!P1 IADD3 R12, R5, R6, RZ ;  /* 0x00000006050c9210 */ /* 0x000fe20007ffe0ff */
[----:B------:R-:W-:Y:S02]  /*10f0*/  IMAD R3, R11, R3, R7 ;  /* 0x000000030b037224 */ /* 0x000fe400078e0207 */
[----:B------:R-:W-:Y:S02]  /*1100*/  IMAD R7, R13, R34, RZ ;  /* 0x000000220d077224 */ /* 0x000fe400078e02ff */
[----:B------:R-:W-:Y:S01]  /*1110*/  IMAD.SHL.U32 R6, R34, 0x80, RZ ;  /* 0x0000008022067824 */ /* 0x000fe200078e00ff */
[----:B------:R-:W-:Y:S01]  /*1120*/  ISETP.GT.U32.AND P5, PT, R11, R3, PT ;  /* 0x000000030b00720c */ /* 0x000fe20003fa4070 */
[----:B------:R-:W-:Y:S02]  /*1130*/  IMAD R5, R35, c[0x0][0x224], R7 ;  /* 0x0000890023057a24 */ /* 0x000fe400078e0207 */
[----:B------:R-:W-:Y:S01]  /*1140*/  IMAD R7, R21, R14, RZ ;  /* 0x0000000e15077224 */ /* 0x000fe200078e02ff */
[----:B------:R-:W-:-:S02]  /*1150*/  SEL R6, R6, RZ, P2 ;  /* 0x000000ff06067207 */ /* 0x000fc40001000000 */
[----:B------:R-:W-:Y:S01]  /*1160*/  IADD3 R4, R15, R5, RZ ;  /* 0x000000050f047210 */ /* 0x000fe20007ffe0ff */
[----:B------:R-:W-:Y:S01]  /*1170*/  IMAD.WIDE.U32 R14, R20, R14, RZ ;  /* 0x0000000e140e7225 */ /* 0x000fe200078e00ff */
[----:B------:R-:W-:-:S03]  /*1180*/  IADD3 R6, P2, R8, R6, RZ ;  /* 0x0000000608067210 */ /* 0x000fc60007f5e0ff */
[C---:B------:R-:W-:Y:S02]  /*1190*/  IMAD R7, R20.reuse, R4, R7 ;  /* 0x0000000414077224 */ /* 0x040fe400078e0207 */
[-C--:B------:R-:W-:Y:S01]  /*11a0*/  @!P5 IADD3 R3, R3, -R11.reuse, RZ ;  /* 0x8000000b0303d210 */ /* 0x080fe20007ffe0ff */
[----:B------:R-:W-:Y:S01]  /*11b0*/  IMAD.WIDE.U32 R4, R20, R0, RZ ;  /* 0x0000000014047225 */ /* 0x000fe200078e00ff */
[----:B------:R-:W-:Y:S02]  /*11c0*/  @!P5 IADD3 R2, R2, 0x1, RZ ;  /* 0x000000010202d810 */ /* 0x000fe40007ffe0ff */
[----:B------:R-:W-:Y:S01]  /*11d0*/  ISETP.GE.U32.AND P6, PT, R3, R11, PT ;  /* 0x0000000b0300720c */ /* 0x000fe20003fc6070 */
[----:B------:R-:W-:Y:S01]  /*11e0*/  IMAD.X R9, R16, 0x1, R9, P2 ;  /* 0x0000000110097824 */ /* 0x000fe200010e0609 */
[----:B------:R-:W-:Y:S01]  /*11f0*/  ISETP.NE.AND P5, PT, RZ, c[0x0][0x1c8], PT ;  /* 0x00007200ff007a0c */ /* 0x000fe20003fa5270 */
[C---:B------:R-:W-:Y:S01]  /*1200*/  IMAD R13, R21.reuse, R6, RZ ;  /* 0x00000006150d7224 */ /* 0x040fe200078e02ff */
[----:B------:R-:W-:Y:S01]  /*1210*/  SEL R17, R14, R4, !P1 ;  /* 0x000000040e117207 */ /* 0x000fe20004800000 */
[----:B------:R-:W-:Y:S01]  /*1220*/  IMAD R3, R21, R0, RZ ;  /* 0x0000000015037224 */ /* 0x000fe200078e02ff */
[----:B------:R-:W-:Y:S01]  /*1230*/  IADD3 R11, R15, R7, RZ ;  /* 0x000000070f0b7210 */ /* 0x000fe20007ffe0ff */
[----:B------:R-:W-:Y:S01]  /*1240*/  @P3 IMAD R4, R34, c[0x0][0x214], RZ ;  /* 0x0000850022043a24 */ /* 0x000fe200078e02ff */
[----:B-1----:R-:W-:Y:S01]  /*1250*/  ISETP.NE.AND P2, PT, R29, RZ, PT ;  /* 0x000000ff1d00720c */ /* 0x002fe20003f45270 */
[----:B------:R-:W-:Y:S01]  /*1260*/  IMAD.WIDE.U32 R6, R20, R6, RZ ;  /* 0x0000000614067225 */ /* 0x000fe200078e00ff */
[----:B------:R-:W-:-:S02]  /*1270*/  @P1 IADD3 R11, R5, R3, RZ ;  /* 0x00000003050b1210 */ /* 0x000fc40007ffe0ff */
[----:B------:R-:W-:Y:S01]  /*1280*/  @P3 SEL R4, R4, R0, !P1 ;  /* 0x0000000004043207 */ /* 0x000fe20004800000 */
[----:B------:R-:W-:Y:S01]  /*1290*/  IMAD R9, R20, R9, R13 ;  /* 0x0000000914097224 */ /* 0x000fe200078e020d */
[----:B------:R-:W-:Y:S01]  /*12a0*/  @P6 IADD3 R2, R2, 0x1, RZ ;  /* 0x0000000102026810 */ /* 0x000fe20007ffe0ff */
[----:B-----5:R-:W-:-:S03]  /*12b0*/  IMAD.WIDE.U32 R20, R19, c[0x0][0x3d8], RZ ;  /* 0x0000f60013147a25 */ /* 0x020fc600078e00ff */
[----:B------:R-:W-:Y:S01]  /*12c0*/  IADD3 R9, R7, R9, RZ ;  /* 0x0000000907097210 */ /* 0x000fe20007ffe0ff */
[----:B------:R-:W-:Y:S01]  /*12d0*/  IMAD.MOV.U32 R14, RZ, RZ, R2 ;  /* 0x000000ffff0e7224 */ /* 0x000fe200078e0002 */
[----:B------:R-:W-:Y:S01]  /*12e0*/  SEL R20, R20, RZ, P2 ;  /* 0x000000ff14147207 */ /* 0x000fe20001000000 */
[----:B------:R-:W-:Y:S01]  /*12f0*/  IMAD R3, R19, c[0x0][0x3dc], R21 ;  /* 0x0000f70013037a24 */ /* 0x000fe200078e0215 */
[----:B------:R-:W-:Y:S01]  /*1300*/  SHF.R.S32.HI R19, RZ, 0x1f, R246 ;  /* 0x0000001fff137819 */ /* 0x000fe200000114f6 */
[C---:B------:R-:W-:Y:S01]  /*1310*/  IMAD R13, R33.reuse, c[0x0][0x22c], RZ ;  /* 0x00008b00210d7a24 */ /* 0x040fe200078e02ff */
[----:B------:R-:W-:Y:S01]  /*1320*/  @!P4 IADD3 R14, -R14, RZ, RZ ;  /* 0x000000ff0e0ec210 */ /* 0x000fe20007ffe1ff */
[----:B------:R-:W-:Y:S01]  /*1330*/  @!P3 IMAD R5, R34, c[0x0][0x1c0], R33 ;  /* 0x000070002205ba24 */ /* 0x000fe200078e0221 */
[----:B------:R-:W-:Y:S01]  /*1340*/  @!P5 LOP3.LUT R14, RZ, c[0x0][0x1c8], RZ, 0x33, !PT ;  /* 0x00007200ff0eda12 */ /* 0x000fe200078e33ff */
[----:B------:R-:W-:Y:S01]  /*1350*/  @P3 IMAD R4, R33, c[0x0][0x234], R4 ;  /* 0x00008d0021043a24 */ /* 0x000fe200078e0204 */
[----:B------:R-:W-:Y:S01]  /*1360*/  SHF.R.S32.HI R29, RZ, 0x1f, R13 ;  /* 0x0000001fff1d7819 */ /* 0x000fe2000001140d */
[----:B------:R-:W-:Y:S01]  /*1370*/  @!P3 IMAD R4, R5, c[0x0][0x214], RZ ;  /* 0x000085000504ba24 */ /* 0x000fe200078e02ff */
[----:B------:R-:W-:-:S02]  /*1380*/  SEL R15, R3, RZ, P2 ;  /* 0x000000ff030f7207 */ /* 0x000fc40001000000 */
[----:B------:R-:W-:Y:S01]  /*1390*/  SHF.R.S32.HI R21, RZ, 0x1f, R14 ;  /* 0x0000001fff157819 */ /* 0x000fe2000001140e */
[----:B------:R-:W-:Y:S05]  /*13a0*/  @!P3 BRA `(.L_x_126) ;  /* 0x000000700000b947 */ /* 0x000fea0003800000 */
[C---:B------:R-:W-:Y:S01]  /*13b0*/  @!P1 IMAD R0, R34.reuse, c[0x0][0x224], RZ ;  /* 0x0000890022009a24 */ /* 0x040fe200078e02ff */
[----:B------:R-:W-:Y:S02]  /*13c0*/  MOV R3, 0x80 ;  /* 0x0000008000037802 */ /* 0x000fe40000000f00 */
[----:B------:R-:W-:Y:S02]  /*13d0*/  MOV R2, c[0x0][0x210] ;  /* 0x0000840000027a02 */ /* 0x000fe40000000f00 */
[----:B------:R-:W-:-:S03]  /*13e0*/  LEA R0, R34, R0, 0x7 ;  /* 0x0000000022007211 */ /* 0x000fc600078e38ff */
[----:B------:R-:W-:-:S04]  /*13f0*/  IMAD R2, R3, R2, c[0x0][0x234] ;  /* 0x00008d0003027624 */ /* 0x000fc800078e0202 */
[----:B------:R-:W-:Y:S01]  /*1400*/  IMAD R0, R2, R33, R0 ;  /* 0x0000002102007224 */ /* 0x000fe200078e0200 */
[----:B------:R-:W-:Y:S05]  /*1410*/  BRA `(.L_x_127) ;  /* 0x0000002000007947 */ /* 0x000fea0003800000 */
.L_x_126:
[----:B------:R-:W-:-:S04]  /*1420*/  IMAD R0, R34, c[0x0][0x1c0], R33 ;  /* 0x0000700022007a24 */ /* 0x000fc800078e0221 */
[----:B------:R-:W-:Y:S02]  /*1430*/  IMAD R0, R0, c[0x0][0x224], RZ ;  /* 0x0000890000007a24 */ /* 0x000fe400078e02ff */
.L_x_127:
[----:B------:R-:W2:Y:S01]  /*1440*/  LDL R39, [R1+0xc] ;  /* 0x00000c0001277983 */ /* 0x000ea20000100800 */
[----:B------:R-:W-:Y:S01]  /*1450*/  IMAD R28, R28, c[0x0][0x1c0], RZ ;  /* 0x000070001c1c7a24 */ /* 0x000fe200078e02ff */
[----:B------:R-:W-:Y:S01]  /*1460*/  IADD3 R2, P4, R200, R10, RZ ;  /* 0x0000000ac8027210 */ /* 0x000fe20007f9e0ff */
[----:B------:R-:W-:Y:S01]  /*1470*/  IMAD R5, R16, c[0x0][0x370], RZ ;  /* 0x0000dc0010057a24 */ /* 0x000fe200078e02ff */
[----:B------:R-:W1:Y:S01]  /*1480*/  S2R R37, SR_TID.X ;  /* 0x0000000000257919 */ /* 0x000e620000002100 */
[----:B------:R-:W-:Y:S01]  /*1490*/  IMAD.SHL.U32 R3, R28, 0x40, RZ ;  /* 0x000000401c037824 */ /* 0x000fe200078e00ff */
[----:B------:R-:W-:Y:S01]  /*14a0*/  SHF.R.S32.HI R201, RZ, 0x1f, R200 ;  /* 0x0000001fffc97819 */ /* 0x000fe200000114c8 */
[----:B------:R-:W-:Y:S01]  /*14b0*/  IMAD.IADD R0, R8, 0x1, R0 ;  /* 0x0000000108007824 */ /* 0x000fe200078e0200 */
[----:B------:R-:W3:Y:S01]  /*14c0*/  S2R R38, SR_TID.X ;  /* 0x0000000000267919 */ /* 0x000ee20000002100 */
[----:B------:R-:W-:Y:S01]  /*14d0*/  SHF.R.S32.HI R32, RZ, 0x1f, R234 ;  /* 0x0000001fff207819 */ /* 0x000fe200000114ea */
[----:B------:R-:W-:Y:S01]  /*14e0*/  IMAD.MOV.U32 R31, RZ, RZ, 0x4 ;  /* 0x00000004ff1f7424 */ /* 0x000fe200078e00ff */
[----:B------:R-:W-:Y:S01]  /*14f0*/  IADD3 R7, P3, P1, R6, R3, R13 ;  /* 0x0000000306077210 */ /* 0x000fe2000797e00d */
[----:B------:R-:W-:Y:S01]  /*1500*/  IMAD R5, R8, c[0x0][0x374], R5 ;  /* 0x0000dd0008057a24 */ /* 0x000fe200078e0205 */
[----:B------:R-:W-:Y:S01]  /*1510*/  SHF.R.S32.HI R6, RZ, 0x1f, R3 ;  /* 0x0000001fff067819 */ /* 0x000fe20000011403 */
[----:B------:R-:W-:Y:S01]  /*1520*/  IMAD.X R3, R201, 0x1, R12, P4 ;  /* 0x00000001c9037824 */ /* 0x000fe200020e060c */
[----:B------:R-:W-:Y:S01]  /*1530*/  BSSY B1, `(.L_x_123) ;  /* 0x00006e2000017945 */ /* 0x000fe20003800000 */
[----:B------:R-:W-:Y:S01]  /*1540*/  IMAD.WIDE R12, R0, R31, c[0x0][0x3c8] ;  /* 0x0000f200000c7625 */ /* 0x000fe200078e021f */
[----:B------:R-:W-:-:S02]  /*1550*/  IADD3.X R10, R9, R6, R29, P3, P1 ;  /* 0x00000006090a7210 */ /* 0x000fc40001fe241d */
[----:B------:R-:W-:Y:S01]  /*1560*/  IADD3 R9, P3, P1, R20, R7, R17 ;  /* 0x0000000714097210 */ /* 0x000fe2000797e011 */
[C---:B------:R-:W-:Y:S01]  /*1570*/  IMAD.WIDE.U32 R2, R8.reuse, c[0x0][0x370], R2 ;  /* 0x0000dc0008027a25 */ /* 0x040fe200078e0002 */
[----:B------:R-:W-:Y:S02]  /*1580*/  IADD3 R17, R8, R4, RZ ;  /* 0x0000000408117210 */ /* 0x000fe40007ffe0ff */
[----:B------:R-:W-:Y:S01]  /*1590*/  IADD3 R4, P4, R234, R8, RZ ;  /* 0x00000008ea047210 */ /* 0x000fe20007f9e0ff */
[----:B------:R-:W-:Y:S01]  /*15a0*/  IMAD.IADD R3, R3, 0x1, R5 ;  /* 0x0000000103037824 */ /* 0x000fe200078e0205 */
[----:B------:R-:W-:Y:S01]  /*15b0*/  IADD3 R5, -R209, R18, R246 ;  /* 0x00000012d1057210 */ /* 0x000fe20007ffe1f6 */
[----:B------:R-:W-:Y:S01]  /*15c0*/  IMAD R8, R30, c[0x0][0x378], RZ ;  /* 0x0000de001e087a24 */ /* 0x000fe200078e02ff */
[----:B------:R-:W-:Y:S01]  /*15d0*/  IADD3.X R6, R32, R16, RZ, P4, !PT ;  /* 0x0000001020067210 */ /* 0x000fe200027fe4ff */
[----:B------:R-:W-:Y:S01]  /*15e0*/  IMAD.WIDE.U32 R2, R33, c[0x0][0x378], R2 ;  /* 0x0000de0021027a25 */ /* 0x000fe200078e0002 */
[----:B-1----:R-:W-:-:S02]  /*15f0*/  SHF.R.S32.HI R37, RZ, 0x1f, R37 ;  /* 0x0000001fff257819 */ /* 0x002fc40000011425 */
[----:B------:R-:W-:Y:S01]  /*1600*/  IADD3.X R10, R15, R10, R11, P3, P1 ;  /* 0x0000000a0f0a7210 */ /* 0x000fe20001fe240b */
[----:B------:R-:W-:Y:S01]  /*1610*/  IMAD R6, R6, c[0x0][0x190], RZ ;  /* 0x0000640006067a24 */ /* 0x000fe200078e02ff */
[----:B---3--:R-:W-:Y:S01]  /*1620*/  LEA.HI R37, R37, R38, RZ, 0x5 ;  /* 0x0000002625257211 */ /* 0x008fe200078f28ff */
[----:B------:R-:W-:Y:S01]  /*1630*/  IMAD R8, R33, c[0x0][0x37c], R8 ;  /* 0x0000df0021087a24 */ /* 0x000fe200078e0208 */
[----:B------:R-:W-:Y:S01]  /*1640*/  IADD3 R7, R5, -c[0x0][0x2e8], RZ ;  /* 0x8000ba0005077a10 */ /* 0x000fe20007ffe0ff */
[C---:B------:R-:W-:Y:S01]  /*1650*/  IMAD R11, R4.reuse, c[0x0][0x194], R6 ;  /* 0x00006500040b7a24 */ /* 0x040fe200078e0206 */
[----:B------:R-:W-:Y:S01]  /*1660*/  SHF.R.S32.HI R37, RZ, 0x5, R37 ;  /* 0x00000005ff257819 */ /* 0x000fe20000011425 */
[----:B------:R-:W-:-:S04]  /*1670*/  IMAD.WIDE.U32 R4, R4, c[0x0][0x190], R200 ;  /* 0x0000640004047a25 */ /* 0x000fc800078e00c8 */
[----:B------:R-:W-:Y:S01]  /*1680*/  IMAD.IADD R3, R3, 0x1, R8 ;  /* 0x0000000103037824 */ /* 0x000fe200078e0208 */
[----:B------:R-:W-:Y:S01]  /*1690*/  IADD3 R4, P3, R26, R4, RZ ;  /* 0x000000041a047210 */ /* 0x000fe20007f7e0ff */
[----:B------:R-:W-:Y:S02]  /*16a0*/  IMAD.MOV.U32 R213, RZ, RZ, R12 ;  /* 0x000000ffffd57224 */ /* 0x000fe400078e000c */
[----:B------:R-:W-:Y:S01]  /*16b0*/  IMAD.WIDE.U32 R2, R234, c[0x0][0x370], R2 ;  /* 0x0000dc00ea027a25 */ /* 0x000fe200078e0002 */
[----:B------:R-:W-:-:S03]  /*16c0*/  IADD3.X R5, R22, R5, R11, P3, !PT ;  /* 0x0000000516057210 */ /* 0x000fc60001ffe40b */
[----:B------:R-:W-:Y:S02]  /*16d0*/  IMAD R11, R30, c[0x0][0x1a8], RZ ;  /* 0x00006a001e0b7a24 */ /* 0x000fe400078e02ff */
[----:B------:R-:W-:-:S04]  /*16e0*/  IMAD.WIDE.U32 R4, R33, c[0x0][0x1a8], R4 ;  /* 0x00006a0021047a25 */ /* 0x000fc800078e0004 */
[----:B------:R-:W-:Y:S01]  /*16f0*/  IMAD R11, R33, c[0x0][0x1ac], R11 ;  /* 0x00006b00210b7a24 */ /* 0x000fe200078e020b */
[----:B------:R-:W-:Y:S01]  /*1700*/  LEA R196, P3, R4, c[0x0][0x160], 0x1 ;  /* 0x0000580004c47a11 */ /* 0x000fe200078608ff */
[----:B------:R-:W-:Y:S02]  /*1710*/  IMAD.MOV.U32 R212, RZ, RZ, R13 ;  /* 0x000000ffffd47224 */ /* 0x000fe400078e000d */
[----:B------:R-:W-:-:S05]  /*1720*/  IMAD.IADD R11, R5, 0x1, R11 ;  /* 0x00000001050b7824 */ /* 0x000fca00078e020b */
[----:B------:R-:W-:Y:S01]  /*1730*/  LEA.HI.X R197, R4, c[0x0][0x164], R11, 0x1, P3 ;  /* 0x0000590004c57a11 */ /* 0x000fe200018f0c0b */
[----:B--2---:R-:W-:-:S05]  /*1740*/  IMAD R0, R37, R28, R39 ;  /* 0x0000001c25007224 */ /* 0x004fca00078e0227 */
[----:B------:R-:W-:-:S04]  /*1750*/  IADD3 R6, P1, R0, R9, RZ ;  /* 0x0000000900067210 */ /* 0x000fc80007f3e0ff */
[----:B------:R-:W-:Y:S02]  /*1760*/  LEA.HI.X.SX32 R9, R0, R10, 0x1, P1 ;  /* 0x0000000a00097211 */ /* 0x000fe400008f0eff */
[----:B------:R-:W-:Y:S02]  /*1770*/  SHF.R.S32.HI R0, RZ, 0x1f, R7 ;  /* 0x0000001fff007819 */ /* 0x000fe40000011407 */
[----:B------:R-:W-:Y:S02]  /*1780*/  LEA R188, P1, R6, c[0x0][0x350], 0x2 ;  /* 0x0000d40006bc7a11 */ /* 0x000fe400078210ff */
[----:B------:R-:W-:Y:S01]  /*1790*/  LEA.HI R7, R0, R7, RZ, 0x6 ;  /* 0x0000000700077211 */ /* 0x000fe200078f30ff */
[----:B------:R-:W-:Y:S01]  /*17a0*/  IMAD R0, R32, c[0x0][0x370], RZ ;  /* 0x0000dc0020007a24 */ /* 0x000fe200078e02ff */
[----:B------:R-:W-:Y:S01]  /*17b0*/  LEA.HI.X R189, R6, c[0x0][0x354], R9, 0x2, P1 ;  /* 0x0000d50006bd7a11 */ /* 0x000fe200008f1409 */
[----:B------:R-:W-:Y:S01]  /*17c0*/  IMAD.WIDE R8, R17, R31, c[0x0][0x200] ;  /* 0x0000800011087625 */ /* 0x000fe200078e021f */
[----:B------:R-:W-:-:S02]  /*17d0*/  SHF.R.S32.HI R6, RZ, 0x6, R7 ;  /* 0x00000006ff067819 */ /* 0x000fc40000011407 */
[----:B------:R-:W-:Y:S01]  /*17e0*/  LEA R194, P1, R2, c[0x0][0x330], 0x1 ;  /* 0x0000cc0002c27a11 */ /* 0x000fe200078208ff */
[----:B------:R-:W-:Y:S01]  /*17f0*/  IMAD R0, R234, c[0x0][0x374], R0 ;  /* 0x0000dd00ea007a24 */ /* 0x000fe200078e0200 */
[----:B------:R-:W-:Y:S01]  /*1800*/  IMNMX R231, RZ, R6, !PT ;  /* 0x00000006ffe77217 */ /* 0x000fe20007800200 */
[----:B------:R-:W-:Y:S01]  /*1810*/  IMAD.MOV.U32 R207, RZ, RZ, R9 ;  /* 0x000000ffffcf7224 */ /* 0x000fe200078e0009 */
[----:B------:R-:W-:Y:S01]  /*1820*/  MOV R208, R8 ;  /* 0x0000000800d07202 */ /* 0x000fe20000000f00 */
[----:B------:R-:W-:Y:S01]  /*1830*/  IMAD.IADD R0, R3, 0x1, R0 ;  /* 0x0000000103007824 */ /* 0x000fe200078e0200 */
[C---:B------:R-:W-:Y:S02]  /*1840*/  ISETP.GT.AND P4, PT, R193.reuse, R231, PT ;  /* 0x000000e7c100720c */ /* 0x040fe40003f84270 */
[----:B------:R-:W-:Y:S02]  /*1850*/  IADD3 R193, R193, -0x1, RZ ;  /* 0xffffffffc1c17810 */ /* 0x000fe40007ffe0ff */
[----:B------:R-:W-:-:S09]  /*1860*/  LEA.HI.X R195, R2, c[0x0][0x334], R0, 0x1, P1 ;  /* 0x0000cd0002c37a11 */ /* 0x000fd200008f0c00 */
[----:B------:R-:W-:Y:S05]  /*1870*/  @P4 BRA `(.L_x_128) ;  /* 0x000007a000004947 */ /* 0x000fea0003800000 */
[----:B------:R-:W-:-:S05]  /*1880*/  @P0 IADD3 R0, R233, R36, RZ ;  /* 0x00000024e9000210 */ /* 0x000fca0007ffe0ff */
[----:B------:R-:W-:-:S04]  /*1890*/  @P0 IMAD.WIDE.U32 R2, R0, c[0x0][0x3a0], RZ ;  /* 0x0000e80000020a25 */ /* 0x000fc800078e00ff */
[----:B------:R-:W-:Y:S01]  /*18a0*/  @P0 IMAD R5, R0, c[0x0][0x3a4], R3 ;  /* 0x0000e90000050a24 */ /* 0x000fe200078e0203 */
[----:B------:R-:W-:Y:S01]  /*18b0*/  @P0 MOV R4, R2 ;  /* 0x0000000200040202 */ /* 0x000fe20000000f00 */
[----:B------:R-:W-:Y:S05]  /*18c0*/  @P0 BRA `(.L_x_129) ;  /* 0x000000a000000947 */ /* 0x000fea0003800000 */
[----:B------:R-:W-:Y:S01]  /*18d0*/  SHF.R.S32.HI R0, RZ, 0x1f, R233 ;  /* 0x0000001fff007819 */ /* 0x000fe200000114e9 */
[----:B------:R-:W-:-:S04]  /*18e0*/  IMAD.WIDE.U32 R2, R233, c[0x0][0x3a0], RZ ;  /* 0x0000e800e9027a25 */ /* 0x000fc800078e00ff */
[----:B------:R-:W-:Y:S02]  /*18f0*/  IMAD R0, R0, c[0x0][0x3a0], RZ ;  /* 0x0000e80000007a24 */ /* 0x000fe400078e02ff */
[----:B------:R-:W-:Y:S02]  /*1900*/  IMAD R4, R35, c[0x0][0x388], RZ ;  /* 0x0000e20023047a24 */ /* 0x000fe400078e02ff */
[----:B------:R-:W-:-:S05]  /*1910*/  IMAD R0, R233, c[0x0][0x3a4], R0 ;  /* 0x0000e900e9007a24 */ /* 0x000fca00078e0200 */
[----:B------:R-:W-:Y:S01]  /*1920*/  IADD3 R3, R3, R0, RZ ;  /* 0x0000000003037210 */ /* 0x000fe20007ffe0ff */
[----:B------:R-:W-:-:S04]  /*1930*/  IMAD R0, R34, c[0x0][0x38c], R4 ;  /* 0x0000e30022007a24 */ /* 0x000fc800078e0204 */
[----:B------:R-:W-:-:S05]  /*1940*/  IMAD.WIDE.U32 R2, R34, c[0x0][0x388], R2 ;  /* 0x0000e20022027a25 */ /* 0x000fca00078e0002 */
[----:B------:R-:W-:Y:S02]  /*1950*/  IADD3 R5, R3, R0, RZ ;  /* 0x0000000003057210 */ /* 0x000fe40007ffe0ff */
[----:B------:R-:W-:Y:S02]  /*1960*/  MOV R4, R2 ;  /* 0x0000000200047202 */ /* 0x000fe40000000f00 */
.L_x_129:
        /* <DEDUP_REMOVED lines=15> */
.L_x_130:
[----:B------:R-:W-:Y:S01]  /*1a60*/  IMAD R9, R235, -0x40, R209 ;  /* 0xffffffc0eb097824 */ /* 0x000fe200078e02d1 */
[----:B------:R-:W-:Y:S01]  /*1a70*/  BSSY B0, `(.L_x_131) ;  /* 0x000001a000007945 */ /* 0x000fe20003800000 */
[----:B------:R-:W-:Y:S02]  /*1a80*/  IMAD R0, R19, c[0x0][0x3a0], RZ ;  /* 0x0000e80013007a24 */ /* 0x000fe400078e02ff */
[----:B------:R-:W-:Y:S01]  /*1a90*/  IMAD.WIDE.U32 R2, R246, c[0x0][0x3a0], R200 ;  /* 0x0000e800f6027a25 */ /* 0x000fe200078e00c8 */
[----:B------:R-:W-:-:S03]  /*1aa0*/  ISETP.GE.AND P4, PT, R234, R9, PT ;  /* 0x00000009ea00720c */ /* 0x000fc60003f86270 */
[----:B------:R-:W-:Y:S01]  /*1ab0*/  IMAD R0, R246, c[0x0][0x3a4], R0 ;  /* 0x0000e900f6007a24 */ /* 0x000fe200078e0200 */
[----:B------:R-:W-:Y:S01]  /*1ac0*/  IADD3 R4, P0, R4, R2, RZ ;  /* 0x0000000204047210 */ /* 0x000fe20007f1e0ff */
[----:B------:R-:W-:-:S03]  /*1ad0*/  IMAD R8, R30, c[0x0][0x3b8], RZ ;  /* 0x0000ee001e087a24 */ /* 0x000fc600078e02ff */
[----:B------:R-:W-:Y:S01]  /*1ae0*/  IADD3.X R5, R5, R3, R0, P0, !PT ;  /* 0x0000000305057210 */ /* 0x000fe200007fe400 */
[----:B------:R-:W-:-:S04]  /*1af0*/  IMAD R8, R33, c[0x0][0x3bc], R8 ;  /* 0x0000ef0021087a24 */ /* 0x000fc800078e0208 */
[----:B------:R-:W-:-:S05]  /*1b00*/  IMAD.WIDE.U32 R4, R33, c[0x0][0x3b8], R4 ;  /* 0x0000ee0021047a25 */ /* 0x000fca00078e0004 */
[----:B------:R-:W-:Y:S01]  /*1b10*/  IADD3 R8, R5, R8, RZ ;  /* 0x0000000805087210 */ /* 0x000fe20007ffe0ff */
[----:B------:R-:W-:Y:S05]  /*1b20*/  @P4 BRA `(.L_x_132) ;  /* 0x000000e000004947 */ /* 0x000fea0003800000 */
[----:B------:R-:W-:Y:S01]  /*1b30*/  MOV R3, R8 ;  /* 0x0000000800037202 */ /* 0x000fe20000000f00 */
[----:B------:R-:W-:Y:S01]  /*1b40*/  IMAD R0, R32, c[0x0][0x3a0], RZ ;  /* 0x0000e80020007a24 */ /* 0x000fe200078e02ff */
[----:B------:R-:W-:Y:S01]  /*1b50*/  ISETP.GE.AND P3, PT, R200, c[0x0][0x220], PT ;  /* 0x00008800c8007a0c */ /* 0x000fe20003f66270 */
[----:B------:R-:W-:Y:S01]  /*1b60*/  IMAD.MOV.U32 R2, RZ, RZ, R4 ;  /* 0x000000ffff027224 */ /* 0x000fe200078e0004 */
[----:B------:R-:W-:Y:S01]  /*1b70*/  ISETP.GE.AND P2, PT, R210, c[0x0][0x220], PT ;  /* 0x00008800d2007a0c */ /* 0x000fe20003f46270 */
[C---:B------:R-:W-:Y:S01]  /*1b80*/  IMAD R0, R234.reuse, c[0x0][0x3a4], R0 ;  /* 0x0000e900ea007a24 */ /* 0x040fe200078e0200 */
[----:B------:R-:W-:Y:S01]  /*1b90*/  ISETP.GE.AND P1, PT, R211, c[0x0][0x220], PT ;  /* 0x00008800d3007a0c */ /* 0x000fe20003f26270 */
[----:B------:R-:W-:-:S04]  /*1ba0*/  IMAD.WIDE.U32 R6, R234, c[0x0][0x3a0], R2 ;  /* 0x0000e800ea067a25 */ /* 0x000fc800078e0002 */
[----:B------:R-:W-:Y:S01]  /*1bb0*/  IMAD.IADD R0, R7, 0x1, R0 ;  /* 0x0000000107007824 */ /* 0x000fe200078e0200 */
[----:B------:R-:W-:-:S04]  /*1bc0*/  LEA R2, P0, R6, c[0x0][0x340], 0x1 ;  /* 0x0000d00006027a11 */ /* 0x000fc800078008ff */
[----:B------:R-:W-:-:S05]  /*1bd0*/  LEA.HI.X R3, R6, c[0x0][0x344], R0, 0x1, P0 ;  /* 0x0000d10006037a11 */ /* 0x000fca00000f0c00 */
[----:B------:R1:W-:Y:S04]  /*1be0*/  @!P3 STG.E.128 [R2.64], RZ ;  /* 0x000000ff0200b986 */ /* 0x0003e8000c101d06 */
[----:B------:R1:W-:Y:S04]  /*1bf0*/  @!P2 STG.E.128 [R2.64+0x80], RZ ;  /* 0x000080ff0200a986 */ /* 0x0003e8000c101d06 */
[----:B------:R1:W-:Y:S02]  /*1c00*/  @!P1 STG.E.128 [R2.64+0x100], RZ ;  /* 0x000100ff02009986 */ /* 0x0003e4000c101d06 */
.L_x_132:
[----:B------:R-:W-:Y:S05]  /*1c10*/  BSYNC B0 ;  /* 0x0000000000007941 */ /* 0x000fea0003800000 */
.L_x_131:
[----:B------:R-:W-:Y:S01]  /*1c20*/  IADD3 R0, R234, 0x20, RZ ;  /* 0x00000020ea007810 */ /* 0x000fe20007ffe0ff */
[----:B------:R-:W-:Y:S03]  /*1c30*/  BSSY B0, `(.L_x_133) ;  /* 0x0000012000007945 */ /* 0x000fe60003800000 */
[----:B------:R-:W-:-:S13]  /*1c40*/  ISETP.GE.AND P3, PT, R0, R9, PT ;  /* 0x000000090000720c */ /* 0x000fda0003f66270 */
[----:B------:R-:W-:Y:S05]  /*1c50*/  @P3 BRA `(.L_x_134) ;  /* 0x000000f000003947 */ /* 0x000fea0003800000 */
[----:B------:R-:W-:Y:S01]  /*1c60*/  IADD3 R0, P0, R234, 0x20, RZ ;  /* 0x00000020ea007810 */ /* 0x000fe20007f1e0ff */
[----:B------:R-:W-:Y:S01]  /*1c70*/  IMAD.MOV.U32 R5, RZ, RZ, R8 ;  /* 0x000000ffff057224 */ /* 0x000fe200078e0008 */
[----:B------:R-:W-:Y:S02]  /*1c80*/  ISETP.GE.AND P2, PT, R200, c[0x0][0x220], PT ;  /* 0x00008800c8007a0c */ /* 0x000fe40003f46270 */
[----:B------:R-:W-:Y:S01]  /*1c90*/  ISETP.GE.AND P1, PT, R210, c[0x0][0x220], PT ;  /* 0x00008800d2007a0c */ /* 0x000fe20003f26270 */
[----:B-1----:R-:W-:Y:S01]  /*1ca0*/  IMAD.X R2, RZ, RZ, R32, P0 ;  /* 0x000000ffff027224 */ /* 0x002fe200000e0620 */
        /* <DEDUP_REMOVED lines=10> */
.L_x_134:
[----:B------:R-:W-:Y:S05]  /*1d50*/  BSYNC B0 ;  /* 0x0000000000007941 */ /* 0x000fea0003800000 */
.L_x_133:
[----:B-1----:R-:W-:Y:S01]  /*1d60*/  IMAD.WIDE.U32 R2, R246, c[0x0][0x3a8], R200 ;  /* 0x0000ea00f6027a25 */ /* 0x002fe200078e00c8 */
[----:B------:R-:W-:Y:S03]  /*1d70*/  BSSY B0, `(.L_x_135) ;  /* 0x0000018000007945 */ /* 0x000fe60003800000 */
[----:B------:R-:W-:Y:S01]  /*1d80*/  IMAD R0, R19, c[0x0][0x3a8], RZ ;  /* 0x0000ea0013007a24 */ /* 0x000fe200078e02ff */
[----:B------:R-:W-:Y:S01]  /*1d90*/  IADD3 R4, P0, R10, R2, RZ ;  /* 0x000000020a047210 */ /* 0x000fe20007f1e0ff */
[----:B------:R-:W-:-:S02]  /*1da0*/  IMAD R8, R30, c[0x0][0x3c0], RZ ;  /* 0x0000f0001e087a24 */ /* 0x000fc400078e02ff */
[----:B------:R-:W-:Y:S02]  /*1db0*/  IMAD R0, R246, c[0x0][0x3ac], R0 ;  /* 0x0000eb00f6007a24 */ /* 0x000fe400078e0200 */
[----:B------:R-:W-:-:S03]  /*1dc0*/  IMAD R8, R33, c[0x0][0x3c4], R8 ;  /* 0x0000f10021087a24 */ /* 0x000fc600078e0208 */
[----:B------:R-:W-:-:S05]  /*1dd0*/  IADD3.X R5, R11, R3, R0, P0, !PT ;  /* 0x000000030b057210 */ /* 0x000fca00007fe400 */
        /* <DEDUP_REMOVED lines=17> */
.L_x_136:
[----:B------:R-:W-:Y:S05]  /*1ef0*/  BSYNC B0 ;  /* 0x0000000000007941 */ /* 0x000fea0003800000 */
.L_x_135:
[----:B------:R-:W-:Y:S05]  /*1f00*/  @P3 BRA `(.L_x_137) ;  /* 0x0000644000003947 */ /* 0x000fea0003800000 */
[----:B------:R-:W-:Y:S01]  /*1f10*/  IADD3 R0, P0, R234, 0x20, RZ ;  /* 0x00000020ea007810 */ /* 0x000fe20007f1e0ff */
[----:B------:R-:W-:Y:S01]  /*1f20*/  IMAD.MOV.U32 R5, RZ, RZ, R8 ;  /* 0x000000ffff057224 */ /* 0x000fe200078e0008 */
[----:B------:R-:W-:-:S03]  /*1f30*/  ISETP.GE.AND P1, PT, R200, c[0x0][0x220], PT ;  /* 0x00008800c8007a0c */ /* 0x000fc60003f26270 */
        /* <DEDUP_REMOVED lines=14> */
.L_x_128:
[----:B------:R-:W-:Y:S01]  /*2020*/  @P2 BAR.SYNC.DEFER_BLOCKING 0x0 ;  /* 0x0000000000002b1d */ /* 0x000fe20000010000 */
[C---:B------:R-:W-:Y:S01]  /*2030*/  IMAD R10, R193.reuse, -0x40, R18 ;  /* 0xffffffc0c10a7824 */ /* 0x040fe200078e0212 */
[----:B------:R-:W-:-:S04]  /*2040*/  LEA.HI R6, R193, R193, RZ, 0x1 ;  /* 0x000000c1c1067211 */ /* 0x000fc800078f08ff */
[----:B------:R-:W-:Y:S01]  /*2050*/  ISETP.GE.AND P5, PT, R234, R10, PT ;  /* 0x0000000aea00720c */ /* 0x000fe20003fa6270 */
[----:B------:R-:W-:Y:S01]  /*2060*/  BSSY B0, `(.L_x_138) ;  /* 0x000001b000007945 */ /* 0x000fe20003800000 */
[----:B------:R-:W-:-:S05]  /*2070*/  LOP3.LUT R6, R6, 0xfffffffe, RZ, 0xc0, !PT ;  /* 0xfffffffe06067812 */ /* 0x000fca00078ec0ff */
[----:B------:R-:W-:-:S05]  /*2080*/  IMAD.IADD R6, R193, 0x1, -R6 ;  /* 0x00000001c1067824 */ /* 0x000fca00078e0a06 */
[----:B------:R-:W-:Y:S01]  /*2090*/  ISETP.NE.AND P0, PT, R6, 0x1, PT ;  /* 0x000000010600780c */ /* 0x000fe20003f05270 */
[----:B------:R1:W-:Y:S04]  /*20a0*/  @P5 STS.128 [R191+0xc000], RZ ;  /* 0x00c000ffbf005388 */ /* 0x0003e80000000c00 */
[----:B------:R1:W-:Y:S04]  /*20b0*/  @P5 STS.128 [R191+0xe000], RZ ;  /* 0x00e000ffbf005388 */ /* 0x0003e80000000c00 */
[----:B------:R1:W-:Y:S01]  /*20c0*/  @P5 STS.128 [R191+0x10000], RZ ;  /* 0x010000ffbf005388 */ /* 0x0003e20000000c00 */
[----:B------:R-:W-:Y:S05]  /*20d0*/  @P5 BRA `(.L_x_139) ;  /* 0x0000013000005947 */ /* 0x000fea0003800000 */
[----:B------:R-:W-:Y:S02]  /*20e0*/  ISETP.GE.AND P3, PT, R200, c[0x0][0x220], PT ;  /* 0x00008800c8007a0c */ /* 0x000fe40003f66270 */
[----:B------:R-:W-:-:S02]  /*20f0*/  ISETP.GE.AND P2, PT, R210, c[0x0][0x220], PT ;  /* 0x00008800d2007a0c */ /* 0x000fc40003f46270 */
[----:B------:R-:W-:-:S09]  /*2100*/  ISETP.GE.AND P1, PT, R211, c[0x0][0x220], PT ;  /* 0x00008800d3007a0c */ /* 0x000fd20003f26270 */
        /* <DEDUP_REMOVED lines=16> */
.L_x_139:
[----:B------:R-:W-:Y:S05]  /*2210*/  BSYNC B0 ;  /* 0x0000000000007941 */ /* 0x000fea0003800000 */
.L_x_138:
[----:B------:R-:W-:Y:S01]  /*2220*/  IADD3 R12, R234, 0x20, RZ ;  /* 0x00000020ea0c7810 */ /* 0x000fe20007ffe0ff */
[----:B------:R-:W-:Y:S01]  /*2230*/  BSSY B0, `(.L_x_140) ;  /* 0x0000026000007945 */ /* 0x000fe20003800000 */
[----:B------:R-:W-:-:S02]  /*2240*/  IMAD.MOV.U32 R185, RZ, RZ, 0x20 ;  /* 0x00000020ffb97424 */ /* 0x000fc400078e00ff */
[----:B------:R-:W-:-:S13]  /*2250*/  ISETP.GE.AND P4, PT, R12, R10, PT ;  /* 0x0000000a0c00720c */ /* 0x000fda0003f86270 */
[----:B------:R4:W-:Y:S04]  /*2260*/  @P4 STS.128 [R191+0xd000], RZ ;  /* 0x00d000ffbf004388 */ /* 0x0009e80000000c00 */
[----:B------:R4:W-:Y:S04]  /*2270*/  @P4 STS.128 [R191+0xf000], RZ ;  /* 0x00f000ffbf004388 */ /* 0x0009e80000000c00 */
[----:B------:R4:W-:Y:S01]  /*2280*/  @P4 STS.128 [R191+0x11000], RZ ;  /* 0x011000ffbf004388 */ /* 0x0009e20000000c00 */
[----:B------:R-:W-:Y:S05]  /*2290*/  @P4 BRA `(.L_x_141) ;  /* 0x000001f000004947 */ /* 0x000fea0003800000 */
[----:B------:R-:W-:Y:S01]  /*22a0*/  ISETP.GE.AND P3, PT, R200, c[0x0][0x220], PT ;  /* 0x00008800c8007a0c */ /* 0x000fe20003f66270 */
[----:B------:R-:W-:Y:S01]  /*22b0*/  IMAD.WIDE.U32 R6, R185, c[0x0][0x370], RZ ;  /* 0x0000dc00b9067a25 */ /* 0x000fe200078e00ff */
[----:B------:R-:W-:-:S03]  /*22c0*/  ISETP.GE.AND P2, PT, R210, c[0x0][0x220], PT ;  /* 0x00008800d2007a0c */ /* 0x000fc60003f46270 */
[----:B------:R-:W-:Y:S01]  /*22d0*/  IMAD R9, R185, c[0x0][0x374], RZ ;  /* 0x0000dd00b9097a24 */ /* 0x000fe200078e02ff */
[----:B------:R-:W-:-:S04]  /*22e0*/  IADD3 R2, P6, R2, R6, RZ ;  /* 0x0000000602027210 */ /* 0x000fc80007fde0ff */
[----:B------:R-:W-:-:S03]  /*22f0*/  IADD3.X R0, R0, R7, R9, P6, !PT ;  /* 0x0000000700007210 */ /* 0x000fc600037fe409 */
[----:B------:R-:W-:Y:S01]  /*2300*/  @!P3 IMAD.MOV.U32 R3, RZ, RZ, c[0x0][0x370] ;  /* 0x0000dc00ff03b624 */ /* 0x000fe200078e00ff */
[----:B------:R1:W-:Y:S01]  /*2310*/  @P3 STS.128 [R191+0xd000], RZ ;  /* 0x00d000ffbf003388 */ /* 0x0003e20000000c00 */
[----:B------:R-:W-:-:S03]  /*2320*/  @!P3 IMAD.MOV.U32 R6, RZ, RZ, c[0x0][0x374] ;  /* 0x0000dd00ff06b624 */ /* 0x000fc600078e00ff */
[----:B------:R-:W-:-:S04]  /*2330*/  @!P3 LEA R8, P1, R3, R194, 0x6 ;  /* 0x000000c20308b211 */ /* 0x000fc800078230ff */
[----:B------:R-:W-:Y:S02]  /*2340*/  @!P3 LEA.HI.X R9, R3, R195, R6, 0x6, P1 ;  /* 0x000000c30309b211 */ /* 0x000fe400008f3406 */
[----:B------:R-:W-:Y:S02]  /*2350*/  ISETP.GE.AND P1, PT, R211, c[0x0][0x220], PT ;  /* 0x00008800d3007a0c */ /* 0x000fe40003f26270 */
        /* <DEDUP_REMOVED lines=19> */
.L_x_141:
[----:B------:R-:W-:Y:S05]  /*2490*/  BSYNC B0 ;  /* 0x0000000000007941 */ /* 0x000fea0003800000 */
.L_x_140:
[----:B------:R-:W5:Y:S01]  /*24a0*/  LDL R2, [R1+0x8] ;  /* 0x0000080001027983 */ /* 0x000f620000100800 */
[----:B------:R-:W-:Y:S01]  /*24b0*/  BSSY B0, `(.L_x_142) ;  /* 0x000002e000007945 */ /* 0x000fe20003800000 */
[----:B-----5:R-:W-:-:S04]  /*24c0*/  IADD3 R0, R2, 0x3000, RZ ;  /* 0x0000300002007810 */ /* 0x020fc80007ffe0ff */
[----:B------:R-:W-:-:S05]  /*24d0*/  SEL R0, R0, R2, !P0 ;  /* 0x0000000200007207 */ /* 0x000fca0004000000 */
[----:B------:R-:W-:Y:S01]  /*24e0*/  IMAD.SHL.U32 R190, R0, 0x2, RZ ;  /* 0x0000000200be7824 */ /* 0x000fe200078e00ff */
[----:B------:R-:W-:Y:S05]  /*24f0*/  @!P5 BRA `(.L_x_143) ;  /* 0x000000d00000d947 */ /* 0x000fea0003800000 */
[----:B------:R1:W-:Y:S04]  /*2500*/  STS [R190], RZ ;  /* 0x000000ffbe007388 */ /* 0x0003e80000000800 */
[----:B------:R1:W-:Y:S04]  /*2510*/  STS [R190+0x4], RZ ;  /* 0x000004ffbe007388 */ /* 0x0003e80000000800 */
        /* <DEDUP_REMOVED lines=9> */
[----:B------:R1:W-:Y:S01]  /*25b0*/  STS [R190+0x400c], RZ ;  /* 0x00400cffbe007388 */ /* 0x0003e20000000800 */
[----:B------:R-:W-:Y:S05]  /*25c0*/  BRA `(.L_x_144) ;  /* 0x000001c000007947 */ /* 0x000fea0003800000 */
.L_x_143:
[----:B------:R-:W-:Y:S02]  /*25d0*/  ISETP.GE.AND P3, PT, R200, c[0x0][0x220], PT ;  /* 0x00008800c8007a0c */ /* 0x000fe40003f66270 */
[----:B------:R-:W-:-:S02]  /*25e0*/  ISETP.GE.AND P2, PT, R210, c[0x0][0x220], PT ;  /* 0x00008800d2007a0c */ /* 0x000fc40003f46270 */
[----:B------:R-:W-:-:S09]  /*25f0*/  ISETP.GE.AND P1, PT, R211, c[0x0][0x220], PT ;  /* 0x00008800d3007a0c */ /* 0x000fd20003f26270 */
[----:B------:R1:W-:Y:S04]  /*2600*/  @P3 STS [R190], RZ ;  /* 0x000000ffbe003388 */ /* 0x0003e80000000800 */
[----:B------:R1:W-:Y:S04]  /*2610*/  @P3 STS [R190+0x4], RZ ;  /* 0x000004ffbe003388 */ /* 0x0003e80000000800 */
[----:B------:R1:W-:Y:S04]  /*2620*/  @P3 STS [R190+0x8], RZ ;  /* 0x000008ffbe003388 */ /* 0x0003e80000000800 */
[----:B------:R1:W-:Y:S04]  /*2630*/  @P3 STS [R190+0xc], RZ ;  /* 0x00000cffbe003388 */ /* 0x0003e80000000800 */
[----:B------:R-:W-:Y:S01]  /*2640*/  @!PT LDS RZ, [RZ] ;  /* 0x00000000fffff984 */ /* 0x000fe20000000800 */
[----:B------:R-:W-:Y:S01]  /*2650*/  @!PT LDS RZ, [RZ] ;  /* 0x00000000fffff984 */ /* 0x000fe20000000800 */
[----:B------:R-:W-:Y:S01]  /*2660*/  @!PT LDS RZ, [RZ] ;  /* 0x00000000fffff984 */ /* 0x000fe20000000800 */
[----:B------:R1:W-:Y:S04]  /*2670*/  @!P3 LDGSTS.E.BYPASS.LTC128B.128 [R190], [R196.64] ;  /* 0x00000000c4bebfae */ /* 0x0003e8000b901d46 */
[----:B------:R1:W-:Y:S04]  /*2680*/  @P2 STS [R190+0x2000], RZ ;  /* 0x002000ffbe002388 */ /* 0x0003e80000000800 */
[----:B------:R1:W-:Y:S04]  /*2690*/  @P2 STS [R190+0x2004], RZ ;  /* 0x002004ffbe002388 */ /* 0x0003e80000000800 */
[----:B------:R1:W-:Y:S04]  /*26a0*/  @P2 STS [R190+0x2008], RZ ;  /* 0x002008ffbe002388 */ /* 0x0003e80000000800 */
[----:B------:R1:W-:Y:S04]  /*26b0*/  @P2 STS [R190+0x200c], RZ ;  /* 0x00200cffbe002388 */ /* 0x0003e80000000800 */
[----:B------:R-:W-:Y:S01]  /*26c0*/  @!PT LDS RZ, [RZ] ;  /* 0x00000000fffff984 */ /* 0x000fe20000000800 */
[----:B------:R-:W-:Y:S01]  /*26d0*/  @!PT LDS RZ, [RZ] ;  /* 0x00000000fffff984 */ /* 0x000fe20000000800 */
[----:B------:R-:W-:Y:S01]  /*26e0*/  @!PT LDS RZ, [RZ] ;  /* 0x00000000fffff984 */ /* 0x000fe20000000800 */
[----:B------:R1:W-:Y:S04]  /*26f0*/  @!P2 LDGSTS.E.BYPASS.LTC128B.128 [R190+0x2000], [R196.64+0x80] ;  /* 0x02000080c4beafae */ /* 0x0003e8000b901d46 */
[----:B------:R1:W-:Y:S04]  /*2700*/  @P1 STS [R190+0x4000], RZ ;  /* 0x004000ffbe001388 */ /* 0x0003e80000000800 */
[----:B------:R1:W-:Y:S04]  /*2710*/  @P1 STS [R190+0x4004], RZ ;  /* 0x004004ffbe001388 */ /* 0x0003e80000000800 */
[----:B------:R1:W-:Y:S04]  /*2720*/  @P1 STS [R190+0x4008], RZ ;  /* 0x004008ffbe001388 */ /* 0x0003e80000000800 */
[----:B------:R1:W-:Y:S01]  /*2730*/  @P1 STS [R190+0x400c], RZ ;  /* 0x00400cffbe001388 */ /* 0x0003e20000000800 */
[----:B------:R-:W-:Y:S05]  /*2740*/  @P1 BRA `(.L_x_144) ;  /* 0x0000004000001947 */ /* 0x000fea0003800000 */
[----:B------:R-:W-:Y:S01]  /*2750*/  @!PT LDS RZ, [RZ] ;  /* 0x00000000fffff984 */ /* 0x000fe20000000800 */
[----:B------:R-:W-:Y:S01]  /*2760*/  @!PT LDS RZ, [RZ] ;  /* 0x00000000fffff984 */ /* 0x000fe20000000800 */
[----:B------:R-:W-:Y:S01]  /*2770*/  @!PT LDS RZ, [RZ] ;  /* 0x00000000fffff984 */ /* 0x000fe20000000800 */
[----:B------:R1:W-:Y:S02]  /*2780*/  LDGSTS.E.BYPASS.LTC128B.128 [R190+0x4000], [R196.64+0x100] ;  /* 0x04000100c4be7fae */ /* 0x0003e4000b901d46 */
.L_x_144:
[----:B------:R-:W-:Y:S05]  /*2790*/  BSYNC B0 ;  /* 0x0000000000007941 */ /* 0x000fea0003800000 */
.L_x_142:
[----:B------:R-:W-:Y:S01]  /*27a0*/  BSSY B0, `(.L_x_145) ;  /* 0x0000037000007945 */ /* 0x000fe20003800000 */
[----:B------:R-:W-:-:S02]  /*27b0*/  IMAD R2, R185, c[0x0][0x194], RZ ;  /* 0x00006500b9027a24 */ /* 0x000fc400078e02ff */
[----:B-1----:R-:W-:Y:S01]  /*27c0*/  IMAD.WIDE.U32 R6, R185, c[0x0][0x190], RZ ;  /* 0x00006400b9067a25 */ /* 0x002fe200078e00ff */
[----:B------:R-:W-:Y:S05]  /*27d0*/  @!P4 BRA `(.L_x_146) ;  /* 0x000000d00000c947 */ /* 0x000fea0003800000 */
        /* <DEDUP_REMOVED lines=13> */
.L_x_146:
[----:B------:R-:W-:Y:S02]  /*28b0*/  ISETP.GE.AND P3, PT, R200, c[0x0][0x220], PT ;  /* 0x00008800c8007a0c */ /* 0x000fe40003f66270 */
[----:B------:R-:W-:-:S02]  /*28c0*/  ISETP.GE.AND P2, PT, R210, c[0x0][0x220], PT ;  /* 0x00008800d2007a0c */ /* 0x000fc40003f46270 */
[----:B------:R-:W-:-:S04]  /*28d0*/  IADD3 R0, P1, R4, R6, RZ ;  /* 0x0000000604007210 */ /* 0x000fc80007f3e0ff */
[----:B------:R-:W-:Y:S02]  /*28e0*/  IADD3.X R6, R11, R7, R2, P1, !PT ;  /* 0x000000070b067210 */ /* 0x000fe40000ffe402 */
[----:B------:R-:W-:-:S03]  /*28f0*/  ISETP.GE.AND P1, PT, R211, c[0x0][0x220], PT ;  /* 0x00008800d3007a0c */ /* 0x000fc60003f26270 */
[----:B------:R-:W-:Y:S01]  /*2900*/  @!P3 IMAD.MOV.U32 R5, RZ, RZ, c[0x0][0x190] ;  /* 0x00006400ff05b624 */ /* 0x000fe200078e00ff */
[----:B------:R1:W-:Y:S01]  /*2910*/  @P3 STS [R190+0x1000], RZ ;  /* 0x001000ffbe003388 */ /* 0x0003e20000000800 */
[----:B------:R-:W-:Y:S01]  /*2920*/  @!P3 IMAD.MOV.U32 R7, RZ, RZ, c[0x0][0x194] ;  /* 0x00006500ff07b624 */ /* 0x000fe200078e00ff */
[C---:B------:R-:W-:Y:S02]  /*2930*/  @!P2 LEA R2, P4, R0.reuse, c[0x0][0x160], 0x1 ;  /* 0x000058000002aa11 */ /* 0x040fe400078808ff */
[C---:B------:R-:W-:Y:S01]  /*2940*/  @!P3 LEA R4, P5, R5.reuse, R196, 0x6 ;  /* 0x000000c40504b211 */ /* 0x040fe200078a30ff */
[----:B------:R1:W-:Y:S01]  /*2950*/  @P3 STS [R190+0x1004], RZ ;  /* 0x001004ffbe003388 */ /* 0x0003e20000000800 */
[----:B------:R-:W-:Y:S02]  /*2960*/  @!P2 LEA.HI.X R3, R0, c[0x0][0x164], R6, 0x1, P4 ;  /* 0x000059000003aa11 */ /* 0x000fe400020f0c06 */
[----:B------:R-:W-:Y:S01]  /*2970*/  @!P3 LEA.HI.X R5, R5, R197, R7, 0x6, P5 ;  /* 0x000000c50505b211 */ /* 0x000fe200028f3407 */
[----:B------:R1:W-:Y:S04]  /*2980*/  @P3 STS [R190+0x1008], RZ ;  /* 0x001008ffbe003388 */ /* 0x0003e80000000800 */
[----:B------:R1:W-:Y:S04]  /*2990*/  @P3 STS [R190+0x100c], RZ ;  /* 0x00100cffbe003388 */ /* 0x0003e80000000800 */
[----:B------:R-:W-:Y:S01]  /*29a0*/  @!PT LDS RZ, [RZ] ;  /* 0x00000000fffff984 */ /* 0x000fe20000000800 */
[----:B------:R-:W-:Y:S01]  /*29b0*/  @!PT LDS RZ, [RZ] ;  /* 0x00000000fffff984 */ /* 0x000fe20000000800 */
[----:B------:R-:W-:Y:S01]  /*29c0*/  @!PT LDS RZ, [RZ] ;  /* 0x00000000fffff984 */ /* 0x000fe20000000800 */
[----:B------:R1:W-:Y:S04]  /*29d0*/  @!P3 LDGSTS.E.BYPASS.LTC128B.128 [R190+0x1000], [R4.64] ;  /* 0x0100000004bebfae */ /* 0x0003e8000b901d46 */
        /* <DEDUP_REMOVED lines=13> */
[----:B-1----:R-:W-:-:S04]  /*2ab0*/  LEA R2, P1, R0, c[0x0][0x160], 0x1 ;  /* 0x0000580000027a11 */ /* 0x002fc800078208ff */
[----:B------:R-:W-:-:S05]  /*2ac0*/  LEA.HI.X R3, R0, c[0x0][0x164], R6, 0x1, P1 ;  /* 0x0000590000037a11 */ /* 0x000fca00008f0c06 */
[----:B------:R-:W-:Y:S01]  /*2ad0*/  @!PT LDS RZ, [RZ] ;  /* 0x00000000fffff984 */ /* 0x000fe20000000800 */
[----:B------:R-:W-:Y:S01]  /*2ae0*/  @!PT LDS RZ, [RZ] ;  /* 0x00000000fffff984 */ /* 0x000fe20000000800 */
[----:B------:R-:W-:Y:S01]  /*2af0*/  @!PT LDS RZ, [RZ] ;  /* 0x00000000fffff984 */ /* 0x000fe20000000800 */
[----:B------:R1:W-:Y:S04]  /*2b00*/  LDGSTS.E.BYPASS.LTC128B.128 [R190+0x5000], [R2.64+0x100] ;  /* 0x0500010002be7fae */ /* 0x0003e8000b901d46 */
.L_x_147:
[----:B------:R-:W-:Y:S05]  /*2b10*/  BSYNC B0 ;  /* 0x0000000000007941 */ /* 0x000fea0003800000 */
.L_x_145:
[----:B--2---:R-:W2:Y:S01]  /*2b20*/  LDL R13, [R1+0x4] ;  /* 0x00000400010d7983 */ /* 0x004ea20000100800 */
[----:B------:R-:W-:Y:S01]  /*2b30*/  IMAD R11, R235, -0x40, R209 ;  /* 0xffffffc0eb0b7824 */ /* 0x000fe200078e02d1 */
[----:B------:R-:W-:Y:S01]  /*2b40*/  MOV R202, 0x7f800000 ;  /* 0x7f80000000ca7802 */ /* 0x000fe20000000f00 */
[----:B------:R-:W-:-:S03]  /*2b50*/  IMAD.MOV.U32 R199, RZ, RZ, 0x7f800000 ;  /* 0x7f800000ffc77424 */ /* 0x000fc600078e00ff */
[----:B------:R-:W-:-:S13]  /*2b60*/  ISETP.GE.AND P6, PT, R234, R11, PT ;  /* 0x0000000bea00720c */ /* 0x000fda0003fc6270 */
[----:B------:R1:W-:Y:S04]  /*2b70*/  @P6 STS.128 [R191+0x12000], RZ ;  /* 0x012000ffbf006388 */ /* 0x0003e80000000c00 */
[----:B------:R1:W-:Y:S04]  /*2b80*/  @P6 STS.128 [R191+0x14000], RZ ;  /* 0x014000ffbf006388 */ /* 0x0003e80000000c00 */
[----:B------:R1:W-:Y:S01]  /*2b90*/  @P6 STS.128 [R191+0x16000], RZ ;  /* 0x016000ffbf006388 */ /* 0x0003e20000000c00 */
[----:B------:R-:W-:Y:S01]  /*2ba0*/  BSSY B0, `(.L_x_148) ;  /* 0x0000034000007945 */ /* 0x000fe20003800000 */
[C---:B--2---:R-:W-:Y:S01]  /*2bb0*/  IADD3 R0, R13.reuse, 0x8, RZ ;  /* 0x000000080d007810 */ /* 0x044fe20007ffe0ff */
[----:B------:R-:W-:Y:S01]  /*2bc0*/  IMAD.SHL.U32 R230, R13, 0x4, RZ ;  /* 0x000000040de67824 */ /* 0x000fe200078e00ff */
[----:B-1----:R-:W-:-:S02]  /*2bd0*/  SHF.R.S32.HI R2, RZ, 0x1f, R13 ;  /* 0x0000001fff027819 */ /* 0x002fc4000001140d */
[CC--:B------:R-:W-:Y:S02]  /*2be0*/  ISETP.GE.AND P3, PT, R13.reuse, R10.reuse, PT ;  /* 0x0000000a0d00720c */ /* 0x0c0fe40003f66270 */
[----:B------:R-:W-:Y:S02]  /*2bf0*/  ISETP.GE.AND P2, PT, R0, R10, PT ;  /* 0x0000000a0000720c */ /* 0x000fe40003f46270 */
[----:B------:R-:W-:Y:S02]  /*2c00*/  SHF.L.U64.HI R229, R13, 0x2, R2 ;  /* 0x000000020de57819 */ /* 0x000fe40000010202 */
[----:B------:R-:W-:-:S04]  /*2c10*/  IADD3 R2, P1, R230, R208, RZ ;  /* 0x000000d0e6027210 */ /* 0x000fc80007f3e0ff */
[----:B------:R-:W-:Y:S01]  /*2c20*/  IADD3.X R3, R229, R207, RZ, P1, !PT ;  /* 0x000000cfe5037210 */ /* 0x000fe20000ffe4ff */
[----:B------:R-:W-:-:S04]  /*2c30*/  IMAD R0, R19, c[0x0][0x198], RZ ;  /* 0x0000660013007a24 */ /* 0x000fc800078e02ff */
[----:B------:R1:W5:Y:S04]  /*2c40*/  @!P3 LDG.E R199, [R2.64] ;  /* 0x0000000602c7b981 */ /* 0x000368000c1e1900 */
[----:B------:R1:W5:Y:S01]  /*2c50*/  @!P2 LDG.E R202, [R2.64+0x20] ;  /* 0x0000200602caa981 */ /* 0x000362000c1e1900 */
[C---:B------:R-:W-:Y:S02]  /*2c60*/  IMAD R0, R246.reuse, c[0x0][0x19c], R0 ;  /* 0x00006700f6007a24 */ /* 0x040fe400078e0200 */
[----:B-1----:R-:W-:-:S05]  /*2c70*/  IMAD.WIDE.U32 R2, R246, c[0x0][0x198], R200 ;  /* 0x00006600f6027a25 */ /* 0x002fca00078e00c8 */
[----:B------:R-:W-:-:S04]  /*2c80*/  IADD3 R4, P1, R23, R2, RZ ;  /* 0x0000000217047210 */ /* 0x000fc80007f3e0ff */
[----:B------:R-:W-:Y:S01]  /*2c90*/  IADD3.X R5, R24, R3, R0, P1, !PT ;  /* 0x0000000318057210 */ /* 0x000fe20000ffe400 */
[----:B------:R-:W-:-:S04]  /*2ca0*/  IMAD R0, R21, c[0x0][0x1b0], RZ ;  /* 0x00006c0015007a24 */ /* 0x000fc800078e02ff */
[C---:B------:R-:W-:Y:S02]  /*2cb0*/  IMAD R0, R14.reuse, c[0x0][0x1b4], R0 ;  /* 0x00006d000e007a24 */ /* 0x040fe400078e0200 */
[----:B------:R-:W-:-:S04]  /*2cc0*/  IMAD.WIDE.U32 R4, R14, c[0x0][0x1b0], R4 ;  /* 0x00006c000e047a25 */ /* 0x000fc800078e0004 */
[----:B------:R-:W-:Y:S01]  /*2cd0*/  IMAD.IADD R10, R5, 0x1, R0 ;  /* 0x00000001050a7824 */ /* 0x000fe200078e0200 */
[----:B------:R-:W-:Y:S05]  /*2ce0*/  @P6 BRA `(.L_x_149) ;  /* 0x000001f000006947 */ /* 0x000fea0003800000 */
[----:B------:R-:W-:Y:S01]  /*2cf0*/  ISETP.GE.AND P4, PT, R200, c[0x0][0x220], PT ;  /* 0x00008800c8007a0c */ /* 0x000fe20003f86270 */
[----:B------:R-:W-:Y:S01]  /*2d00*/  IMAD R0, R32, c[0x0][0x198], RZ ;  /* 0x0000660020007a24 */ /* 0x000fe200078e02ff */
[----:B------:R-:W-:Y:S01]  /*2d10*/  ISETP.GE.AND P3, PT, R210, c[0x0][0x220], PT ;  /* 0x00008800d2007a0c */ /* 0x000fe20003f66270 */
[----:B------:R-:W-:Y:S01]  /*2d20*/  IMAD.MOV.U32 R2, RZ, RZ, R4 ;  /* 0x000000ffff027224 */ /* 0x000fe200078e0004 */
[----:B------:R-:W-:Y:S01]  /*2d30*/  ISETP.GE.AND P1, PT, R211, c[0x0][0x220], PT ;  /* 0x00008800d3007a0c */ /* 0x000fe20003f26270 */
[----:B------:R-:W-:Y:S02]  /*2d40*/  IMAD.MOV.U32 R3, RZ, RZ, R10 ;  /* 0x000000ffff037224 */ /* 0x000fe400078e000a */
[C---:B------:R-:W-:Y:S02]  /*2d50*/  IMAD R0, R234.reuse, c[0x0][0x19c], R0 ;  /* 0x00006700ea007a24 */ /* 0x040fe400078e0200 */
[----:B------:R-:W-:-:S04]  /*2d60*/  IMAD.WIDE.U32 R2, R234, c[0x0][0x198], R2 ;  /* 0x00006600ea027a25 */ /* 0x000fc800078e0002 */
[----:B------:R-:W-:Y:S01]  /*2d70*/  IMAD.IADD R0, R3, 0x1, R0 ;  /* 0x0000000103007824 */ /* 0x000fe200078e0200 */
[C---:B------:R-:W-:Y:S01]  /*2d80*/  @!P4 LEA R8, P5, R2.reuse, c[0x0][0x168], 0x1 ;  /* 0x00005a000208ca11 */ /* 0x040fe200078a08ff */
[----:B------:R1:W-:Y:S01]  /*2d90*/  @P4 STS.128 [R191+0x12000], RZ ;  /* 0x012000ffbf004388 */ /* 0x0003e20000000c00 */
        /* <DEDUP_REMOVED lines=20> */
.L_x_149:
[----:B------:R-:W-:Y:S05]  /*2ee0*/  BSYNC B0 ;  /* 0x0000000000007941 */ /* 0x000fea0003800000 */
.L_x_148:
[----:B------:R-:W-:Y:S01]  /*2ef0*/  ISETP.GE.AND P5, PT, R12, R11, PT ;  /* 0x0000000b0c00720c */ /* 0x000fe20003fa6270 */
[----:B------:R-:W-:-:S12]  /*2f00*/  BSSY B0, `(.L_x_150) ;  /* 0x0000025000007945 */ /* 0x000fd80003800000 */
[----:B------:R2:W-:Y:S04]  /*2f10*/  @P5 STS.128 [R191+0x13000], RZ ;  /* 0x013000ffbf005388 */ /* 0x0005e80000000c00 */
[----:B------:R2:W-:Y:S04]  /*2f20*/  @P5 STS.128 [R191+0x15000], RZ ;  /* 0x015000ffbf005388 */ /* 0x0005e80000000c00 */
[----:B------:R2:W-:Y:S01]  /*2f30*/  @P5 STS.128 [R191+0x17000], RZ ;  /* 0x017000ffbf005388 */ /* 0x0005e20000000c00 */
[----:B------:R-:W-:Y:S05]  /*2f40*/  @P5 BRA `(.L_x_151) ;  /* 0x0000020000005947 */ /* 0x000fea0003800000 */
[----:B------:R-:W-:Y:S01]  /*2f50*/  IADD3 R0, P1, R234, 0x20, RZ ;  /* 0x00000020ea007810 */ /* 0x000fe20007f3e0ff */
[----:B------:R-:W-:Y:S01]  /*2f60*/  IMAD.MOV.U32 R5, RZ, RZ, R10 ;  /* 0x000000ffff057224 */ /* 0x000fe200078e000a */
[----:B------:R-:W-:-:S02]  /*2f70*/  ISETP.GE.AND P4, PT, R200, c[0x0][0x220], PT ;  /* 0x00008800c8007a0c */ /* 0x000fc40003f86270 */
[----:B------:R-:W-:Y:S01]  /*2f80*/  ISETP.GE.AND P3, PT, R210, c[0x0][0x220], PT ;  /* 0x00008800d2007a0c */ /* 0x000fe20003f66270 */
[----:B------:R-:W-:Y:S01]  /*2f90*/  IMAD.X R2, RZ, RZ, R32, P1 ;  /* 0x000000ffff027224 */ /* 0x000fe200008e0620 */
[----:B------:R-:W-:Y:S01]  /*2fa0*/  ISETP.GE.AND P1, PT, R211, c[0x0][0x220], PT ;  /* 0x00008800d3007a0c */ /* 0x000fe20003f26270 */
[----:B-1----:R-:W-:-:S04]  /*2fb0*/  IMAD.WIDE.U32 R6, R0, c[0x0][0x198], R4 ;  /* 0x0000660000067a25 */ /* 0x002fc800078e0004 */
[----:B------:R-:W-:-:S04]  /*2fc0*/  IMAD R2, R2, c[0x0][0x198], RZ ;  /* 0x0000660002027a24 */ /* 0x000fc800078e02ff */
[----:B------:R-:W-:Y:S01]  /*2fd0*/  IMAD R0, R0, c[0x0][0x19c], R2 ;  /* 0x0000670000007a24 */ /* 0x000fe200078e0202 */
[----:B------:R-:W-:Y:S01]  /*2fe0*/  @!P4 LEA R4, P2, R6, c[0x0][0x168], 0x1 ;  /* 0x00005a000604ca11 */ /* 0x000fe200078408ff */
[----:B------:R1:W-:Y:S02]  /*2ff0*/  @P4 STS.128 [R191+0x13000], RZ ;  /* 0x013000ffbf004388 */ /* 0x0003e40000000c00 */
[----:B------:R-:W-:-:S05]  /*3000*/  IMAD.IADD R0, R7, 0x1, R0 ;  /* 0x0000000107007824 */ /* 0x000fca00078e0200 */
[C---:B------:R-:W-:Y:S02]  /*3010*/  @!P4 LEA.HI.X R5, R6.reuse, c[0x0][0x16c], R0, 0x1, P2 ;  /* 0x00005b000605ca11 */ /* 0x040fe400010f0c00 */
[----:B------:R-:W-:-:S03]  /*3020*/  @!P3 LEA R2, P2, R6, c[0x0][0x168], 0x1 ;  /* 0x00005a000602ba11 */ /* 0x000fc600078408ff */
[----:B------:R-:W-:Y:S01]  /*3030*/  @!PT LDS RZ, [RZ] ;  /* 0x00000000fffff984 */ /* 0x000fe20000000800 */
[----:B------:R-:W-:Y:S01]  /*3040*/  @!PT LDS RZ, [RZ] ;  /* 0x00000000fffff984 */ /* 0x000fe20000000800 */
[----:B------:R-:W-:Y:S01]  /*3050*/  @!PT LDS RZ, [RZ] ;  /* 0x00000000fffff984 */ /* 0x000fe20000000800 */
[----:B------:R1:W-:Y:S01]  /*3060*/  @!P4 LDGSTS.E.BYPASS.LTC128B.128 [R191+0x13000], [R4.64] ;  /* 0x1300000004bfcfae */ /* 0x0003e2000b901d46 */
[----:B------:R-:W-:-:S03]  /*3070*/  @!P3 LEA.HI.X R3, R6, c[0x0][0x16c], R0, 0x1, P2 ;  /* 0x00005b000603ba11 */ /* 0x000fc600010f0c00 */
        /* <DEDUP_REMOVED lines=13> */
.L_x_151:
[----:B------:R-:W-:Y:S05]  /*3150*/  BSYNC B0 ;  /* 0x0000000000007941 */ /* 0x000fea0003800000 */
.L_x_150:
[----:B------:R1:W-:Y:S02]  /*3160*/  @P6 STS.128 [R191+0x18000], RZ ;  /* 0x018000ffbf006388 */ /* 0x0003e40000000c00 */
[C---:B-1----:R-:W-:Y:S01]  /*3170*/  IMAD.WIDE.U32 R2, R246.reuse, c[0x0][0x1a0], R200 ;  /* 0x00006800f6027a25 */ /* 0x042fe200078e00c8 */
[----:B------:R-:W-:Y:S01]  /*3180*/  BSSY B0, `(.L_x_152) ;  /* 0x000002b000007945 */ /* 0x000fe20003800000 */
[----:B------:R1:W-:Y:S02]  /*3190*/  @P6 STS.128 [R191+0x1a000], RZ ;  /* 0x01a000ffbf006388 */ /* 0x0003e40000000c00 */
[----:B------:R-:W-:Y:S01]  /*31a0*/  IMAD R0, R19, c[0x0][0x1a0], RZ ;  /* 0x0000680013007a24 */ /* 0x000fe200078e02ff */
[----:B------:R-:W-:Y:S01]  /*31b0*/  IADD3 R4, P1, R25, R2, RZ ;  /* 0x0000000219047210 */ /* 0x000fe20007f3e0ff */
[----:B------:R1:W-:Y:S02]  /*31c0*/  @P6 STS.128 [R191+0x1c000], RZ ;  /* 0x01c000ffbf006388 */ /* 0x0003e40000000c00 */
[----:B------:R-:W-:-:S05]  /*31d0*/  IMAD R0, R246, c[0x0][0x1a4], R0 ;  /* 0x00006900f6007a24 */ /* 0x000fca00078e0200 */
[----:B------:R-:W-:Y:S01]  /*31e0*/  IADD3.X R5, R27, R3, R0, P1, !PT ;  /* 0x000000031b057210 */ /* 0x000fe20000ffe400 */
[----:B------:R-:W-:-:S04]  /*31f0*/  IMAD R0, R21, c[0x0][0x1b8], RZ ;  /* 0x00006e0015007a24 */ /* 0x000fc800078e02ff */
[C---:B------:R-:W-:Y:S02]  /*3200*/  IMAD R0, R14.reuse, c[0x0][0x1bc], R0 ;  /* 0x00006f000e007a24 */ /* 0x040fe400078e0200 */
[----:B------:R-:W-:-:S05]  /*3210*/  IMAD.WIDE.U32 R4, R14, c[0x0][0x1b8], R4 ;  /* 0x00006e000e047a25 */ /* 0x000fca00078e0004 */
[----:B------:R-:W-:Y:S01]  /*3220*/  IADD3 R10, R5, R0, RZ ;  /* 0x00000000050a7210 */ /* 0x000fe20007ffe0ff */
        /* <DEDUP_REMOVED lines=32> */
.L_x_153:
[----:B------:R-:W-:Y:S05]  /*3430*/  BSYNC B0 ;  /* 0x0000000000007941 */ /* 0x000fea0003800000 */
.L_x_152:
[----:B------:R1:W-:Y:S01]  /*3440*/  @P5 STS.128 [R191+0x19000], RZ ;  /* 0x019000ffbf005388 */ /* 0x0003e20000000c00 */
[----:B------:R-:W-:Y:S03]  /*3450*/  BSSY B0, `(.L_x_154) ;  /* 0x0000024000007945 */ /* 0x000fe60003800000 */
        /* <DEDUP_REMOVED lines=12> */
[C---:B------:R-:W-:Y:S01]  /*3520*/  @!P4 LEA R4, P5, R6.reuse, c[0x0][0x170], 0x1 ;  /* 0x00005c000604ca11 */ /* 0x040fe200078a08ff */
[----:B------:R1:W-:Y:S01]  /*3530*/  @P4 STS.128 [R191+0x19000], RZ ;  /* 0x019000ffbf004388 */ /* 0x0003e20000000c00 */
[----:B------:R-:W-:Y:S01]  /*3540*/  @!P3 LEA R2, P2, R6, c[0x0][0x170], 0x1 ;  /* 0x00005c000602ba11 */ /* 0x000fe200078408ff */
[----:B------:R-:W-:-:S05]  /*3550*/  IMAD.IADD R0, R7, 0x1, R0 ;  /* 0x0000000107007824 */ /* 0x000fca00078e0200 */
        /* <DEDUP_REMOVED lines=19> */
.L_x_155:
[----:B------:R-:W-:Y:S05]  /*3690*/  BSYNC B0 ;  /* 0x0000000000007941 */ /* 0x000fea0003800000 */
.L_x_154:
[----:B-12---:R-:W2:Y:S01]  /*36a0*/  LDL R2, [R1+0x10] ;  /* 0x0000100001027983 */ /* 0x006ea20000100800 */
[----:B------:R-:W-:Y:S01]  /*36b0*/  IADD3 R0, R13, 0x1, RZ ;  /* 0x000000010d007810 */ /* 0x000fe20007ffe0ff */
[----:B------:R-:W-:Y:S01]  /*36c0*/  IMAD.MOV.U32 R180, RZ, RZ, 0x40 ;  /* 0x00000040ffb47424 */ /* 0x000fe200078e00ff */
[----:B------:R-:W-:Y:S01]  /*36d0*/  IADD3 R239, R246, 0x40, RZ ;  /* 0x00000040f6ef7810 */ /* 0x000fe20007ffe0ff */
[----:B------:R-:W0:Y:S01]  /*36e0*/  LDGDEPBAR ;  /* 0x00000000000079af */ /* 0x000e220000000000 */
[----:B------:R-:W-:Y:S01]  /*36f0*/  IADD3 R240, R209, R0, -R18 ;  /* 0x00000000d1f07210 */ /* 0x000fe20007ffe812 */
[----:B------:R-:W-:Y:S01]  /*3700*/  IMAD.SHL.U32 R176, R187, 0x2, RZ ;  /* 0x00000002bbb07824 */ /* 0x000fe200078e00ff */
[----:B------:R-:W-:Y:S01]  /*3710*/  IADD3 R0, R186, 0x3000, RZ ;  /* 0x00003000ba007810 */ /* 0x000fe20007ffe0ff */
[----:B------:R-:W-:Y:S01]  /*3720*/  IMAD.MOV.U32 R192, RZ, RZ, R190 ;  /* 0x000000ffffc07224 */ /* 0x000fe200078e00be */
[----:B------:R-:W-:Y:S01]  /*3730*/  IADD3 R18, R18, 0x40, R246 ;  /* 0x0000004012127810 */ /* 0x000fe20007ffe0f6 */
[----:B------:R-:W-:Y:S01]  /*3740*/  CS2R R142, SRZ ;  /* 0x00000000008e7805 */ /* 0x000fe2000001ff00 */
[----:B------:R-:W-:Y:S01]  /*3750*/  SEL R0, R0, R186, !P0 ;  /* 0x000000ba00007207 */ /* 0x000fe20004000000 */
[----:B------:R-:W-:Y:S01]  /*3760*/  CS2R R140, SRZ ;  /* 0x00000000008c7805 */ /* 0x000fe2000001ff00 */
[----:B------:R-:W-:Y:S01]  /*3770*/  CS2R R146, SRZ ;  /* 0x0000000000927805 */ /* 0x000fe2000001ff00 */
[----:B------:R-:W-:Y:S01]  /*3780*/  CS2R R144, SRZ ;  /* 0x0000000000907805 */ /* 0x000fe2000001ff00 */
[----:B------:R-:W-:Y:S01]  /*3790*/  CS2R R138, SRZ ;  /* 0x00000000008a7805 */ /* 0x000fe2000001ff00 */
[----:B------:R-:W-:Y:S01]  /*37a0*/  IMAD.SHL.U32 R168, R0, 0x2, RZ ;  /* 0x0000000200a87824 */ /* 0x000fe200078e00ff */
[----:B------:R-:W-:Y:S01]  /*37b0*/  MOV R0, c[0x0][0x22c] ;  /* 0x00008b0000007a02 */ /* 0x000fe20000000f00 */
[----:B------:R-:W-:Y:S01]  /*37c0*/  CS2R R136, SRZ ;  /* 0x0000000000887805 */ /* 0x000fe2000001ff00 */
[----:B------:R-:W-:Y:S01]  /*37d0*/  CS2R R134, SRZ ;  /* 0x0000000000867805 */ /* 0x000fe2000001ff00 */
[----:B------:R-:W-:Y:S01]  /*37e0*/  CS2R R132, SRZ ;  /* 0x0000000000847805 */ /* 0x000fe2000001ff00 */
[----:B------:R-:W-:Y:S01]  /*37f0*/  CS2R R126, SRZ ;  /* 0x00000000007e7805 */ /* 0x000fe2000001ff00 */
[----:B------:R-:W-:Y:S01]  /*3800*/  IMAD R0, R0, c[0x0][0x1c0], RZ ;  /* 0x0000700000007a24 */ /* 0x000fe200078e02ff */
[----:B------:R-:W-:Y:S01]  /*3810*/  CS2R R124, SRZ ;  /* 0x00000000007c7805 */ /* 0x000fe2000001ff00 */
[----:B------:R-:W-:Y:S01]  /*3820*/  CS2R R130, SRZ ;  /* 0x0000000000827805 */ /* 0x000fe2000001ff00 */
[----:B------:R-:W-:Y:S01]  /*3830*/  CS2R R128, SRZ ;  /* 0x0000000000807805 */ /* 0x000fe2000001ff00 */
[C---:B------:R-:W-:Y:S01]  /*3840*/  IMAD.SHL.U32 R232, R0.reuse, 0x10, RZ ;  /* 0x0000001000e87824 */ /* 0x040fe200078e00ff */
[----:B------:R-:W-:Y:S01]  /*3850*/  CS2R R122, SRZ ;  /* 0x00000000007a7805 */ /* 0x000fe2000001ff00 */
[----:B------:R-:W-:Y:S01]  /*3860*/  IMAD.SHL.U32 R198, R0, 0x8, RZ ;  /* 0x0000000800c67824 */ /* 0x000fe200078e00ff */
[----:B------:R-:W-:Y:S01]  /*3870*/  CS2R R120, SRZ ;  /* 0x0000000000787805 */ /* 0x000fe2000001ff00 */
[----:B------:R-:W-:Y:S01]  /*3880*/  CS2R R118, SRZ ;  /* 0x0000000000767805 */ /* 0x000fe2000001ff00 */
[C---:B------:R-:W-:Y:S01]  /*3890*/  IADD3 R252, R232.reuse, 0x20, RZ ;  /* 0x00000020e8fc7810 */ /* 0x040fe20007ffe0ff */
[----:B------:R-:W-:Y:S01]  /*38a0*/  CS2R R116, SRZ ;  /* 0x0000000000747805 */ /* 0x000fe2000001ff00 */
[C---:B------:R-:W-:Y:S01]  /*38b0*/  IADD3 R248, R232.reuse, 0xa0, RZ ;  /* 0x000000a0e8f87810 */ /* 0x040fe20007ffe0ff */
[----:B------:R-:W-:Y:S01]  /*38c0*/  CS2R R110, SRZ ;  /* 0x00000000006e7805 */ /* 0x000fe2000001ff00 */
[----:B------:R-:W-:Y:S01]  /*38d0*/  IADD3 R251, R232, 0x40, RZ ;  /* 0x00000040e8fb7810 */ /* 0x000fe20007ffe0ff */
[----:B------:R-:W-:Y:S01]  /*38e0*/  IMAD.IADD R245, R198, 0x1, R252 ;  /* 0x00000001c6f57824 */ /* 0x000fe200078e02fc */
[----:B------:R-:W-:Y:S01]  /*38f0*/  IADD3 R249, R232, 0x80, RZ ;  /* 0x00000080e8f97810 */ /* 0x000fe20007ffe0ff */
[----:B------:R-:W-:Y:S01]  /*3900*/  IMAD.IADD R241, R198, 0x1, R248 ;  /* 0x00000001c6f17824 */ /* 0x000fe200078e02f8 */
[----:B------:R-:W-:Y:S01]  /*3910*/  IADD3 R250, R232, 0x60, RZ ;  /* 0x00000060e8fa7810 */ /* 0x000fe20007ffe0ff */
[C---:B------:R-:W-:Y:S01]  /*3920*/  IMAD.IADD R244, R198.reuse, 0x1, R251 ;  /* 0x00000001c6f47824 */ /* 0x040fe200078e02fb */
[C---:B------:R-:W-:Y:S01]  /*3930*/  IADD3 R6, R198.reuse, R245, RZ ;  /* 0x000000f5c6067210 */ /* 0x040fe20007ffe0ff */
[C---:B------:R-:W-:Y:S01]  /*3940*/  IMAD.IADD R242, R198.reuse, 0x1, R249 ;  /* 0x00000001c6f27824 */ /* 0x040fe200078e02f9 */
[C---:B------:R-:W-:Y:S01]  /*3950*/  IADD3 R243, R198.reuse, R250, RZ ;  /* 0x000000fac6f37210 */ /* 0x040fe20007ffe0ff */
[C---:B------:R-:W-:Y:S01]  /*3960*/  IMAD.IADD R5, R198.reuse, 0x1, R244 ;  /* 0x00000001c6057824 */ /* 0x040fe200078e02f4 */
[----:B------:R-:W-:Y:S01]  /*3970*/  CS2R R108, SRZ ;  /* 0x00000000006c7805 */ /* 0x000fe2000001ff00 */
[C---:B------:R-:W-:Y:S01]  /*3980*/  IMAD.IADD R223, R198.reuse, 0x1, R6 ;  /* 0x00000001c6df7824 */ /* 0x040fe200078e0206 */
[C---:B------:R-:W-:Y:S01]  /*3990*/  IADD3 R3, R198.reuse, R242, RZ ;  /* 0x000000f2c6037210 */ /* 0x040fe20007ffe0ff */
[C---:B------:R-:W-:Y:S01]  /*39a0*/  IMAD.IADD R4, R198.reuse, 0x1, R243 ;  /* 0x00000001c6047824 */ /* 0x040fe200078e02f3 */
[C---:B------:R-:W-:Y:S01]  /*39b0*/  IADD3 R221, R198.reuse, R5, RZ ;  /* 0x00000005c6dd7210 */ /* 0x040fe20007ffe0ff */
[C---:B------:R-:W-:Y:S01]  /*39c0*/  IMAD.IADD R222, R198.reuse, 0x1, R223 ;  /* 0x00000001c6de7824 */ /* 0x040fe200078e02df */
[----:B------:R-:W-:Y:S01]  /*39d0*/  CS2R R114, SRZ ;  /* 0x0000000000727805 */ /* 0x000fe2000001ff00 */
[C---:B------:R-:W-:Y:S01]  /*39e0*/  IMAD.IADD R219, R198.reuse, 0x1, R4 ;  /* 0x00000001c6db7824 */ /* 0x040fe200078e0204 */
[----:B------:R-:W-:Y:S01]  /*39f0*/  CS2R R112, SRZ ;  /* 0x0000000000707805 */ /* 0x000fe2000001ff00 */
[C---:B------:R-:W-:Y:S01]  /*3a00*/  IMAD.IADD R217, R198.reuse, 0x1, R3 ;  /* 0x00000001c6d97824 */ /* 0x040fe200078e0203 */
[----:B------:R-:W-:Y:S01]  /*3a10*/  CS2R R106, SRZ ;  /* 0x00000000006a7805 */ /* 0x000fe2000001ff00 */
[C---:B------:R-:W-:Y:S01]  /*3a20*/  IMAD.IADD R220, R198.reuse, 0x1, R221 ;  /* 0x00000001c6dc7824 */ /* 0x040fe200078e02dd */
[C---:B------:R-:W-:Y:S01]  /*3a30*/  IADD3 R218, R198.reuse, R219, RZ ;  /* 0x000000dbc6da7210 */ /* 0x040fe20007ffe0ff */
[----:B------:R-:W-:Y:S01]  /*3a40*/  IMAD.IADD R216, R198, 0x1, R217 ;  /* 0x00000001c6d87824 */ /* 0x000fe200078e02d9 */
        /* <DEDUP_REMOVED lines=27> */
[----:B------:R-:W-:Y:S01]  /*3c00*/  IADD3 R238, R18, -R209, RZ ;  /* 0x800000d112ee7210 */ /* 0x000fe20007ffe0ff */
[C---:B------:R-:W-:Y:S01]  /*3c10*/  IMAD.IADD R227, R198.reuse, 0x1, R220 ;  /* 0x00000001c6e37824 */ /* 0x040fe200078e02dc */
[C---:B------:R-:W-:Y:S01]  /*3c20*/  IADD3 R228, R198.reuse, R222, RZ ;  /* 0x000000dec6e47210 */ /* 0x040fe20007ffe0ff */
[C---:B------:R-:W-:Y:S01]  /*3c30*/  IMAD.IADD R225, R198.reuse, 0x1, R216 ;  /* 0x00000001c6e17824 */ /* 0x040fe200078e02d8 */
[----:B------:R-:W-:-:S02]  /*3c40*/  IADD3 R226, R198, R218, RZ ;  /* 0x000000dac6e27210 */ /* 0x000fc40007ffe0ff */
[----:B--2---:R-:W-:Y:S02]  /*3c50*/  R2P PR, R2, 0x6 ;  /* 0x0000000602007804 */ /* 0x004fe40000000000 */
[----:B------:R-:W-:-:S03]  /*3c60*/  IADD3 R2, R187, 0x3000, RZ ;  /* 0x00003000bb027810 */ /* 0x000fc60007ffe0ff */
[----:B------:R-:W-:Y:S02]  /*3c70*/  SEL R185, R185, 0xffffffe0, !P1 ;  /* 0xffffffe0b9b97807 */ /* 0x000fe40004800000 */
[----:B------:R-:W-:Y:S02]  /*3c80*/  SEL R2, R2, R187, !P0 ;  /* 0x000000bb02027207 */ /* 0x000fe40004000000 */
[----:B------:R-:W-:Y:S01]  /*3c90*/  SEL R180, R180, 0xffffffc0, !P2 ;  /* 0xffffffc0b4b47807 */ /* 0x000fe20005000000 */
[C---:B------:R-:W-:Y:S02]  /*3ca0*/  IMAD.IADD R182, R181.reuse, 0x1, R185 ;  /* 0x00000001b5b67824 */ /* 0x040fe400078e02b9 */
[----:B------:R-:W-:Y:S01]  /*3cb0*/  IMAD.SHL.U32 R175, R2, 0x2, RZ ;  /* 0x0000000202af7824 */ /* 0x000fe200078e00ff */
[----:B------:R-:W-:Y:S01]  /*3cc0*/  IADD3 R183, R181, R180, RZ ;  /* 0x000000b4b5b77210 */ /* 0x000fe20007ffe0ff */
[----:B------:R-:W-:Y:S01]  /*3cd0*/  IMAD.IADD R2, R198, 0x1, R241 ;  /* 0x00000001c6027824 */ /* 0x000fe200078e02f1 */
[----:B------:R-:W-:Y:S01]  /*3ce0*/  IADD3 R184, R180, R182, RZ ;  /* 0x000000b6b4b87210 */ /* 0x000fe20007ffe0ff */
[----:B------:R-:W-:-:S02]  /*3cf0*/  IMAD.IADD R177, R185, 0x1, R176 ;  /* 0x00000001b9b17824 */ /* 0x000fc400078e02b0 */
[----:B------:R-:W-:Y:S01]  /*3d00*/  IMAD.IADD R179, R180, 0x1, R176 ;  /* 0x00000001b4b37824 */ /* 0x000fe200078e02b0 */
[----:B------:R-:W-:Y:S02]  /*3d10*/  IADD3 R215, R198, R2, RZ ;  /* 0x00000002c6d77210 */ /* 0x000fe40007ffe0ff */
[----:B------:R-:W-:-:S03]  /*3d20*/  IADD3 R178, R180, R177, RZ ;  /* 0x000000b1b4b27210 */ /* 0x000fc60007ffe0ff */
[----:B------:R-:W-:-:S05]  /*3d30*/  IMAD.IADD R214, R198, 0x1, R215 ;  /* 0x00000001c6d67824 */ /* 0x000fca00078e02d7 */
[----:B------:R-:W-:Y:S02]  /*3d40*/  IADD3 R224, R198, R214, RZ ;  /* 0x000000d6c6e07210 */ /* 0x000fe40007ffe0ff */
.L_x_158:
[----:B------:R-:W0:Y:S01]  /*3d50*/  LDGDEPBAR ;  /* 0x00000000000079af */ /* 0x000e220000000000 */
[----:B------:R-:W-:Y:S01]  /*3d60*/  IMAD.IADD R0, R175, 0x1, R185 ;  /* 0x00000001af007824 */ /* 0x000fe200078e02b9 */
[----:B-----5:R-:W-:Y:S01]  /*3d70*/  FSETP.NEU.FTZ.AND P0, PT, R199, -INF , PT ;  /* 0xff800000c700780b */ /* 0x020fe20003f1d000 */
[--C-:B------:R-:W-:Y:S01]  /*3d80*/  IMAD.IADD R2, R175, 0x1, R180.reuse ;  /* 0x00000001af027824 */ /* 0x100fe200078e02b4 */
[C---:B------:R-:W-:Y:S01]  /*3d90*/  ISETP.GT.AND P6, PT, R193.reuse, R231, PT ;  /* 0x000000e7c100720c */ /* 0x040fe20003fc4270 */
[----:B------:R-:W-:Y:S02]  /*3da0*/  IMAD.IADD R3, R0, 0x1, R180 ;  /* 0x0000000100037824 */ /* 0x000fe400078e02b4 */
[----:B------:R-:W-:Y:S04]  /*3db0*/  IMAD.MOV.U32 R150, RZ, RZ, c[0x0][0x22c] ;  /* 0x00008b00ff967624 */ /* 0x000fe800078e00ff */
[----:B------:R-:W-:Y:S04]  /*3dc0*/  IMAD R150, R150, c[0x0][0x1c0], RZ ;  /* 0x0000700096967a24 */ /* 0x000fe800078e02ff */
[----:B------:R-:W-:Y:S01]  /*3dd0*/  IMAD.U32 R150, R150, -0x40, RZ ;  /* 0xffffffc096967824 */ /* 0x000fe200078e00ff */
[----:B------:R-:W-:Y:S04]  /*3de0*/  DEPBAR.LE SB0, 0x0 ;  /* 0x000080000000791a */ /* 0x000fe80000000000 */
[----:B------:R-:W-:Y:S06]  /*3df0*/  BAR.SYNC.DEFER_BLOCKING 0x0 ;  /* 0x0000000000007b1d */ /* 0x000fec0000010000 */
[----:B------:R-:W-:Y:S05]  /*3e00*/  LDSM.16.M88.4 R16, [R175] ;  /* 0x00000000af10783b */ /* 0x000fea0000000200 */
[----:B------:R-:W1:Y:S05]  /*3e10*/  LDSM.16.M88.4 R8, [R169+0x12000] ;  /* 0x01200000a908783b */ /* 0x000e6a0000000200 */
[----:B------:R-:W2:Y:S05]  /*3e20*/  LDSM.16.M88.4 R68, [R169+0x12800] ;  /* 0x01280000a944783b */ /* 0x000eaa0000000200 */
[----:B------:R-:W-:Y:S05]  /*3e30*/  LDSM.16.M88.4 R72, [R0] ;  /* 0x000000000048783b */ /* 0x000fea0000000200 */
[----:B------:R-:W3:Y:S05]  /*3e40*/  LDSM.16.M88.4 R76, [R170+0x12000] ;  /* 0x01200000aa4c783b */ /* 0x000eea0000000200 */
[----:B------:R-:W4:Y:S05]  /*3e50*/  LDSM.16.M88.4 R80, [R170+0x12800] ;  /* 0x01280000aa50783b */ /* 0x000f2a0000000200 */
[----:B------:R-:W-:Y:S05]  /*3e60*/  LDSM.16.M88.4 R84, [R2] ;  /* 0x000000000254783b */ /* 0x000fea0000000200 */
[----:B------:R-:W3:Y:S05]  /*3e70*/  LDSM.16.M88.4 R88, [R172+0x12000] ;  /* 0x01200000ac58783b */ /* 0x000eea0000000200 */
[----:B------:R-:W-:Y:S01]  /*3e80*/  LDSM.16.M88.4 R92, [R171+0x12000] ;  /* 0x01200000ab5c783b */ /* 0x000fe20000000200 */
[C---:B-1----:R-:W-:Y:S08]  /*3e90*/  HMMA.16816.F32.BF16 R4, R16.reuse, R8, RZ ;  /* 0x000000081004723c */ /* 0x042ff000000418ff */
[C---:B------:R-:W-:Y:S08]  /*3ea0*/  HMMA.16816.F32.BF16 R8, R16.reuse, R10, RZ ;  /* 0x0000000a1008723c */ /* 0x040ff000000418ff */
[C---:B--2---:R-:W-:Y:S08]  /*3eb0*/  HMMA.16816.F32.BF16 R12, R16.reuse, R68, RZ ;  /* 0x00000044100c723c */ /* 0x044ff000000418ff */
[----:B------:R-:W-:Y:S01]  /*3ec0*/  HMMA.16816.F32.BF16 R16, R16, R70, RZ ;  /* 0x000000461010723c */ /* 0x000fe200000418ff */
[----:B------:R-:W1:Y:S07]  /*3ed0*/  LDSM.16.M88.4 R68, [R172+0x12800] ;  /* 0x01280000ac44783b */ /* 0x000e6e0000000200 */
[C---:B---3--:R-:W-:Y:S08]  /*3ee0*/  HMMA.16816.F32.BF16 R4, R72.reuse, R76, R4 ;  /* 0x0000004c4804723c */ /* 0x048ff00000041804 */
[C---:B------:R-:W-:Y:S01]  /*3ef0*/  HMMA.16816.F32.BF16 R8, R72.reuse, R78, R8 ;  /* 0x0000004e4808723c */ /* 0x040fe20000041808 */
[----:B------:R-:W2:Y:S07]  /*3f00*/  LDSM.16.M88.4 R76, [R3] ;  /* 0x00000000034c783b */ /* 0x000eae0000000200 */
[C---:B----4-:R-:W-:Y:S08]  /*3f10*/  HMMA.16816.F32.BF16 R12, R72.reuse, R80, R12 ;  /* 0x00000050480c723c */ /* 0x050ff0000004180c */
[----:B------:R-:W-:Y:S01]  /*3f20*/  HMMA.16816.F32.BF16 R16, R72, R82, R16 ;  /* 0x000000524810723c */ /* 0x000fe20000041810 */
[----:B------:R-:W3:Y:S05]  /*3f30*/  LDSM.16.M88.4 R72, [R171+0x12800] ;  /* 0x01280000ab48783b */ /* 0x000eea0000000200 */
[----:B------:R-:W-:Y:S02]  /*3f40*/  LDSM.16.M88.4 R80, [R175+0x2000] ;  /* 0x00200000af50783b */ /* 0x000fe40000000200 */
[C---:B------:R-:W-:Y:S08]  /*3f50*/  HMMA.16816.F32.BF16 R4, R84.reuse, R88, R4 ;  /* 0x000000585404723c */ /* 0x040ff00000041804 */
[C---:B------:R-:W-:Y:S01]  /*3f60*/  HMMA.16816.F32.BF16 R8, R84.reuse, R90, R8 ;  /* 0x0000005a5408723c */ /* 0x040fe20000041808 */
[----:B------:R-:W4:Y:S07]  /*3f70*/  LDSM.16.M88.4 R88, [R169+0x14000] ;  /* 0x01400000a958783b */ /* 0x000f2e0000000200 */
[C---:B-1----:R-:W-:Y:S08]  /*3f80*/  HMMA.16816.F32.BF16 R12, R84.reuse, R68, R12 ;  /* 0x00000044540c723c */ /* 0x042ff0000004180c */
[----:B------:R-:W-:Y:S01]  /*3f90*/  HMMA.16816.F32.BF16 R16, R84, R70, R16 ;  /* 0x000000465410723c */ /* 0x000fe20000041810 */
[----:B------:R-:W1:Y:S05]  /*3fa0*/  LDSM.16.M88.4 R68, [R169+0x14800] ;  /* 0x01480000a944783b */ /* 0x000e6a0000000200 */
[----:B------:R-:W-:Y:S02]  /*3fb0*/  LDSM.16.M88.4 R84, [R0+0x2000] ;  /* 0x002000000054783b */ /* 0x000fe40000000200 */
[C---:B--2---:R-:W-:Y:S08]  /*3fc0*/  HMMA.16816.F32.BF16 R4, R76.reuse, R92, R4 ;  /* 0x0000005c4c04723c */ /* 0x044ff00000041804 */
[C---:B------:R-:W-:Y:S01]  /*3fd0*/  HMMA.16816.F32.BF16 R8, R76.reuse, R94, R8 ;  /* 0x0000005e4c08723c */ /* 0x040fe20000041808 */
[----:B------:R-:W2:Y:S07]  /*3fe0*/  LDSM.16.M88.4 R92, [R170+0x14000] ;  /* 0x01400000aa5c783b */ /* 0x000eae0000000200 */
[C---:B---3--:R-:W-:Y:S08]  /*3ff0*/  HMMA.16816.F32.BF16 R12, R76.reuse, R72, R12 ;  /* 0x000000484c0c723c */ /* 0x048ff0000004180c */
[----:B------:R-:W-:Y:S01]  /*4000*/  HMMA.16816.F32.BF16 R16, R76, R74, R16 ;  /* 0x0000004a4c10723c */ /* 0x000fe20000041810 */
[----:B------:R-:W3:Y:S05]  /*4010*/  LDSM.16.M88.4 R72, [R170+0x14800] ;  /* 0x01480000aa48783b */ /* 0x000eea0000000200 */
[----:B------:R-:W-:Y:S02]  /*4020*/  LDSM.16.M88.4 R76, [R2+0x2000] ;  /* 0x00200000024c783b */ /* 0x000fe40000000200 */
[C---:B----4-:R-:W-:Y:S08]  /*4030*/  HMMA.16816.F32.BF16 R4, R80.reuse, R88, R4 ;  /* 0x000000585004723c */ /* 0x050ff00000041804 */
        /* <DEDUP_REMOVED lines=19> */
[----:B------:R4:W-:Y:S02]  /*4170*/  LDSM.16.M88.4 R76, [R0+0x4000] ;  /* 0x00400000004c783b */ /* 0x0009e40000000200 */
[C---:B--2---:R-:W-:Y:S08]  /*4180*/  HMMA.16816.F32.BF16 R4, R80.reuse, R92, R4 ;  /* 0x0000005c5004723c */ /* 0x044ff00000041804 */
[C---:B------:R-:W-:Y:S01]  /*4190*/  HMMA.16816.F32.BF16 R8, R80.reuse, R94, R8 ;  /* 0x0000005e5008723c */ /* 0x040fe20000041808 */
[----:B------:R-:W2:Y:S07]  /*41a0*/  LDSM.16.M88.4 R92, [R170+0x16000] ;  /* 0x01600000aa5c783b */ /* 0x000eae0000000200 */
[C---:B---3--:R-:W-:Y:S04]  /*41b0*/  HMMA.16816.F32.BF16 R12, R80.reuse, R72, R12 ;  /* 0x00000048500c723c */ /* 0x048fe8000004180c */
[----:B----4-:R-:W-:Y:S04]  /*41c0*/  IMAD.SHL.U32 R0, R193, 0x40, RZ ;  /* 0x00000040c1007824 */ /* 0x010fe800078e00ff */
[----:B------:R-:W-:Y:S01]  /*41d0*/  HMMA.16816.F32.BF16 R16, R80, R74, R16 ;  /* 0x0000004a5010723c */ /* 0x000fe20000041810 */
[----:B------:R-:W3:Y:S02]  /*41e0*/  LDSM.16.M88.4 R72, [R170+0x16800] ;  /* 0x01680000aa48783b */ /* 0x000ee40000000200 */
[----:B------:R-:W-:Y:S03]  /*41f0*/  ISETP.GE.AND P2, PT, R0, R238, PT ;  /* 0x000000ee0000720c */ /* 0x000fe60003f46270 */
[----:B------:R4:W-:Y:S01]  /*4200*/  LDSM.16.M88.4 R80, [R2+0x4000] ;  /* 0x004000000250783b */ /* 0x0009e20000000200 */
[-C--:B------:R-:W-:Y:S01]  /*4210*/  ISETP.LT.AND P2, PT, R239, R209.reuse, P2 ;  /* 0x000000d1ef00720c */ /* 0x080fe20001741270 */
[C---:B------:R-:W-:Y:S08]  /*4220*/  HMMA.16816.F32.BF16 R4, R84.reuse, R88, R4 ;  /* 0x000000585404723c */ /* 0x040ff00000041804 */
[C---:B------:R-:W-:Y:S01]  /*4230*/  HMMA.16816.F32.BF16 R8, R84.reuse, R90, R8 ;  /* 0x0000005a5408723c */ /* 0x040fe20000041808 */
[----:B------:R-:W3:Y:S03]  /*4240*/  LDSM.16.M88.4 R88, [R172+0x16000] ;  /* 0x01600000ac58783b */ /* 0x000ee60000000200 */
[----:B------:R-:W-:Y:S04]  /*4250*/  @!P2 IMAD.IADD R0, R240, 0x1, R0 ;  /* 0x00000001f000a824 */ /* 0x000fe800078e0200 */
[C---:B-1----:R-:W-:Y:S04]  /*4260*/  HMMA.16816.F32.BF16 R12, R84.reuse, R68, R12 ;  /* 0x00000044540c723c */ /* 0x042fe8000004180c */
[----:B----4-:R-:W-:Y:S04]  /*4270*/  FMUL.FTZ R2, R199, 1.4426950216293334961 ;  /* 0x3fb8aa3bc7027820 */ /* 0x010fe80000410000 */
[----:B------:R-:W-:Y:S01]  /*4280*/  HMMA.16816.F32.BF16 R16, R84, R70, R16 ;  /* 0x000000465410723c */ /* 0x000fe20000041810 */
[----:B------:R-:W1:Y:S03]  /*4290*/  LDSM.16.M88.4 R68, [R172+0x16800] ;  /* 0x01680000ac44783b */ /* 0x000e660000000200 */
[----:B------:R-:W-:Y:S02]  /*42a0*/  FSEL R2, R2, RZ, P0 ;  /* 0x000000ff02027208 */ /* 0x000fe40000000000 */
[----:B------:R4:W-:Y:S02]  /*42b0*/  LDSM.16.M88.4 R84, [R3+0x4000] ;  /* 0x004000000354783b */ /* 0x0009e40000000200 */
[C---:B--2---:R-:W-:Y:S08]  /*42c0*/  HMMA.16816.F32.BF16 R4, R76.reuse, R92, R4 ;  /* 0x0000005c4c04723c */ /* 0x044ff00000041804 */
[C---:B------:R-:W-:Y:S01]  /*42d0*/  HMMA.16816.F32.BF16 R8, R76.reuse, R94, R8 ;  /* 0x0000005e4c08723c */ /* 0x040fe20000041808 */
[----:B------:R-:W2:Y:S07]  /*42e0*/  LDSM.16.M88.4 R92, [R171+0x16000] ;  /* 0x01600000ab5c783b */ /* 0x000eae0000000200 */
[C---:B---3--:R-:W-:Y:S04]  /*42f0*/  HMMA.16816.F32.BF16 R12, R76.reuse, R72, R12 ;  /* 0x000000484c0c723c */ /* 0x048fe8000004180c */
[----:B----4-:R-:W-:Y:S03]  /*4300*/  @!P2 IMAD R3, R235, 0x40, R247 ;  /* 0x00000040eb03a824 */ /* 0x010fe600078e02f7 */
[CC--:B------:R-:W-:Y:S01]  /*4310*/  @!P2 IMNMX R72, R0.reuse, R209.reuse, PT ;  /* 0x000000d10048a217 */ /* 0x0c0fe20003800200 */
[----:B------:R-:W-:Y:S03]  /*4320*/  HMMA.16816.F32.BF16 R16, R76, R74, R16 ;  /* 0x0000004a4c10723c */ /* 0x000fe60000041810 */
[CC--:B------:R-:W-:Y:S02]  /*4330*/  @!P2 ISETP.GE.AND P1, PT, R3.reuse, R72.reuse, PT ;  /* 0x000000480300a20c */ /* 0x0c0fe40003f26270 */
[----:B------:R-:W-:Y:S02]  /*4340*/  @!P2 IADD3 R73, R3, 0x1, RZ ;  /* 0x000000010349a810 */ /* 0x000fe40007ffe0ff */
[----:B------:R-:W-:Y:S01]  /*4350*/  @!P2 IADD3 R0, R0, 0x8, RZ ;  /* 0x000000080000a810 */ /* 0x000fe20007ffe0ff */
[C---:B------:R-:W-:Y:S05]  /*4360*/  HMMA.16816.F32.BF16 R4, R80.reuse, R88, R4 ;  /* 0x000000585004723c */ /* 0x040fea0000041804 */
[----:B------:R-:W-:Y:S03]  /*4370*/  @!P2 ISETP.GE.AND P0, PT, R73, R72, PT ;  /* 0x000000484900a20c */ /* 0x000fe60003f06270 */
[C---:B------:R-:W-:Y:S08]  /*4380*/  HMMA.16816.F32.BF16 R8, R80.reuse, R90, R8 ;  /* 0x0000005a5008723c */ /* 0x040ff00000041808 */
[C---:B-1----:R-:W-:Y:S08]  /*4390*/  HMMA.16816.F32.BF16 R12, R80.reuse, R68, R12 ;  /* 0x00000044500c723c */ /* 0x042ff0000004180c */
[----:B------:R-:W-:Y:S01]  /*43a0*/  HMMA.16816.F32.BF16 R16, R80, R70, R16 ;  /* 0x000000465010723c */ /* 0x000fe20000041810 */
[----:B------:R-:W1:Y:S07]  /*43b0*/  LDSM.16.M88.4 R68, [R171+0x16800] ;  /* 0x01680000ab44783b */ /* 0x000e6e0000000200 */
[C---:B--2---:R-:W-:Y:S08]  /*43c0*/  HMMA.16816.F32.BF16 R4, R84.reuse, R92, R4 ;  /* 0x0000005c5404723c */ /* 0x044ff00000041804 */
[C---:B------:R-:W-:Y:S11]  /*43d0*/  HMMA.16816.F32.BF16 R8, R84.reuse, R94, R8 ;  /* 0x0000005e5408723c */ /* 0x040ff60000041808 */
[----:B------:R-:W-:Y:S05]  /*43e0*/  @!UPT UIADD3 URZ, URZ, URZ, URZ ;  /* 0x0000003f3f3ff290 */ /* 0x000fea000fffe03f */
[----:B------:R-:W-:Y:S02]  /*43f0*/  @!P2 FSEL R4, R4, -INF , !P1 ;  /* 0xff8000000404a808 */ /* 0x000fe40004800000 */
[----:B------:R-:W-:Y:S02]  /*4400*/  @!P2 FSEL R5, R5, -INF , !P0 ;  /* 0xff8000000505a808 */ /* 0x000fe40004000000 */
[----:B------:R-:W-:Y:S01]  /*4410*/  FSETP.NEU.FTZ.AND P0, PT, R202, -INF , PT ;  /* 0xff800000ca00780b */ /* 0x000fe20003f1d000 */
[--C-:B------:R-:W-:Y:S02]  /*4420*/  FFMA.FTZ R4, R4, c[0x0][0x23c], -R2.reuse ;  /* 0x00008f0004047a23 */ /* 0x100fe40000010802 */
[----:B------:R-:W-:Y:S01]  /*4430*/  FFMA.FTZ R5, R5, c[0x0][0x23c], -R2 ;  /* 0x00008f0005057a23 */ /* 0x000fe20000010802 */
[C---:B-1----:R-:W-:Y:S01]  /*4440*/  HMMA.16816.F32.BF16 R12, R84.reuse, R68, R12 ;  /* 0x00000044540c723c */ /* 0x042fe2000004180c */
[----:B------:R1:W-:Y:S07]  /*4450*/  MUFU.EX2 R99, R4 ;  /* 0x0000000400637308 */ /* 0x0003ee0000000800 */
[----:B------:R-:W-:Y:S03]  /*4460*/  HMMA.16816.F32.BF16 R16, R84, R70, R16 ;  /* 0x000000465410723c */ /* 0x000fe60000041810 */
[----:B------:R2:W3:Y:S01]  /*4470*/  MUFU.EX2 R98, R5 ;  /* 0x0000000500627308 */ /* 0x0004e20000000800 */
[----:B-1----:R-:W-:Y:S01]  /*4480*/  @!P2 IMNMX R4, R0, R209, PT ;  /* 0x000000d10004a217 */ /* 0x002fe20003800200 */
[----:B------:R-:W-:Y:S03]  /*4490*/  FMUL.FTZ R0, R202, 1.4426950216293334961 ;  /* 0x3fb8aa3bca007820 */ /* 0x000fe60000410000 */
[-C--:B------:R-:W-:Y:S04]  /*44a0*/  @!P2 ISETP.GE.AND P1, PT, R3, R4.reuse, PT ;  /* 0x000000040300a20c */ /* 0x080fe80003f26270 */
[----:B------:R-:W-:Y:S02]  /*44b0*/  FSEL R0, R0, RZ, P0 ;  /* 0x000000ff00007208 */ /* 0x000fe40000000000 */
[----:B------:R-:W-:Y:S02]  /*44c0*/  @!P2 FSEL R6, R6, -INF , !P1 ;  /* 0xff8000000606a808 */ /* 0x000fe40004800000 */
[----:B------:R-:W-:Y:S02]  /*44d0*/  @!P2 ISETP.GE.AND P0, PT, R73, R4, PT ;  /* 0x000000044900a20c */ /* 0x000fe40003f06270 */
[----:B--2---:R-:W-:Y:S01]  /*44e0*/  @!P2 IADD3 R5, R3, 0x8, RZ ;  /* 0x000000080305a810 */ /* 0x004fe20007ffe0ff */
[--C-:B------:R-:W-:Y:S01]  /*44f0*/  FFMA.FTZ R6, R6, c[0x0][0x23c], -R0.reuse ;  /* 0x00008f0006067a23 */ /* 0x100fe20000010800 */
[----:B------:R-:W-:Y:S02]  /*4500*/  @!P2 FSEL R7, R7, -INF , !P0 ;  /* 0xff8000000707a808 */ /* 0x000fe40004000000 */
[-C--:B------:R-:W-:Y:S01]  /*4510*/  @!P2 ISETP.GE.AND P0, PT, R5, R72.reuse, PT ;  /* 0x000000480500a20c */ /* 0x080fe20003f06270 */
[----:B------:R1:W-:Y:S02]  /*4520*/  MUFU.EX2 R149, R6 ;  /* 0x0000000600957308 */ /* 0x0003e40000000800 */
[----:B------:R-:W-:Y:S01]  /*4530*/  FFMA.FTZ R7, R7, c[0x0][0x23c], -R0 ;  /* 0x00008f0007077a23 */ /* 0x000fe20000010800 */
[----:B------:R-:W-:Y:S05]  /*4540*/  @!P2 FSEL R8, R8, -INF , !P0 ;  /* 0xff8000000808a808 */ /* 0x000fea0004000000 */
[--C-:B------:R-:W-:Y:S02]  /*4550*/  FFMA.FTZ R8, R8, c[0x0][0x23c], -R2.reuse ;  /* 0x00008f0008087a23 */ /* 0x100fe40000010802 */
[----:B------:R-:W-:Y:S10]  /*4560*/  MUFU.EX2 R148, R7 ;  /* 0x0000000700947308 */ /* 0x000ff40000000800 */
[----:B------:R-:W-:Y:S01]  /*4570*/  MUFU.EX2 R95, R8 ;  /* 0x00000008005f7308 */ /* 0x000fe20000000800 */
[----:B-1----:R-:W-:Y:S04]  /*4580*/  @!P2 IADD3 R6, R3, 0x9, RZ ;  /* 0x000000090306a810 */ /* 0x002fe80007ffe0ff */
[----:B------:R-:W-:Y:S04]  /*4590*/  @!P2 ISETP.GE.AND P0, PT, R6, R72, PT ;  /* 0x000000480600a20c */ /* 0x000fe80003f06270 */
[----:B------:R-:W-:Y:S02]  /*45a0*/  @!P2 FSEL R9, R9, -INF , !P0 ;  /* 0xff8000000909a808 */ /* 0x000fe40004000000 */
[-C--:B------:R-:W-:Y:S02]  /*45b0*/  @!P2 ISETP.GE.AND P0, PT, R5, R4.reuse, PT ;  /* 0x000000040500a20c */ /* 0x080fe40003f06270 */
[----:B------:R-:W-:Y:S01]  /*45c0*/  @!P2 IADD3 R5, R3, 0x10, RZ ;  /* 0x000000100305a810 */ /* 0x000fe20007ffe0ff */
[----:B------:R-:W-:Y:S01]  /*45d0*/  FFMA.FTZ R9, R9, c[0x0][0x23c], -R2 ;  /* 0x00008f0009097a23 */ /* 0x000fe20000010802 */
[----:B------:R-:W-:Y:S02]  /*45e0*/  @!P2 FSEL R10, R10, -INF , !P0 ;  /* 0xff8000000a0aa808 */ /* 0x000fe40004000000 */
[----:B------:R-:W-:Y:S01]  /*45f0*/  @!P2 ISETP.GE.AND P0, PT, R6, R4, PT ;  /* 0x000000040600a20c */ /* 0x000fe20003f06270 */
[----:B------:R-:W-:Y:S01]  /*4600*/  MUFU.EX2 R94, R9 ;  /* 0x00000009005e7308 */ /* 0x000fe20000000800 */
[----:B------:R-:W-:Y:S01]  /*4610*/  @!P2 IADD3 R6, R3, 0x11, RZ ;  /* 0x000000110306a810 */ /* 0x000fe20007ffe0ff */
[--C-:B------:R-:W-:Y:S01]  /*4620*/  FFMA.FTZ R10, R10, c[0x0][0x23c], -R0.reuse ;  /* 0x00008f000a0a7a23 */ /* 0x100fe20000010800 */
[----:B------:R-:W-:Y:S02]  /*4630*/  @!P2 FSEL R11, R11, -INF , !P0 ;  /* 0xff8000000b0ba808 */ /* 0x000fe40004000000 */
[-C--:B------:R-:W-:Y:S03]  /*4640*/  @!P2 ISETP.GE.AND P0, PT, R5, R72.reuse, PT ;  /* 0x000000480500a20c */ /* 0x080fe60003f06270 */
[----:B------:R-:W-:Y:S01]  /*4650*/  FFMA.FTZ R11, R11, c[0x0][0x23c], -R0 ;  /* 0x00008f000b0b7a23 */ /* 0x000fe20000010800 */
[----:B------:R-:W-:Y:S01]  /*4660*/  @!P2 FSEL R12, R12, -INF , !P0 ;  /* 0xff8000000c0ca808 */ /* 0x000fe20004000000 */
[----:B------:R-:W-:Y:S01]  /*4670*/  MUFU.EX2 R97, R10 ;  /* 0x0000000a00617308 */ /* 0x000fe20000000800 */
[----:B------:R-:W-:Y:S03]  /*4680*/  @!P2 ISETP.GE.AND P0, PT, R6, R72, PT ;  /* 0x000000480600a20c */ /* 0x000fe60003f06270 */
[--C-:B------:R-:W-:Y:S01]  /*4690*/  FFMA.FTZ R12, R12, c[0x0][0x23c], -R2.reuse ;  /* 0x00008f000c0c7a23 */ /* 0x100fe20000010802 */
[----:B------:R-:W-:Y:S02]  /*46a0*/  @!P2 FSEL R13, R13, -INF , !P0 ;  /* 0xff8000000d0da808 */ /* 0x000fe40004000000 */
[-C--:B------:R-:W-:Y:S02]  /*46b0*/  @!P2 ISETP.GE.AND P0, PT, R5, R4.reuse, PT ;  /* 0x000000040500a20c */ /* 0x080fe40003f06270 */
[----:B------:R-:W-:Y:S01]  /*46c0*/  @!P2 IADD3 R5, R3, 0x18, RZ ;  /* 0x000000180305a810 */ /* 0x000fe20007ffe0ff */
[----:B------:R-:W-:Y:S01]  /*46d0*/  FFMA.FTZ R13, R13, c[0x0][0x23c], -R2 ;  /* 0x00008f000d0d7a23 */ /* 0x000fe20000010802 */
[----:B------:R-:W-:Y:S01]  /*46e0*/  @!P2 FSEL R14, R14, -INF , !P0 ;  /* 0xff8000000e0ea808 */ /* 0x000fe20004000000 */
[----:B------:R-:W1:Y:S01]  /*46f0*/  MUFU.EX2 R96, R11 ;  /* 0x0000000b00607308 */ /* 0x000e620000000800 */
[----:B------:R-:W-:Y:S02]  /*4700*/  @!P2 ISETP.GE.AND P0, PT, R6, R4, PT ;  /* 0x000000040600a20c */ /* 0x000fe40003f06270 */
        /* <DEDUP_REMOVED lines=10> */
[-C--:B------:R-:W-:Y:S03]  /*47b0*/  @!P2 ISETP.GE.AND P0, PT, R5, R4.reuse, PT ;  /* 0x000000040500a20c */ /* 0x080fe60003f06270 */
[----:B------:R-:W-:Y:S01]  /*47c0*/  FFMA.FTZ R2, R17, c[0x0][0x23c], -R2 ;  /* 0x00008f0011027a23 */ /* 0x000fe20000010802 */
[----:B------:R-:W-:Y:S01]  /*47d0*/  @!P2 FSEL R18, R18, -INF , !P0 ;  /* 0xff8000001212a808 */ /* 0x000fe20004000000 */
[----:B------:R-:W2:Y:S01]  /*47e0*/  MUFU.EX2 R90, R13 ;  /* 0x0000000d005a7308 */ /* 0x000ea20000000800 */
[----:B------:R-:W-:Y:S02]  /*47f0*/  @!P2 ISETP.GE.AND P0, PT, R3, R4, PT ;  /* 0x000000040300a20c */ /* 0x000fe40003f06270 */
[----:B---3--:R-:W-:Y:S01]  /*4800*/  F2FP.BF16.PACK_AB R3, R98, R99 ;  /* 0x000000636203723e */ /* 0x008fe200000010ff */
[--C-:B------:R-:W-:Y:S01]  /*4810*/  FFMA.FTZ R18, R18, c[0x0][0x23c], -R0.reuse ;  /* 0x00008f0012127a23 */ /* 0x100fe20000010800 */
[----:B------:R-:W-:Y:S02]  /*4820*/  @!P2 FSEL R19, R19, -INF , !P0 ;  /* 0xff8000001313a808 */ /* 0x000fe40004000000 */
[----:B-1----:R-:W-:Y:S01]  /*4830*/  F2FP.BF16.PACK_AB R5, R96, R97 ;  /* 0x000000616005723e */ /* 0x002fe200000010ff */
[----:B------:R1:W-:Y:S01]  /*4840*/  STS [R203+0x20000], R3 ;  /* 0x02000003cb007388 */ /* 0x0003e20000000800 */
[----:B------:R-:W-:Y:S01]  /*4850*/  IADD3 R84, P0, R230, R213, RZ ;  /* 0x000000d5e6547210 */ /* 0x000fe20007f1e0ff */
[----:B------:R3:W-:Y:S01]  /*4860*/  MUFU.EX2 R86, R2 ;  /* 0x0000000200567308 */ /* 0x0007e20000000800 */
[----:B------:R-:W-:Y:S03]  /*4870*/  FFMA.FTZ R0, R19, c[0x0][0x23c], -R0 ;  /* 0x00008f0013007a23 */ /* 0x000fe60000010800 */
[----:B------:R-:W-:Y:S01]  /*4880*/  IMAD.X R85, R229, 0x1, R212, P0 ;  /* 0x00000001e5557824 */ /* 0x000fe200000e06d4 */
[C---:B------:R-:W-:Y:S04]  /*4890*/  LEA R188, P0, R150.reuse, R188, 0x2 ;  /* 0x000000bc96bc7211 */ /* 0x040fe800078010ff */
[----:B------:R-:W-:Y:S01]  /*48a0*/  LEA.HI.X.SX32 R189, R150, R189, 0x2, P0 ;  /* 0x000000bd96bd7211 */ /* 0x000fe200000f16ff */
[----:B------:R4:W-:Y:S01]  /*48b0*/  MUFU.EX2 R88, R0 ;  /* 0x0000000000587308 */ /* 0x0009e20000000800 */
[----:B--2---:R-:W-:Y:S09]  /*48c0*/  F2FP.BF16.PACK_AB R4, R90, R93 ;  /* 0x0000005d5a04723e */ /* 0x004ff200000010ff */
[----:B------:R-:W-:Y:S01]  /*48d0*/  MUFU.EX2 R92, R14 ;  /* 0x0000000e005c7308 */ /* 0x000fe20000000800 */
[----:B---3--:R-:W-:Y:S05]  /*48e0*/  F2FP.BF16.PACK_AB R2, R148, R149 ;  /* 0x000000959402723e */ /* 0x008fea00000010ff */
[----:B------:R2:W-:Y:S04]  /*48f0*/  STS [R203+0x20400], R2 ;  /* 0x02040002cb007388 */ /* 0x0005e80000000800 */
[----:B------:R-:W1:Y:S01]  /*4900*/  MUFU.EX2 R91, R15 ;  /* 0x0000000f005b7308 */ /* 0x000e620000000800 */
[----:B----4-:R-:W-:Y:S01]  /*4910*/  F2FP.BF16.PACK_AB R0, R94, R95 ;  /* 0x0000005f5e00723e */ /* 0x010fe200000010ff */
[----:B------:R-:W-:Y:S05]  /*4920*/  STS [R206+0x20400], R5 ;  /* 0x02040005ce007388 */ /* 0x000fea0000000800 */
[----:B------:R3:W-:Y:S03]  /*4930*/  STS [R206+0x20000], R0 ;  /* 0x02000000ce007388 */ /* 0x0007e60000000800 */
[----:B------:R-:W2:Y:S02]  /*4940*/  MUFU.EX2 R87, R16 ;  /* 0x0000001000577308 */ /* 0x000ea40000000800 */
[----:B------:R-:W-:Y:S08]  /*4950*/  STS [R204+0x20000], R4 ;  /* 0x02000004cc007388 */ /* 0x000ff00000000800 */
[----:B------:R-:W3:Y:S01]  /*4960*/  MUFU.EX2 R89, R18 ;  /* 0x0000001200597308 */ /* 0x000ee20000000800 */
[----:B-1----:R-:W-:Y:S05]  /*4970*/  F2FP.BF16.PACK_AB R3, R91, R92 ;  /* 0x0000005c5b03723e */ /* 0x002fea00000010ff */
[----:B------:R-:W-:Y:S01]  /*4980*/  STS [R204+0x20400], R3 ;  /* 0x02040003cc007388 */ /* 0x000fe20000000800 */
[----:B--2---:R-:W-:Y:S05]  /*4990*/  F2FP.BF16.PACK_AB R2, R86, R87 ;  /* 0x000000575602723e */ /* 0x004fea00000010ff */
[----:B------:R1:W-:Y:S01]  /*49a0*/  STS [R205+0x20000], R2 ;  /* 0x02000002cd007388 */ /* 0x0003e20000000800 */
[----:B---3--:R-:W-:Y:S05]  /*49b0*/  F2FP.BF16.PACK_AB R0, R88, R89 ;  /* 0x000000595800723e */ /* 0x008fea00000010ff */
[----:B------:R2:W-:Y:S05]  /*49c0*/  STS [R205+0x20400], R0 ;  /* 0x02040000cd007388 */ /* 0x0005ea0000000800 */
[----:B------:R-:W-:Y:S05]  /*49d0*/  LDSM.16.M88.4 R16, [R176+0xc000] ;  /* 0x00c00000b010783b */ /* 0x000fea0000000200 */
[----:B------:R-:W3:Y:S05]  /*49e0*/  LDSM.16.M88.4 R8, [R169+0x18000] ;  /* 0x01800000a908783b */ /* 0x000eea0000000200 */
[----:B------:R-:W3:Y:S05]  /*49f0*/  LDSM.16.M88.4 R68, [R169+0x18800] ;  /* 0x01880000a944783b */ /* 0x000eea0000000200 */
[----:B------:R-:W-:Y:S05]  /*4a00*/  LDSM.16.M88.4 R72, [R177+0xc000] ;  /* 0x00c00000b148783b */ /* 0x000fea0000000200 */
[----:B------:R-:W3:Y:S05]  /*4a10*/  LDSM.16.M88.4 R76, [R170+0x18000] ;  /* 0x01800000aa4c783b */ /* 0x000eea0000000200 */
[----:B-1----:R-:W4:Y:S05]  /*4a20*/  LDG.E R2, [R84.64] ;  /* 0x0000000654027981 */ /* 0x002f2a000c1e1900 */
[----:B------:R-:W1:Y:S05]  /*4a30*/  LDSM.16.M88.4 R80, [R170+0x18800] ;  /* 0x01880000aa50783b */ /* 0x000e6a0000000200 */
[----:B--2---:R-:W2:Y:S01]  /*4a40*/  LDG.E R0, [R84.64+0x20] ;  /* 0x0000200654007981 */ /* 0x004ea2000c1e1900 */
[C---:B---3--:R-:W-:Y:S08]  /*4a50*/  HMMA.16816.F32.BF16 R4, R16.reuse, R8, RZ ;  /* 0x000000081004723c */ /* 0x048ff000000418ff */
[C---:B------:R-:W-:Y:S08]  /*4a60*/  HMMA.16816.F32.BF16 R8, R16.reuse, R10, RZ ;  /* 0x0000000a1008723c */ /* 0x040ff000000418ff */
[C---:B------:R-:W-:Y:S08]  /*4a70*/  HMMA.16816.F32.BF16 R12, R16.reuse, R68, RZ ;  /* 0x00000044100c723c */ /* 0x040ff000000418ff */
[----:B------:R-:W-:Y:S01]  /*4a80*/  HMMA.16816.F32.BF16 R16, R16, R70, RZ ;  /* 0x000000461010723c */ /* 0x000fe200000418ff */
[----:B------:R-:W-:Y:S07]  /*4a90*/  LDSM.16.M88.4 R68, [R179+0xc000] ;  /* 0x00c00000b344783b */ /* 0x000fee0000000200 */
[C---:B------:R-:W-:Y:S08]  /*4aa0*/  HMMA.16816.F32.BF16 R4, R72.reuse, R76, R4 ;  /* 0x0000004c4804723c */ /* 0x040ff00000041804 */
[C---:B------:R-:W-:Y:S01]  /*4ab0*/  HMMA.16816.F32.BF16 R8, R72.reuse, R78, R8 ;  /* 0x0000004e4808723c */ /* 0x040fe20000041808 */
[----:B------:R-:W3:Y:S07]  /*4ac0*/  LDSM.16.M88.4 R76, [R172+0x18000] ;  /* 0x01800000ac4c783b */ /* 0x000eee0000000200 */
[C---:B-1----:R-:W-:Y:S08]  /*4ad0*/  HMMA.16816.F32.BF16 R12, R72.reuse, R80, R12 ;  /* 0x00000050480c723c */ /* 0x042ff0000004180c */
[----:B------:R-:W-:Y:S01]  /*4ae0*/  HMMA.16816.F32.BF16 R16, R72, R82, R16 ;  /* 0x000000524810723c */ /* 0x000fe20000041810 */
[----:B------:R-:W1:Y:S05]  /*4af0*/  LDSM.16.M88.4 R72, [R172+0x18800] ;  /* 0x01880000ac48783b */ /* 0x000e6a0000000200 */
[----:B------:R-:W-:Y:S02]  /*4b00*/  LDSM.16.M88.4 R80, [R171+0x18000] ;  /* 0x01800000ab50783b */ /* 0x000fe40000000200 */
[C---:B---3--:R-:W-:Y:S08]  /*4b10*/  HMMA.16816.F32.BF16 R4, R68.reuse, R76, R4 ;  /* 0x0000004c4404723c */ /* 0x048ff00000041804 */
        /* <DEDUP_REMOVED lines=21> */
[C---:B------:R-:W-:Y:S08]  /*4c70*/  HMMA.16816.F32.BF16 R8, R76.reuse, R82, R8 ;  /* 0x000000524c08723c */ /* 0x040ff00000041808 */
[C---:B-1----:R-:W-:Y:S08]  /*4c80*/  HMMA.16816.F32.BF16 R12, R76.reuse, R68, R12 ;  /* 0x000000444c0c723c */ /* 0x042ff0000004180c */
[----:B------:R-:W-:Y:S01]  /*4c90*/  HMMA.16816.F32.BF16 R16, R76, R70, R16 ;  /* 0x000000464c10723c */ /* 0x000fe20000041810 */
[----:B------:R-:W1:Y:S05]  /*4ca0*/  LDSM.16.M88.4 R68, [R172+0x1a000] ;  /* 0x01a00000ac44783b */ /* 0x000e6a0000000200 */
[----:B------:R-:W3:Y:S02]  /*4cb0*/  LDSM.16.M88.4 R76, [R172+0x1a800] ;  /* 0x01a80000ac4c783b */ /* 0x000ee40000000200 */
[C---:B-1----:R-:W-:Y:S08]  /*4cc0*/  HMMA.16816.F32.BF16 R4, R72.reuse, R68, R4 ;  /* 0x000000444804723c */ /* 0x042ff00000041804 */
[C---:B------:R-:W-:Y:S01]  /*4cd0*/  HMMA.16816.F32.BF16 R8, R72.reuse, R70, R8 ;  /* 0x000000464808723c */ /* 0x040fe20000041808 */
[----:B------:R-:W-:Y:S07]  /*4ce0*/  LDSM.16.M88.4 R68, [R178+0xe000] ;  /* 0x00e00000b244783b */ /* 0x000fee0000000200 */
[C---:B---3--:R-:W-:Y:S08]  /*4cf0*/  HMMA.16816.F32.BF16 R12, R72.reuse, R76, R12 ;  /* 0x0000004c480c723c */ /* 0x048ff0000004180c */
        /* <DEDUP_REMOVED lines=32> */
[C---:B------:R-:W-:Y:S08]  /*4f00*/  HMMA.16816.F32.BF16 R8, R68.reuse, R74, R8 ;  /* 0x0000004a4408723c */ /* 0x040ff00000041808 */
[C---:B---3--:R-:W-:Y:S08]  /*4f10*/  HMMA.16816.F32.BF16 R12, R68.reuse, R76, R12 ;  /* 0x0000004c440c723c */ /* 0x048ff0000004180c */
[C---:B----4-:R-:W-:Y:S01]  /*4f20*/  FADD.FTZ R4, -R2.reuse, R4 ;  /* 0x0000000402047221 */ /* 0x050fe20000010100 */
[----:B------:R-:W-:Y:S03]  /*4f30*/  HMMA.16816.F32.BF16 R16, R68, R78, R16 ;  /* 0x0000004e4410723c */ /* 0x000fe60000041810 */
[----:B------:R-:W-:Y:S02]  /*4f40*/  FADD.FTZ R5, -R2, R5 ;  /* 0x0000000502057221 */ /* 0x000fe40000010100 */
[----:B--2---:R-:W-:Y:S02]  /*4f50*/  FADD.FTZ R6, -R0, R6 ;  /* 0x0000000600067221 */ /* 0x004fe40000010100 */
[C---:B------:R-:W-:Y:S02]  /*4f60*/  FADD.FTZ R8, -R2.reuse, R8 ;  /* 0x0000000802087221 */ /* 0x040fe40000010100 */
[----:B------:R-:W-:Y:S03]  /*4f70*/  FADD.FTZ R9, -R2, R9 ;  /* 0x0000000902097221 */ /* 0x000fe60000010100 */
[C---:B------:R-:W-:Y:S02]  /*4f80*/  FADD.FTZ R7, -R0.reuse, R7 ;  /* 0x0000000700077221 */ /* 0x040fe40000010100 */
[----:B------:R-:W-:Y:S02]  /*4f90*/  FADD.FTZ R10, -R0, R10 ;  /* 0x0000000a000a7221 */ /* 0x000fe40000010100 */
[C---:B------:R-:W-:Y:S02]  /*4fa0*/  FADD.FTZ R12, -R2.reuse, R12 ;  /* 0x0000000c020c7221 */ /* 0x040fe40000010100 */
[----:B------:R-:W-:Y:S02]  /*4fb0*/  FADD.FTZ R13, -R2, R13 ;  /* 0x0000000d020d7221 */ /* 0x000fe40000010100 */
[----:B------:R-:W-:Y:S02]  /*4fc0*/  FMUL.FTZ R71, R93, R12 ;  /* 0x0000000c5d477220 */ /* 0x000fe40000410000 */
[----:B------:R-:W-:Y:S02]  /*4fd0*/  FMUL.FTZ R70, R90, R13 ;  /* 0x0000000d5a467220 */ /* 0x000fe40000410000 */
[C---:B------:R-:W-:Y:S02]  /*4fe0*/  FADD.FTZ R16, -R2.reuse, R16 ;  /* 0x0000001002107221 */ /* 0x040fe40000010100 */
[----:B------:R-:W-:Y:S02]  /*4ff0*/  FADD.FTZ R17, -R2, R17 ;  /* 0x0000001102117221 */ /* 0x000fe40000010100 */
[C---:B------:R-:W-:Y:S02]  /*5000*/  FADD.FTZ R11, -R0.reuse, R11 ;  /* 0x0000000b000b7221 */ /* 0x040fe40000010100 */
[C---:B------:R-:W-:Y:S02]  /*5010*/  FADD.FTZ R13, -R0.reuse, R14 ;  /* 0x0000000e000d7221 */ /* 0x040fe40000010100 */
[C---:B------:R-:W-:Y:S02]  /*5020*/  FADD.FTZ R12, -R0.reuse, R15 ;  /* 0x0000000f000c7221 */ /* 0x040fe40000010100 */
[C---:B------:R-:W-:Y:S02]  /*5030*/  FADD.FTZ R15, -R0.reuse, R18 ;  /* 0x00000012000f7221 */ /* 0x040fe40000010100 */
[----:B------:R-:W-:Y:S02]  /*5040*/  FADD.FTZ R14, -R0, R19 ;  /* 0x00000013000e7221 */ /* 0x000fe40000010100 */
[----:B------:R-:W-:Y:S02]  /*5050*/  FMUL.FTZ R73, R99, R4 ;  /* 0x0000000463497220 */ /* 0x000fe40000410000 */
        /* <DEDUP_REMOVED lines=12> */
[----:B------:R-:W-:Y:S01]  /*5120*/  FMUL.FTZ R14, R88, R14 ;  /* 0x0000000e580e7220 */ /* 0x000fe20000410000 */
[----:B------:R-:W-:-:S05]  /*5130*/  @!P6 BRA `(.L_x_156) ;  /* 0x000004b00000e947 */ /* 0x000fca0003800000 */
[----:B------:R-:W-:Y:S01]  /*5140*/  ISETP.GE.AND P3, PT, R200, c[0x0][0x220], PT ;  /* 0x00008800c8007a0c */ /* 0x000fe20003f66270 */
[----:B------:R-:W-:Y:S01]  /*5150*/  IMAD.MOV.U32 R11, RZ, RZ, c[0x0][0x190] ;  /* 0x00006400ff0b7624 */ /* 0x000fe200078e00ff */
[----:B------:R-:W-:Y:S01]  /*5160*/  ISETP.GE.AND P2, PT, R210, c[0x0][0x220], PT ;  /* 0x00008800d2007a0c */ /* 0x000fe20003f46270 */
[----:B------:R-:W-:Y:S01]  /*5170*/  IMAD.MOV.U32 R18, RZ, RZ, c[0x0][0x194] ;  /* 0x00006500ff127624 */ /* 0x000fe200078e00ff */
[----:B------:R-:W-:Y:S01]  /*5180*/  ISETP.GE.AND P1, PT, R211, c[0x0][0x220], PT ;  /* 0x00008800d3007a0c */ /* 0x000fe20003f26270 */
[----:B------:R-:W-:Y:S01]  /*5190*/  IMAD.U32 R3, R11, -0x40, RZ ;  /* 0xffffffc00b037824 */ /* 0x000fe200078e00ff */
[----:B------:R-:W-:Y:S01]  /*51a0*/  LOP3.LUT R0, R193, 0x1, RZ, 0xc0, !PT ;  /* 0x00000001c1007812 */ /* 0x000fe200078ec0ff */
[----:B------:R-:W-:Y:S03]  /*51b0*/  IMAD.MOV.U32 R4, RZ, RZ, -0x6000 ;  /* 0xffffa000ff047424 */ /* 0x000fe600078e00ff */
[----:B------:R-:W-:Y:S02]  /*51c0*/  LEA R2, P0, R3, R196, 0x1 ;  /* 0x000000c403027211 */ /* 0x000fe400078008ff */
[----:B------:R-:W-:Y:S02]  /*51d0*/  ISETP.NE.U32.AND P5, PT, R0, 0x1, PT ;  /* 0x000000010000780c */ /* 0x000fe40003fa5070 */
[----:B------:R-:W-:Y:S02]  /*51e0*/  SHF.R.S32.HI R5, RZ, 0x1f, R3 ;  /* 0x0000001fff057819 */ /* 0x000fe40000011403 */
[----:B------:R-:W-:Y:S02]  /*51f0*/  SEL R4, R4, 0x6000, !P5 ;  /* 0x0000600004047807 */ /* 0x000fe40006800000 */
[C---:B------:R-:W-:Y:S02]  /*5200*/  @!P3 LEA R10, P5, R11.reuse, R2, 0x6 ;  /* 0x000000020b0ab211 */ /* 0x040fe400078a30ff */
[----:B------:R-:W-:Y:S01]  /*5210*/  LEA R0, P4, R11, R3, 0x5 ;  /* 0x000000030b007211 */ /* 0x000fe200078828ff */
[--C-:B------:R-:W-:Y:S01]  /*5220*/  IMAD.IADD R190, R190, 0x1, R4.reuse ;  /* 0x00000001bebe7824 */ /* 0x100fe200078e0204 */
[----:B------:R-:W-:Y:S01]  /*5230*/  LEA.HI.X.SX32 R3, R3, R197, 0x1, P0 ;  /* 0x000000c503037211 */ /* 0x000fe200000f0eff */
[--C-:B------:R-:W-:Y:S01]  /*5240*/  IMAD.IADD R192, R192, 0x1, R4.reuse ;  /* 0x00000001c0c07824 */ /* 0x100fe200078e0204 */
[CC--:B------:R-:W-:Y:S01]  /*5250*/  @!P1 LEA R6, P0, R0.reuse, R196.reuse, 0x1 ;  /* 0x000000c400069211 */ /* 0x0c0fe200078008ff */
[----:B------:R-:W-:Y:S01]  /*5260*/  IMAD.IADD R175, R175, 0x1, R4 ;  /* 0x00000001afaf7824 */ /* 0x000fe200078e0204 */
[----:B------:R1:W-:Y:S01]  /*5270*/  @P3 STS [R190], RZ ;  /* 0x000000ffbe003388 */ /* 0x0003e20000000800 */
[C-C-:B------:R-:W-:Y:S02]  /*5280*/  LEA.HI.X R5, R11.reuse, R5, R18.reuse, 0x5, P4 ;  /* 0x000000050b057211 */ /* 0x140fe400020f2c12 */
[----:B------:R-:W-:Y:S01]  /*5290*/  @!P3 LEA.HI.X R11, R11, R3, R18, 0x6, P5 ;  /* 0x000000030b0bb211 */ /* 0x000fe200028f3412 */
[----:B------:R1:W-:Y:S01]  /*52a0*/  @P3 STS [R190+0x4], RZ ;  /* 0x000004ffbe003388 */ /* 0x0003e20000000800 */
[C---:B------:R-:W-:Y:S01]  /*52b0*/  @!P2 LEA R8, P4, R0.reuse, R196, 0x1 ;  /* 0x000000c40008a211 */ /* 0x040fe200078808ff */
[----:B------:R-:W-:Y:S01]  /*52c0*/  IMAD.MOV.U32 R196, RZ, RZ, R2 ;  /* 0x000000ffffc47224 */ /* 0x000fe200078e0002 */
[CCC-:B------:R-:W-:Y:S01]  /*52d0*/  @!P1 LEA.HI.X R7, R0.reuse, R197.reuse, R5.reuse, 0x1, P0 ;  /* 0x000000c500079211 */ /* 0x1c0fe200000f0c05 */
[----:B------:R1:W-:Y:S01]  /*52e0*/  @P3 STS [R190+0x8], RZ ;  /* 0x000008ffbe003388 */ /* 0x0003e20000000800 */
[----:B------:R-:W-:Y:S01]  /*52f0*/  @!P2 LEA.HI.X R9, R0, R197, R5, 0x1, P4 ;  /* 0x000000c50009a211 */ /* 0x000fe200020f0c05 */
[----:B------:R-:W-:Y:S02]  /*5300*/  IMAD.MOV.U32 R197, RZ, RZ, R3 ;  /* 0x000000ffffc57224 */ /* 0x000fe400078e0003 */
        /* <DEDUP_REMOVED lines=45> */
[----:B------:R-:W0:Y:S02]  /*55e0*/  LDGDEPBAR ;  /* 0x00000000000079af */ /* 0x000e240000000000 */
.L_x_156:
[----:B-1----:R-:W-:Y:S02]  /*55f0*/  F2FP.BF16.PACK_AB R6, R72, R73 ;  /* 0x000000494806723e */ /* 0x002fe400000010ff */
[----:B------:R-:W-:Y:S02]  /*5600*/  F2FP.BF16.PACK_AB R5, R16, R17 ;  /* 0x000000111005723e */ /* 0x000fe400000010ff */
[----:B------:R-:W-:Y:S01]  /*5610*/  F2FP.BF16.PACK_AB R4, R76, R77 ;  /* 0x0000004d4c04723e */ /* 0x000fe200000010ff */
[----:B------:R-:W-:Y:S01]  /*5620*/  STS [R203+0x1e000], R6 ;  /* 0x01e00006cb007388 */ /* 0x000fe20000000800 */
[----:B------:R-:W-:Y:S02]  /*5630*/  F2FP.BF16.PACK_AB R3, R68, R69 ;  /* 0x000000454403723e */ /* 0x000fe400000010ff */
[----:B------:R-:W-:Y:S02]  /*5640*/  F2FP.BF16.PACK_AB R2, R70, R71 ;  /* 0x000000474602723e */ /* 0x000fe400000010ff */
[----:B------:R-:W-:Y:S01]  /*5650*/  STS [R203+0x1e400], R5 ;  /* 0x01e40005cb007388 */ /* 0x000fe20000000800 */
[----:B------:R-:W-:Y:S02]  /*5660*/  F2FP.BF16.PACK_AB R0, R12, R13 ;  /* 0x0000000d0c00723e */ /* 0x000fe400000010ff */
[----:B------:R-:W-:Y:S02]  /*5670*/  F2FP.BF16.PACK_AB R8, R74, R75 ;  /* 0x0000004b4a08723e */ /* 0x000fe400000010ff */
[----:B------:R-:W-:Y:S01]  /*5680*/  STS [R206+0x1e000], R4 ;  /* 0x01e00004ce007388 */ /* 0x000fe20000000800 */
[----:B------:R-:W-:Y:S04]  /*5690*/  F2FP.BF16.PACK_AB R7, R14, R15 ;  /* 0x0000000f0e07723e */ /* 0x000fe800000010ff */
[----:B------:R-:W-:Y:S05]  /*56a0*/  STS [R206+0x1e400], R3 ;  /* 0x01e40003ce007388 */ /* 0x000fea0000000800 */
[----:B------:R-:W-:Y:S05]  /*56b0*/  STS [R204+0x1e000], R2 ;  /* 0x01e00002cc007388 */ /* 0x000fea0000000800 */
[----:B------:R1:W-:Y:S05]  /*56c0*/  STS [R204+0x1e400], R0 ;  /* 0x01e40000cc007388 */ /* 0x0003ea0000000800 */
[----:B------:R-:W-:Y:S05]  /*56d0*/  STS [R205+0x1e000], R8 ;  /* 0x01e00008cd007388 */ /* 0x000fea0000000800 */
[----:B------:R-:W-:Y:S05]  /*56e0*/  STS [R205+0x1e400], R7 ;  /* 0x01e40007cd007388 */ /* 0x000fea0000000800 */
[----:B------:R-:W-:Y:S01]  /*56f0*/  BAR.SYNC.DEFER_BLOCKING 0x0 ;  /* 0x0000000000007b1d */ /* 0x000fe20000010000 */
[----:B-1----:R-:W-:Y:S05]  /*5700*/  IMAD.SHL.U32 R0, R186, 0x2, RZ ;  /* 0x00000002ba007824 */ /* 0x002fea00078e00ff */
[----:B------:R-:W-:Y:S05]  /*5710*/  LDSM.16.MT88.4 R4, [R174+0x20000] ;  /* 0x02000000ae04783b */ /* 0x000fea0000004200 */
[----:B------:R-:W1:Y:S05]  /*5720*/  LDSM.16.MT88.4 R8, [R0+0xc000] ;  /* 0x00c000000008783b */ /* 0x000e6a0000004200 */
[----:B------:R-:W2:Y:S05]  /*5730*/  LDSM.16.MT88.4 R12, [R173+0x20000] ;  /* 0x02000000ad0c783b */ /* 0x000eaa0000004200 */
[----:B------:R-:W3:Y:S05]  /*5740*/  LDSM.16.MT88.4 R16, [R0+0xe000] ;  /* 0x00e000000010783b */ /* 0x000eea0000004200 */
[----:B------:R-:W4:Y:S05]  /*5750*/  LDSM.16.MT88.4 R68, [R0+0x10000] ;  /* 0x010000000044783b */ /* 0x000f2a0000004200 */
[----:B------:R-:W-:Y:S05]  /*5760*/  LDSM.16.MT88.4 R72, [R174+0x20800] ;  /* 0x02080000ae48783b */ /* 0x000fea0000004200 */
[----:B------:R-:W5:Y:S05]  /*5770*/  LDSM.16.MT88.4 R76, [R0+0xc800] ;  /* 0x00c80000004c783b */ /* 0x000f6a0000004200 */
[----:B------:R-:W3:Y:S05]  /*5780*/  LDSM.16.MT88.4 R80, [R173+0x20800] ;  /* 0x02080000ad50783b */ /* 0x000eea0000004200 */
[----:B------:R-:W4:Y:S01]  /*5790*/  LDSM.16.MT88.4 R84, [R0+0xe800] ;  /* 0x00e800000054783b */ /* 0x000f220000004200 */
[-C--:B-1----:R-:W-:Y:S04]  /*57a0*/  HMMA.16816.F32.BF16 R20, R4, R8.reuse, R20 ;  /* 0x000000080414723c */ /* 0x082fe80000041814 */
[----:B------:R-:W-:Y:S04]  /*57b0*/  LDSM.16.MT88.4 R88, [R173+0x21800] ;  /* 0x02180000ad58783b */ /* 0x000fe80000004200 */
[C---:B--2---:R-:W-:Y:S08]  /*57c0*/  HMMA.16816.F32.BF16 R24, R12.reuse, R8, R24 ;  /* 0x000000080c18723c */ /* 0x044ff00000041818 */
[-C--:B------:R-:W-:Y:S08]  /*57d0*/  HMMA.16816.F32.BF16 R28, R12, R10.reuse, R28 ;  /* 0x0000000a0c1c723c */ /* 0x080ff0000004181c */
[C---:B------:R-:W-:Y:S01]  /*57e0*/  HMMA.16816.F32.BF16 R32, R4.reuse, R10, R32 ;  /* 0x0000000a0420723c */ /* 0x040fe20000041820 */
[----:B------:R-:W1:Y:S07]  /*57f0*/  LDSM.16.MT88.4 R8, [R0+0x10800] ;  /* 0x010800000008783b */ /* 0x000e6e0000004200 */
[-C--:B---3--:R-:W-:Y:S08]  /*5800*/  HMMA.16816.F32.BF16 R36, R4, R16.reuse, R36 ;  /* 0x000000100424723c */ /* 0x088ff00000041824 */
[C---:B------:R-:W-:Y:S08]  /*5810*/  HMMA.16816.F32.BF16 R40, R12.reuse, R16, R40 ;  /* 0x000000100c28723c */ /* 0x040ff00000041828 */
[-C--:B------:R-:W-:Y:S08]  /*5820*/  HMMA.16816.F32.BF16 R44, R12, R18.reuse, R44 ;  /* 0x000000120c2c723c */ /* 0x080ff0000004182c */
[C---:B------:R-:W-:Y:S01]  /*5830*/  HMMA.16816.F32.BF16 R48, R4.reuse, R18, R48 ;  /* 0x000000120430723c */ /* 0x040fe20000041830 */
[----:B------:R-:W-:Y:S07]  /*5840*/  LDSM.16.MT88.4 R16, [R173+0x21000] ;  /* 0x02100000ad10783b */ /* 0x000fee0000004200 */
[-C--:B----4-:R-:W-:Y:S08]  /*5850*/  HMMA.16816.F32.BF16 R52, R4, R68.reuse, R52 ;  /* 0x000000440434723c */ /* 0x090ff00000041834 */
[C---:B------:R-:W-:Y:S08]  /*5860*/  HMMA.16816.F32.BF16 R56, R12.reuse, R68, R56 ;  /* 0x000000440c38723c */ /* 0x040ff00000041838 */
[-C--:B------:R-:W-:Y:S01]  /*5870*/  HMMA.16816.F32.BF16 R60, R12, R70.reuse, R60 ;  /* 0x000000460c3c723c */ /* 0x080fe2000004183c */
[----:B------:R-:W-:Y:S07]  /*5880*/  LDSM.16.MT88.4 R12, [R0+0xd000] ;  /* 0x00d00000000c783b */ /* 0x000fee0000004200 */
[----:B------:R-:W-:Y:S01]  /*5890*/  HMMA.16816.F32.BF16 R64, R4, R70, R64 ;  /* 0x000000460440723c */ /* 0x000fe20000041840 */
[----:B------:R-:W2:Y:S05]  /*58a0*/  LDSM.16.MT88.4 R4, [R174+0x21000] ;  /* 0x02100000ae04783b */ /* 0x000eaa0000004200 */
[----:B------:R-:W3:Y:S02]  /*58b0*/  LDSM.16.MT88.4 R68, [R0+0xf000] ;  /* 0x00f000000044783b */ /* 0x000ee40000004200 */
[-C--:B-----5:R-:W-:Y:S08]  /*58c0*/  HMMA.16816.F32.BF16 R20, R72, R76.reuse, R20 ;  /* 0x0000004c4814723c */ /* 0x0a0ff00000041814 */
[C---:B------:R-:W-:Y:S08]  /*58d0*/  HMMA.16816.F32.BF16 R24, R80.reuse, R76, R24 ;  /* 0x0000004c5018723c */ /* 0x040ff00000041818 */
[-C--:B------:R-:W-:Y:S08]  /*58e0*/  HMMA.16816.F32.BF16 R28, R80, R78.reuse, R28 ;  /* 0x0000004e501c723c */ /* 0x080ff0000004181c */
[C---:B------:R-:W-:Y:S01]  /*58f0*/  HMMA.16816.F32.BF16 R32, R72.reuse, R78, R32 ;  /* 0x0000004e4820723c */ /* 0x040fe20000041820 */
[----:B------:R-:W4:Y:S07]  /*5900*/  LDSM.16.MT88.4 R76, [R0+0x11000] ;  /* 0x01100000004c783b */ /* 0x000f2e0000004200 */
        /* <DEDUP_REMOVED lines=10> */
[----:B------:R-:W5:Y:S05]  /*59b0*/  LDSM.16.MT88.4 R8, [R0+0xf800] ;  /* 0x00f800000008783b */ /* 0x000f6a0000004200 */
[----:B------:R-:W1:Y:S02]  /*59c0*/  LDSM.16.MT88.4 R72, [R0+0x11800] ;  /* 0x011800000048783b */ /* 0x000e640000004200 */
[-C--:B--2---:R-:W-:Y:S03]  /*59d0*/  HMMA.16816.F32.BF16 R20, R4, R12.reuse, R20 ;  /* 0x0000000c0414723c */ /* 0x084fe60000041814 */
[----:B------:R-:W-:Y:S05]  /*59e0*/  BAR.SYNC.DEFER_BLOCKING 0x0 ;  /* 0x0000000000007b1d */ /* 0x000fea0000010000 */
[C---:B------:R-:W-:Y:S08]  /*59f0*/  HMMA.16816.F32.BF16 R24, R16.reuse, R12, R24 ;  /* 0x0000000c1018723c */ /* 0x040ff00000041818 */
[-C--:B------:R-:W-:Y:S08]  /*5a00*/  HMMA.16816.F32.BF16 R28, R16, R14.reuse, R28 ;  /* 0x0000000e101c723c */ /* 0x080ff0000004181c */
[C---:B------:R-:W-:Y:S08]  /*5a10*/  HMMA.16816.F32.BF16 R32, R4.reuse, R14, R32 ;  /* 0x0000000e0420723c */ /* 0x040ff00000041820 */
[-C--:B---3--:R-:W-:Y:S08]  /*5a20*/  HMMA.16816.F32.BF16 R36, R4, R68.reuse, R36 ;  /* 0x000000440424723c */ /* 0x088ff00000041824 */
[C---:B------:R-:W-:Y:S08]  /*5a30*/  HMMA.16816.F32.BF16 R40, R16.reuse, R68, R40 ;  /* 0x000000441028723c */ /* 0x040ff00000041828 */
[-C--:B------:R-:W-:Y:S08]  /*5a40*/  HMMA.16816.F32.BF16 R44, R16, R70.reuse, R44 ;  /* 0x00000046102c723c */ /* 0x080ff0000004182c */
[C---:B------:R-:W-:Y:S08]  /*5a50*/  HMMA.16816.F32.BF16 R48, R4.reuse, R70, R48 ;  /* 0x000000460430723c */ /* 0x040ff00000041830 */
[-C--:B----4-:R-:W-:Y:S08]  /*5a60*/  HMMA.16816.F32.BF16 R52, R4, R76.reuse, R52 ;  /* 0x0000004c0434723c */ /* 0x090ff00000041834 */
[C---:B------:R-:W-:Y:S08]  /*5a70*/  HMMA.16816.F32.BF16 R56, R16.reuse, R76, R56 ;  /* 0x0000004c1038723c */ /* 0x040ff00000041838 */
[-C--:B------:R-:W-:Y:S08]  /*5a80*/  HMMA.16816.F32.BF16 R60, R16, R78.reuse, R60 ;  /* 0x0000004e103c723c */ /* 0x080ff0000004183c */
[----:B------:R-:W-:Y:S08]  /*5a90*/  HMMA.16816.F32.BF16 R64, R4, R78, R64 ;  /* 0x0000004e0440723c */ /* 0x000ff00000041840 */
[-C--:B-1----:R-:W-:Y:S08]  /*5aa0*/  HMMA.16816.F32.BF16 R20, R80, R84.reuse, R20 ;  /* 0x000000545014723c */ /* 0x082ff00000041814 */
[C---:B------:R-:W-:Y:S08]  /*5ab0*/  HMMA.16816.F32.BF16 R24, R88.reuse, R84, R24 ;  /* 0x000000545818723c */ /* 0x040ff00000041818 */
[-C--:B------:R-:W-:Y:S08]  /*5ac0*/  HMMA.16816.F32.BF16 R28, R88, R86.reuse, R28 ;  /* 0x00000056581c723c */ /* 0x080ff0000004181c */
[C---:B------:R-:W-:Y:S08]  /*5ad0*/  HMMA.16816.F32.BF16 R32, R80.reuse, R86, R32 ;  /* 0x000000565020723c */ /* 0x040ff00000041820 */
[-C--:B-----5:R-:W-:Y:S08]  /*5ae0*/  HMMA.16816.F32.BF16 R36, R80, R8.reuse, R36 ;  /* 0x000000085024723c */ /* 0x0a0ff00000041824 */
        /* <DEDUP_REMOVED lines=8> */
[----:B------:R-:W-:Y:S01]  /*5b70*/  IMAD.MOV.U32 R11, RZ, RZ, c[0x0][0x370] ;  /* 0x0000dc00ff0b7624 */ /* 0x000fe200078e00ff */
[----:B------:R-:W-:Y:S01]  /*5b80*/  ISETP.GE.AND P3, PT, R200, c[0x0][0x220], PT ;  /* 0x00008800c8007a0c */ /* 0x000fe20003f66270 */
[----:B------:R-:W-:Y:S01]  /*5b90*/  IMAD.MOV.U32 R12, RZ, RZ, c[0x0][0x374] ;  /* 0x0000dd00ff0c7624 */ /* 0x000fe200078e00ff */
[----:B------:R-:W-:Y:S01]  /*5ba0*/  ISETP.GE.AND P2, PT, R210, c[0x0][0x220], PT ;  /* 0x00008800d2007a0c */ /* 0x000fe20003f46270 */
[----:B------:R-:W-:Y:S01]  /*5bb0*/  IMAD.U32 R3, R11, -0x40, RZ ;  /* 0xffffffc00b037824 */ /* 0x000fe200078e00ff */
[----:B------:R-:W-:Y:S04]  /*5bc0*/  ISETP.GE.AND P1, PT, R211, c[0x0][0x220], PT ;  /* 0x00008800d3007a0c */ /* 0x000fe80003f26270 */
[----:B------:R-:W-:Y:S02]  /*5bd0*/  LEA R2, P0, R3, R194, 0x1 ;  /* 0x000000c203027211 */ /* 0x000fe400078008ff */
[----:B------:R-:W-:Y:S02]  /*5be0*/  SHF.R.S32.HI R5, RZ, 0x1f, R3 ;  /* 0x0000001fff057819 */ /* 0x000fe40000011403 */
[----:B------:R-:W-:Y:S01]  /*5bf0*/  LEA R4, P4, R11, R3, 0x5 ;  /* 0x000000030b047211 */ /* 0x000fe200078828ff */
        /* <DEDUP_REMOVED lines=8> */
[C-C-:B------:R-:W-:Y:S02]  /*5c80*/  LEA.HI.X R5, R11.reuse, R5, R12.reuse, 0x5, P4 ;  /* 0x000000050b057211 */ /* 0x140fe400020f2c0c */
[----:B------:R-:W-:Y:S01]  /*5c90*/  @!P3 LEA.HI.X R11, R11, R3, R12, 0x6, P5 ;  /* 0x000000030b0bb211 */ /* 0x000fe200028f340c */
[----:B------:R1:W-:Y:S01]  /*5ca0*/  @P2 STS.128 [R191+0xe000], RZ ;  /* 0x00e000ffbf002388 */ /* 0x0003e20000000c00 */
[C---:B------:R-:W-:Y:S01]  /*5cb0*/  @!P2 LEA R8, P4, R4.reuse, R194, 0x1 ;  /* 0x000000c20408a211 */ /* 0x040fe200078808ff */
[----:B------:R-:W-:Y:S01]  /*5cc0*/  IMAD.MOV.U32 R194, RZ, RZ, R2 ;  /* 0x000000ffffc27224 */ /* 0x000fe200078e0002 */
[CCC-:B------:R-:W-:Y:S01]  /*5cd0*/  @!P1 LEA.HI.X R7, R4.reuse, R195.reuse, R5.reuse, 0x1, P0 ;  /* 0x000000c304079211 */ /* 0x1c0fe200000f0c05 */
[----:B------:R-:W-:Y:S01]  /*5ce0*/  @!PT LDS RZ, [RZ] ;  /* 0x00000000fffff984 */ /* 0x000fe20000000800 */
[----:B------:R-:W-:Y:S01]  /*5cf0*/  @!PT LDS RZ, [RZ] ;  /* 0x00000000fffff984 */ /* 0x000fe20000000800 */
[----:B------:R-:W-:Y:S01]  /*5d00*/  @!PT LDS RZ, [RZ] ;  /* 0x00000000fffff984 */ /* 0x000fe20000000800 */
[----:B------:R1:W-:Y:S01]  /*5d10*/  @!P2 LDGSTS.E.BYPASS.LTC128B.128 [R191+0xe000], [R2.64+0x80] ;  /* 0x0e00008002bfafae */ /* 0x0003e2000b901d46 */
[----:B------:R-:W-:Y:S01]  /*5d20*/  @!P2 LEA.HI.X R9, R4, R195, R5, 0x1, P4 ;  /* 0x000000c30409a211 */ /* 0x000fe200020f0c05 */
[----:B------:R-:W-:Y:S02]  /*5d30*/  IMAD.MOV.U32 R195, RZ, RZ, R3 ;  /* 0x000000ffffc37224 */ /* 0x000fe400078e0003 */
        /* <DEDUP_REMOVED lines=20> */
[----:B------:R-:W0:Y:S02]  /*5e80*/  LDGDEPBAR ;  /* 0x00000000000079af */ /* 0x000e240000000000 */
.L_x_157:
[----:B------:R-:W-:Y:S01]  /*5e90*/  LDSM.16.M88.4 R96, [R181] ;  /* 0x00000000b560783b */ /* 0x000fe20000000200 */
[C---:B-1----:R-:W-:Y:S03]  /*5ea0*/  LEA R2, P1, R198.reuse, R188, 0x2 ;  /* 0x000000bcc6027211 */ /* 0x042fe600078210ff */
[----:B------:R-:W1:Y:S01]  /*5eb0*/  LDSM.16.MT88.4 R16, [R0+0x12000] ;  /* 0x012000000010783b */ /* 0x000e620000004200 */
[-C--:B------:R-:W-:Y:S03]  /*5ec0*/  LEA.HI.X.SX32 R3, R198, R189.reuse, 0x2, P1 ;  /* 0x000000bdc6037211 */ /* 0x080fe600008f16ff */
[----:B------:R-:W2:Y:S04]  /*5ed0*/  LDSM.16.M88.4 R92, [R181+0x1000] ;  /* 0x00100000b55c783b */ /* 0x000ea80000000200 */
[----:B------:R-:W3:Y:S04]  /*5ee0*/  LDSM.16.MT88.4 R80, [R0+0x14000] ;  /* 0x014000000050783b */ /* 0x000ee80000004200 */
[----:B------:R-:W4:Y:S04]  /*5ef0*/  LDSM.16.MT88.4 R148, [R0+0x16000] ;  /* 0x016000000094783b */ /* 0x000f280000004200 */
[----:B------:R-:W-:Y:S04]  /*5f00*/  LDSM.16.M88.4 R152, [R182] ;  /* 0x00000000b698783b */ /* 0x000fe80000000200 */
[----:B------:R-:W3:Y:S04]  /*5f10*/  LDSM.16.MT88.4 R156, [R0+0x12800] ;  /* 0x01280000009c783b */ /* 0x000ee80000004200 */
[----:B------:R-:W3:Y:S04]  /*5f20*/  LDSM.16.M88.4 R160, [R182+0x1000] ;  /* 0x00100000b6a0783b */ /* 0x000ee80000000200 */
[----:B------:R-:W-:Y:S01]  /*5f30*/  LDSM.16.MT88.4 R164, [R0+0x16800] ;  /* 0x0168000000a4783b */ /* 0x000fe20000004200 */
[-C--:B-1----:R-:W-:Y:S08]  /*5f40*/  HMMA.16816.F32.BF16 R4, R96, R16.reuse, RZ ;  /* 0x000000106004723c */ /* 0x082ff000000418ff */
[C---:B--2---:R-:W-:Y:S08]  /*5f50*/  HMMA.16816.F32.BF16 R8, R92.reuse, R16, RZ ;  /* 0x000000105c08723c */ /* 0x044ff000000418ff */
[-C--:B------:R-:W-:Y:S08]  /*5f60*/  HMMA.16816.F32.BF16 R12, R92, R18.reuse, RZ ;  /* 0x000000125c0c723c */ /* 0x080ff000000418ff */
[C---:B------:R-:W-:Y:S08]  /*5f70*/  HMMA.16816.F32.BF16 R16, R96.reuse, R18, RZ ;  /* 0x000000126010723c */ /* 0x040ff000000418ff */
[-C--:B---3--:R-:W-:Y:S08]  /*5f80*/  HMMA.16816.F32.BF16 R68, R96, R80.reuse, RZ ;  /* 0x000000506044723c */ /* 0x088ff000000418ff */
[C---:B------:R-:W-:Y:S08]  /*5f90*/  HMMA.16816.F32.BF16 R72, R92.reuse, R80, RZ ;  /* 0x000000505c48723c */ /* 0x040ff000000418ff */
[-C--:B------:R-:W-:Y:S08]  /*5fa0*/  HMMA.16816.F32.BF16 R76, R92, R82.reuse, RZ ;  /* 0x000000525c4c723c */ /* 0x080ff000000418ff */
[C---:B------:R-:W-:Y:S08]  /*5fb0*/  HMMA.16816.F32.BF16 R80, R96.reuse, R82, RZ ;  /* 0x000000526050723c */ /* 0x040ff000000418ff */
[-C--:B----4-:R-:W-:Y:S08]  /*5fc0*/  HMMA.16816.F32.BF16 R84, R96, R148.reuse, RZ ;  /* 0x000000946054723c */ /* 0x090ff000000418ff */
[C---:B------:R-:W-:Y:S08]  /*5fd0*/  HMMA.16816.F32.BF16 R88, R92.reuse, R148, RZ ;  /* 0x000000945c58723c */ /* 0x040ff000000418ff */
[-C--:B------:R-:W-:Y:S08]  /*5fe0*/  HMMA.16816.F32.BF16 R92, R92, R150.reuse, RZ ;  /* 0x000000965c5c723c */ /* 0x080ff000000418ff */
[----:B------:R-:W-:Y:S01]  /*5ff0*/  HMMA.16816.F32.BF16 R96, R96, R150, RZ ;  /* 0x000000966060723c */ /* 0x000fe200000418ff */
[----:B------:R-:W1:Y:S07]  /*6000*/  LDSM.16.MT88.4 R148, [R0+0x14800] ;  /* 0x014800000094783b */ /* 0x000e6e0000004200 */
[-C--:B------:R-:W-:Y:S08]  /*6010*/  HMMA.16816.F32.BF16 R4, R152, R156.reuse, R4 ;  /* 0x0000009c9804723c */ /* 0x080ff00000041804 */
[C---:B------:R-:W-:Y:S08]  /*6020*/  HMMA.16816.F32.BF16 R8, R160.reuse, R156, R8 ;  /* 0x0000009ca008723c */ /* 0x040ff00000041808 */
[-C--:B------:R-:W-:Y:S08]  /*6030*/  HMMA.16816.F32.BF16 R12, R160, R158.reuse, R12 ;  /* 0x0000009ea00c723c */ /* 0x080ff0000004180c */
[C---:B------:R-:W-:Y:S01]  /*6040*/  HMMA.16816.F32.BF16 R16, R152.reuse, R158, R16 ;  /* 0x0000009e9810723c */ /* 0x040fe20000041810 */
[----:B------:R-:W-:Y:S07]  /*6050*/  LDSM.16.MT88.4 R156, [R0+0x13000] ;  /* 0x01300000009c783b */ /* 0x000fee0000004200 */
[-C--:B-1----:R-:W-:Y:S08]  /*6060*/  HMMA.16816.F32.BF16 R68, R152, R148.reuse, R68 ;  /* 0x000000949844723c */ /* 0x082ff00000041844 */
[C---:B------:R-:W-:Y:S08]  /*6070*/  HMMA.16816.F32.BF16 R72, R160.reuse, R148, R72 ;  /* 0x00000094a048723c */ /* 0x040ff00000041848 */
[-C--:B------:R-:W-:Y:S08]  /*6080*/  HMMA.16816.F32.BF16 R76, R160, R150.reuse, R76 ;  /* 0x00000096a04c723c */ /* 0x080ff0000004184c */
[C---:B------:R-:W-:Y:S01]  /*6090*/  HMMA.16816.F32.BF16 R80, R152.reuse, R150, R80 ;  /* 0x000000969850723c */ /* 0x040fe20000041850 */
[----:B------:R-:W1:Y:S07]  /*60a0*/  LDSM.16.M88.4 R148, [R183] ;  /* 0x00000000b794783b */ /* 0x000e6e0000000200 */
[-C--:B------:R-:W-:Y:S08]  /*60b0*/  HMMA.16816.F32.BF16 R84, R152, R164.reuse, R84 ;  /* 0x000000a49854723c */ /* 0x080ff00000041854 */
[C---:B------:R-:W-:Y:S08]  /*60c0*/  HMMA.16816.F32.BF16 R88, R160.reuse, R164, R88 ;  /* 0x000000a4a058723c */ /* 0x040ff00000041858 */
[-C--:B------:R-:W-:Y:S01]  /*60d0*/  HMMA.16816.F32.BF16 R92, R160, R166.reuse, R92 ;  /* 0x000000a6a05c723c */ /* 0x080fe2000004185c */
[----:B------:R-:W2:Y:S07]  /*60e0*/  LDSM.16.M88.4 R160, [R183+0x1000] ;  /* 0x00100000b7a0783b */ /* 0x000eae0000000200 */
[----:B------:R-:W-:Y:S01]  /*60f0*/  HMMA.16816.F32.BF16 R96, R152, R166, R96 ;  /* 0x000000a69860723c */ /* 0x000fe20000041860 */
[----:B------:R-:W3:Y:S04]  /*6100*/  LDSM.16.MT88.4 R152, [R0+0x15000] ;  /* 0x015000000098783b */ /* 0x000ee80000004200 */
[----:B------:R-:W4:Y:S03]  /*6110*/  LDSM.16.MT88.4 R164, [R0+0x17000] ;  /* 0x0170000000a4783b */ /* 0x000f260000004200 */
[-C--:B-1----:R-:W-:Y:S08]  /*6120*/  HMMA.16816.F32.BF16 R4, R148, R156.reuse, R4 ;  /* 0x0000009c9404723c */ /* 0x082ff00000041804 */
[C---:B--2---:R-:W-:Y:S08]  /*6130*/  HMMA.16816.F32.BF16 R8, R160.reuse, R156, R8 ;  /* 0x0000009ca008723c */ /* 0x044ff00000041808 */
[-C--:B------:R-:W-:Y:S08]  /*6140*/  HMMA.16816.F32.BF16 R12, R160, R158.reuse, R12 ;  /* 0x0000009ea00c723c */ /* 0x080ff0000004180c */
[C---:B------:R-:W-:Y:S01]  /*6150*/  HMMA.16816.F32.BF16 R16, R148.reuse, R158, R16 ;  /* 0x0000009e9410723c */ /* 0x040fe20000041810 */
[----:B------:R-:W-:Y:S07]  /*6160*/  LDSM.16.MT88.4 R156, [R0+0x13800] ;  /* 0x01380000009c783b */ /* 0x000fee0000004200 */
[-C--:B---3--:R-:W-:Y:S08]  /*6170*/  HMMA.16816.F32.BF16 R68, R148, R152.reuse, R68 ;  /* 0x000000989444723c */ /* 0x088ff00000041844 */
[C---:B------:R-:W-:Y:S08]  /*6180*/  HMMA.16816.F32.BF16 R72, R160.reuse, R152, R72 ;  /* 0x00000098a048723c */ /* 0x040ff00000041848 */
[-C--:B------:R-:W-:Y:S08]  /*6190*/  HMMA.16816.F32.BF16 R76, R160, R154.reuse, R76 ;  /* 0x0000009aa04c723c */ /* 0x080ff0000004184c */
[C---:B------:R-:W-:Y:S01]  /*61a0*/  HMMA.16816.F32.BF16 R80, R148.reuse, R154, R80 ;  /* 0x0000009a9450723c */ /* 0x040fe20000041850 */
[----:B------:R-:W1:Y:S07]  /*61b0*/  LDSM.16.M88.4 R152, [R184] ;  /* 0x00000000b898783b */ /* 0x000e6e0000000200 */
[-C--:B----4-:R-:W-:Y:S08]  /*61c0*/  HMMA.16816.F32.BF16 R84, R148, R164.reuse, R84 ;  /* 0x000000a49454723c */ /* 0x090ff00000041854 */
[C---:B------:R-:W-:Y:S08]  /*61d0*/  HMMA.16816.F32.BF16 R88, R160.reuse, R164, R88 ;  /* 0x000000a4a058723c */ /* 0x040ff00000041858 */
[-C--:B------:R-:W-:Y:S01]  /*61e0*/  HMMA.16816.F32.BF16 R92, R160, R166.reuse, R92 ;  /* 0x000000a6a05c723c */ /* 0x080fe2000004185c */
[----:B------:R-:W2:Y:S07]  /*61f0*/  LDSM.16.M88.4 R160, [R184+0x1000] ;  /* 0x00100000b8a0783b */ /* 0x000eae0000000200 */
[----:B------:R-:W-:Y:S01]  /*6200*/  HMMA.16816.F32.BF16 R96, R148, R166, R96 ;  /* 0x000000a69460723c */ /* 0x000fe20000041860 */
[----:B------:R-:W3:Y:S04]  /*6210*/  LDSM.16.MT88.4 R148, [R0+0x15800] ;  /* 0x015800000094783b */ /* 0x000ee80000004200 */
[----:B------:R4:W3:Y:S03]  /*6220*/  LDSM.16.MT88.4 R164, [R0+0x17800] ;  /* 0x0178000000a4783b */ /* 0x0008e60000004200 */
[-C--:B-1----:R-:W-:Y:S01]  /*6230*/  HMMA.16816.F32.BF16 R4, R152, R156.reuse, R4 ;  /* 0x0000009c9804723c */ /* 0x082fe20000041804 */
[----:B----4-:R-:W-:Y:S04]  /*6240*/  IMAD.MOV.U32 R0, RZ, RZ, c[0x0][0x22c] ;  /* 0x00008b00ff007624 */ /* 0x010fe800078e00ff */
[----:B------:R-:W-:Y:S03]  /*6250*/  IMAD R0, R0, c[0x0][0x1c0], RZ ;  /* 0x0000700000007a24 */ /* 0x000fe600078e02ff */
[C---:B--2---:R-:W-:Y:S04]  /*6260*/  HMMA.16816.F32.BF16 R8, R160.reuse, R156, R8 ;  /* 0x0000009ca008723c */ /* 0x044fe80000041808 */
[----:B------:R-:W-:Y:S03]  /*6270*/  IMAD R0, R0, 0x18, RZ ;  /* 0x0000001800007824 */ /* 0x000fe600078e02ff */
[----:B------:R-:W-:Y:S01]  /*6280*/  IMAD.MOV.U32 R156, RZ, RZ, c[0x0][0x22c] ;  /* 0x00008b00ff9c7624 */ /* 0x000fe200078e00ff */
[-C--:B------:R-:W-:Y:S01]  /*6290*/  HMMA.16816.F32.BF16 R12, R160, R158.reuse, R12 ;  /* 0x0000009ea00c723c */ /* 0x080fe2000004180c */
[----:B------:R-:W-:Y:S03]  /*62a0*/  IMAD.MOV.U32 R157, RZ, RZ, c[0x0][0x22c] ;  /* 0x00008b00ff9d7624 */ /* 0x000fe600078e00ff */
[----:B------:R-:W-:Y:S02]  /*62b0*/  IMAD R156, R156, c[0x0][0x1c0], RZ ;  /* 0x000070009c9c7a24 */ /* 0x000fe400078e02ff */
[----:B------:R-:W-:Y:S02]  /*62c0*/  IMAD R157, R157, c[0x0][0x1c0], RZ ;  /* 0x000070009d9d7a24 */ /* 0x000fe400078e02ff */
[C---:B------:R-:W-:Y:S04]  /*62d0*/  HMMA.16816.F32.BF16 R16, R152.reuse, R158, R16 ;  /* 0x0000009e9810723c */ /* 0x040fe80000041810 */
[----:B------:R-:W-:Y:S02]  /*62e0*/  IMAD R156, R156, 0x28, RZ ;  /* 0x000000289c9c7824 */ /* 0x000fe400078e02ff */
[----:B------:R-:W-:Y:S02]  /*62f0*/  IMAD R157, R157, 0x30, RZ ;  /* 0x000000309d9d7824 */ /* 0x000fe400078e02ff */
[-C--:B---3--:R-:W-:Y:S01]  /*6300*/  HMMA.16816.F32.BF16 R68, R152, R148.reuse, R68 ;  /* 0x000000949844723c */ /* 0x088fe20000041844 */
[----:B------:R-:W-:Y:S04]  /*6310*/  IMAD.MOV.U32 R159, RZ, RZ, c[0x0][0x22c] ;  /* 0x00008b00ff9f7624 */ /* 0x000fe800078e00ff */
[----:B------:R-:W-:Y:S03]  /*6320*/  IMAD R159, R159, c[0x0][0x1c0], RZ ;  /* 0x000070009f9f7a24 */ /* 0x000fe600078e02ff */
[C---:B------:R-:W-:Y:S04]  /*6330*/  HMMA.16816.F32.BF16 R72, R160.reuse, R148, R72 ;  /* 0x00000094a048723c */ /* 0x040fe80000041848 */
[----:B------:R-:W-:Y:S03]  /*6340*/  IMAD.SHL.U32 R159, R159, 0x20, RZ ;  /* 0x000000209f9f7824 */ /* 0x000fe600078e00ff */
[----:B------:R-:W-:Y:S01]  /*6350*/  @P6 IADD3 R148, P0, R230, R208, RZ ;  /* 0x000000d0e6946210 */ /* 0x000fe20007f1e0ff */
[-C--:B------:R-:W-:Y:S04]  /*6360*/  HMMA.16816.F32.BF16 R76, R160, R150.reuse, R76 ;  /* 0x00000096a04c723c */ /* 0x080fe8000004184c */
[----:B------:R-:W-:Y:S04]  /*6370*/  @P6 IMAD.X R149, R229, 0x1, R207, P0 ;  /* 0x00000001e5956824 */ /* 0x000fe800000e06cf */
[C---:B------:R-:W-:Y:S01]  /*6380*/  HMMA.16816.F32.BF16 R80, R152.reuse, R150, R80 ;  /* 0x000000969850723c */ /* 0x040fe20000041850 */
[----:B------:R1:W5:Y:S04]  /*6390*/  @P6 LDG.E R199, [R148.64+-0x100] ;  /* 0xffff000694c76981 */ /* 0x000368000c1e1900 */
[----:B------:R1:W5:Y:S03]  /*63a0*/  @P6 LDG.E R202, [R148.64+-0xe0] ;  /* 0xffff200694ca6981 */ /* 0x000366000c1e1900 */
[-C--:B------:R-:W-:Y:S01]  /*63b0*/  HMMA.16816.F32.BF16 R84, R152, R164.reuse, R84 ;  /* 0x000000a49854723c */ /* 0x080fe20000041854 */
[----:B------:R2:W-:Y:S04]  /*63c0*/  RED.E.ADD.F32.FTZ.RN.STRONG.GPU [R188.64], R4 ;  /* 0x00000004bc00798e */ /* 0x0005e8000c10e786 */
[----:B------:R3:W-:Y:S03]  /*63d0*/  RED.E.ADD.F32.FTZ.RN.STRONG.GPU [R2.64], R5 ;  /* 0x000000050200798e */ /* 0x0007e6000c10e786 */
[C---:B------:R-:W-:Y:S08]  /*63e0*/  HMMA.16816.F32.BF16 R88, R160.reuse, R164, R88 ;  /* 0x000000a4a058723c */ /* 0x040ff00000041858 */
[-C--:B------:R-:W-:Y:S04]  /*63f0*/  HMMA.16816.F32.BF16 R92, R160, R166.reuse, R92 ;  /* 0x000000a6a05c723c */ /* 0x080fe8000004185c */
[CC--:B-1----:R-:W-:Y:S04]  /*6400*/  LEA R148, P0, R232.reuse, R188.reuse, 0x2 ;  /* 0x000000bce8947211 */ /* 0x0c2fe800078010ff */
[----:B------:R-:W-:Y:S04]  /*6410*/  HMMA.16816.F32.BF16 R96, R152, R166, R96 ;  /* 0x000000a69860723c */ /* 0x000fe80000041860 */
[-C--:B------:R-:W-:Y:S02]  /*6420*/  LEA.HI.X.SX32 R149, R232, R189.reuse, 0x2, P0 ;  /* 0x000000bde8957211 */ /* 0x080fe400000f16ff */
[CC--:B--2---:R-:W-:Y:S02]  /*6430*/  LEA R4, P1, R0.reuse, R188.reuse, 0x2 ;  /* 0x000000bc00047211 */ /* 0x0c4fe400078210ff */
[CC--:B------:R-:W-:Y:S01]  /*6440*/  LEA R150, P0, R159.reuse, R188.reuse, 0x2 ;  /* 0x000000bc9f967211 */ /* 0x0c0fe200078010ff */
[----:B------:R1:W-:Y:S03]  /*6450*/  RED.E.ADD.F32.FTZ.RN.STRONG.GPU [R148.64], R6 ;  /* 0x000000069400798e */ /* 0x0003e6000c10e786 */
[-C--:B---3--:R-:W-:Y:S01]  /*6460*/  LEA.HI.X.SX32 R5, R0, R189.reuse, 0x2, P1 ;  /* 0x000000bd00057211 */ /* 0x088fe200008f16ff */
[----:B------:R-:W-:Y:S01]  /*6470*/  IMAD.MOV.U32 R0, RZ, RZ, c[0x0][0x22c] ;  /* 0x00008b00ff007624 */ /* 0x000fe200078e00ff */
[-C--:B------:R-:W-:Y:S03]  /*6480*/  LEA.HI.X.SX32 R151, R159, R189.reuse, 0x2, P0 ;  /* 0x000000bd9f977211 */ /* 0x080fe600000f16ff */
[----:B------:R2:W-:Y:S01]  /*6490*/  RED.E.ADD.F32.FTZ.RN.STRONG.GPU [R4.64], R7 ;  /* 0x000000070400798e */ /* 0x0005e2000c10e786 */
[----:B------:R-:W-:Y:S03]  /*64a0*/  IMAD R0, R0, c[0x0][0x1c0], RZ ;  /* 0x0000700000007a24 */ /* 0x000fe600078e02ff */
[----:B------:R3:W-:Y:S01]  /*64b0*/  RED.E.ADD.F32.FTZ.RN.STRONG.GPU [R150.64], R8 ;  /* 0x000000089600798e */ /* 0x0007e2000c10e786 */
[----:B------:R-:W-:Y:S01]  /*64c0*/  IMAD R0, R0, 0x38, RZ ;  /* 0x0000003800007824 */ /* 0x000fe200078e02ff */
[CC--:B-1----:R-:W-:Y:S02]  /*64d0*/  LEA R148, P2, R156.reuse, R188.reuse, 0x2 ;  /* 0x000000bc9c947211 */ /* 0x0c2fe400078410ff */
[CC--:B------:R-:W-:Y:S02]  /*64e0*/  LEA R6, P1, R157.reuse, R188.reuse, 0x2 ;  /* 0x000000bc9d067211 */ /* 0x0c0fe400078210ff */
[-C--:B------:R-:W-:Y:S02]  /*64f0*/  LEA.HI.X.SX32 R149, R156, R189.reuse, 0x2, P2 ;  /* 0x000000bd9c957211 */ /* 0x080fe400010f16ff */
[CC--:B--2---:R-:W-:Y:S03]  /*6500*/  LEA R4, P0, R0.reuse, R188.reuse, 0x2 ;  /* 0x000000bc00047211 */ /* 0x0c4fe600078010ff */
[----:B------:R1:W-:Y:S01]  /*6510*/  RED.E.ADD.F32.FTZ.RN.STRONG.GPU [R148.64], R9 ;  /* 0x000000099400798e */ /* 0x0003e2000c10e786 */
[-C--:B------:R-:W-:Y:S02]  /*6520*/  LEA.HI.X.SX32 R7, R157, R189.reuse, 0x2, P1 ;  /* 0x000000bd9d077211 */ /* 0x080fe400008f16ff */
[-C--:B------:R-:W-:Y:S01]  /*6530*/  LEA.HI.X.SX32 R5, R0, R189.reuse, 0x2, P0 ;  /* 0x000000bd00057211 */ /* 0x080fe200000f16ff */
[----:B------:R-:W-:Y:S01]  /*6540*/  IMAD.IADD R0, R198, 0x1, R245 ;  /* 0x00000001c6007824 */ /* 0x000fe200078e02f5 */
[CC--:B---3--:R-:W-:Y:S01]  /*6550*/  LEA R8, P0, R252.reuse, R188.reuse, 0x2 ;  /* 0x000000bcfc087211 */ /* 0x0c8fe200078010ff */
[----:B------:R2:W-:Y:S04]  /*6560*/  RED.E.ADD.F32.FTZ.RN.STRONG.GPU [R6.64], R10 ;  /* 0x0000000a0600798e */ /* 0x0005e8000c10e786 */
[----:B------:R3:W-:Y:S04]  /*6570*/  RED.E.ADD.F32.FTZ.RN.STRONG.GPU [R4.64], R11 ;  /* 0x0000000b0400798e */ /* 0x0007e8000c10e786 */
[----:B------:R-:W-:Y:S04]  /*6580*/  RED.E.ADD.F32.FTZ.RN.STRONG.GPU [R188.64+0x80], R16 ;  /* 0x00008010bc00798e */ /* 0x000fe8000c10e786 */
[----:B------:R-:W-:Y:S01]  /*6590*/  RED.E.ADD.F32.FTZ.RN.STRONG.GPU [R2.64+0x80], R17 ;  /* 0x000080110200798e */ /* 0x000fe2000c10e786 */
[-C--:B-1----:R-:W-:Y:S05]  /*65a0*/  LEA.HI.X.SX32 R9, R252, R189.reuse, 0x2, P0 ;  /* 0x000000bdfc097211 */ /* 0x082fea00000f16ff */
[----:B------:R1:W-:Y:S01]  /*65b0*/  RED.E.ADD.F32.FTZ.RN.STRONG.GPU [R8.64], R18 ;  /* 0x000000120800798e */ /* 0x0003e2000c10e786 */
[CC--:B--2---:R-:W-:Y:S02]  /*65c0*/  LEA R6, P1, R245.reuse, R188.reuse, 0x2 ;  /* 0x000000bcf5067211 */ /* 0x0c4fe400078210ff */
[CC--:B------:R-:W-:Y:S02]  /*65d0*/  LEA R10, P0, R0.reuse, R188.reuse, 0x2 ;  /* 0x000000bc000a7211 */ /* 0x0c0fe400078010ff */
[-C--:B------:R-:W-:Y:S02]  /*65e0*/  LEA.HI.X.SX32 R7, R245, R189.reuse, 0x2, P1 ;  /* 0x000000bdf5077211 */ /* 0x080fe400008f16ff */
[-C--:B---3--:R-:W-:Y:S01]  /*65f0*/  LEA.HI.X.SX32 R11, R0, R189.reuse, 0x2, P0 ;  /* 0x000000bd000b7211 */ /* 0x088fe200000f16ff */
[----:B------:R-:W-:Y:S01]  /*6600*/  IMAD.IADD R0, R198, 0x1, R244 ;  /* 0x00000001c6007824 */ /* 0x000fe200078e02f4 */
[CC--:B------:R-:W-:Y:S01]  /*6610*/  LEA R4, P1, R222.reuse, R188.reuse, 0x2 ;  /* 0x000000bcde047211 */ /* 0x0c0fe200078210ff */
[----:B------:R2:W-:Y:S03]  /*6620*/  RED.E.ADD.F32.FTZ.RN.STRONG.GPU [R6.64], R19 ;  /* 0x000000130600798e */ /* 0x0005e6000c10e786 */
[-C--:B------:R-:W-:Y:S01]  /*6630*/  LEA.HI.X.SX32 R5, R222, R189.reuse, 0x2, P1 ;  /* 0x000000bdde057211 */ /* 0x080fe200008f16ff */
[----:B------:R-:W-:Y:S04]  /*6640*/  RED.E.ADD.F32.FTZ.RN.STRONG.GPU [R10.64], R12 ;  /* 0x0000000c0a00798e */ /* 0x000fe8000c10e786 */
[----:B------:R-:W-:Y:S01]  /*6650*/  LDSM.16.MT88.4 R16, [R168+0x2000] ;  /* 0x00200000a810783b */ /* 0x000fe20000004200 */
[CC--:B-1----:R-:W-:Y:S04]  /*6660*/  LEA R8, P2, R223.reuse, R188.reuse, 0x2 ;  /* 0x000000bcdf087211 */ /* 0x0c2fe800078410ff */
[-C--:B------:R-:W-:Y:S05]  /*6670*/  LEA.HI.X.SX32 R9, R223, R189.reuse, 0x2, P2 ;  /* 0x000000bddf097211 */ /* 0x080fea00010f16ff */
[----:B------:R1:W-:Y:S01]  /*6680*/  RED.E.ADD.F32.FTZ.RN.STRONG.GPU [R8.64], R13 ;  /* 0x0000000d0800798e */ /* 0x0003e2000c10e786 */
[CC--:B--2---:R-:W-:Y:S03]  /*6690*/  LEA R6, P0, R228.reuse, R188.reuse, 0x2 ;  /* 0x000000bce4067211 */ /* 0x0c4fe600078010ff */
[----:B------:R2:W-:Y:S01]  /*66a0*/  RED.E.ADD.F32.FTZ.RN.STRONG.GPU [R4.64], R14 ;  /* 0x0000000e0400798e */ /* 0x0005e2000c10e786 */
[-C--:B------:R-:W-:Y:S05]  /*66b0*/  LEA.HI.X.SX32 R7, R228, R189.reuse, 0x2, P0 ;  /* 0x000000bde4077211 */ /* 0x080fea00000f16ff */
[----:B------:R3:W-:Y:S04]  /*66c0*/  RED.E.ADD.F32.FTZ.RN.STRONG.GPU [R6.64], R15 ;  /* 0x0000000f0600798e */ /* 0x0007e8000c10e786 */
[----:B------:R-:W-:Y:S04]  /*66d0*/  RED.E.ADD.F32.FTZ.RN.STRONG.GPU [R188.64+0x100], R68 ;  /* 0x00010044bc00798e */ /* 0x000fe8000c10e786 */
[----:B------:R-:W-:Y:S04]  /*66e0*/  RED.E.ADD.F32.FTZ.RN.STRONG.GPU [R2.64+0x100], R69 ;  /* 0x000100450200798e */ /* 0x000fe8000c10e786 */
[----:B------:R-:W-:Y:S01]  /*66f0*/  LDSM.16.MT88.4 R12, [R173+0x1e000] ;  /* 0x01e00000ad0c783b */ /* 0x000fe20000004200 */
[-C--:B-1----:R-:W-:Y:S02]  /*6700*/  LEA R8, P2, R221, R188.reuse, 0x2 ;  /* 0x000000bcdd087211 */ /* 0x082fe400078410ff */
[-C--:B--2---:R-:W-:Y:S02]  /*6710*/  LEA R4, P0, R251, R188.reuse, 0x2 ;  /* 0x000000bcfb047211 */ /* 0x084fe400078010ff */
[-C--:B------:R-:W-:Y:S02]  /*6720*/  LEA.HI.X.SX32 R9, R221, R189.reuse, 0x2, P2 ;  /* 0x000000bddd097211 */ /* 0x080fe400010f16ff */
[-C--:B------:R-:W-:Y:S02]  /*6730*/  LEA.HI.X.SX32 R5, R251, R189.reuse, 0x2, P0 ;  /* 0x000000bdfb057211 */ /* 0x080fe400000f16ff */
[-C--:B---3--:R-:W-:Y:S02]  /*6740*/  LEA R6, P1, R244, R188.reuse, 0x2 ;  /* 0x000000bcf4067211 */ /* 0x088fe400078210ff */
[-C--:B------:R-:W-:Y:S01]  /*6750*/  LEA R10, P0, R0, R188.reuse, 0x2 ;  /* 0x000000bc000a7211 */ /* 0x080fe200078010ff */
[----:B------:R1:W-:Y:S01]  /*6760*/  RED.E.ADD.F32.FTZ.RN.STRONG.GPU [R4.64], R70 ;  /* 0x000000460400798e */ /* 0x0003e2000c10e786 */
[-C--:B------:R-:W-:Y:S02]  /*6770*/  LEA.HI.X.SX32 R7, R244, R189.reuse, 0x2, P1 ;  /* 0x000000bdf4077211 */ /* 0x080fe400008f16ff */
[-C--:B------:R-:W-:Y:S01]  /*6780*/  LEA.HI.X.SX32 R11, R0, R189.reuse, 0x2, P0 ;  /* 0x000000bd000b7211 */ /* 0x080fe200000f16ff */
[----:B------:R-:W-:Y:S02]  /*6790*/  IMAD.IADD R0, R198, 0x1, R243 ;  /* 0x00000001c6007824 */ /* 0x000fe400078e02f3 */
[----:B------:R2:W-:Y:S04]  /*67a0*/  RED.E.ADD.F32.FTZ.RN.STRONG.GPU [R6.64], R71 ;  /* 0x000000470600798e */ /* 0x0005e8000c10e786 */
[----:B------:R-:W-:Y:S04]  /*67b0*/  RED.E.ADD.F32.FTZ.RN.STRONG.GPU [R10.64], R72 ;  /* 0x000000480a00798e */ /* 0x000fe8000c10e786 */
[----:B------:R3:W-:Y:S04]  /*67c0*/  RED.E.ADD.F32.FTZ.RN.STRONG.GPU [R8.64], R73 ;  /* 0x000000490800798e */ /* 0x0007e8000c10e786 */
[----:B------:R-:W-:Y:S01]  /*67d0*/  LDSM.16.MT88.4 R68, [R168+0x4000] ;  /* 0x00400000a844783b */ /* 0x000fe20000004200 */
[CC--:B-1----:R-:W-:Y:S04]  /*67e0*/  LEA R4, P1, R220.reuse, R188.reuse, 0x2 ;  /* 0x000000bcdc047211 */ /* 0x0c2fe800078210ff */
[-C--:B------:R-:W-:Y:S02]  /*67f0*/  LEA.HI.X.SX32 R5, R220, R189.reuse, 0x2, P1 ;  /* 0x000000bddc057211 */ /* 0x080fe400008f16ff */
[CC--:B--2---:R-:W-:Y:S03]  /*6800*/  LEA R6, P0, R227.reuse, R188.reuse, 0x2 ;  /* 0x000000bce3067211 */ /* 0x0c4fe600078010ff */
[----:B------:R1:W-:Y:S01]  /*6810*/  RED.E.ADD.F32.FTZ.RN.STRONG.GPU [R4.64], R74 ;  /* 0x0000004a0400798e */ /* 0x0003e2000c10e786 */
[-C--:B------:R-:W-:Y:S02]  /*6820*/  LEA.HI.X.SX32 R7, R227, R189.reuse, 0x2, P0 ;  /* 0x000000bde3077211 */ /* 0x080fe400000f16ff */
[CC--:B---3--:R-:W-:Y:S03]  /*6830*/  LEA R8, P2, R219.reuse, R188.reuse, 0x2 ;  /* 0x000000bcdb087211 */ /* 0x0c8fe600078410ff */
[----:B------:R2:W-:Y:S01]  /*6840*/  RED.E.ADD.F32.FTZ.RN.STRONG.GPU [R6.64], R75 ;  /* 0x0000004b0600798e */ /* 0x0005e2000c10e786 */
[-C--:B------:R-:W-:Y:S03]  /*6850*/  LEA.HI.X.SX32 R9, R219, R189.reuse, 0x2, P2 ;  /* 0x000000bddb097211 */ /* 0x080fe600010f16ff */
[----:B------:R-:W-:Y:S04]  /*6860*/  RED.E.ADD.F32.FTZ.RN.STRONG.GPU [R188.64+0x180], R80 ;  /* 0x00018050bc00798e */ /* 0x000fe8000c10e786 */
[----:B------:R-:W-:Y:S04]  /*6870*/  RED.E.ADD.F32.FTZ.RN.STRONG.GPU [R2.64+0x180], R81 ;  /* 0x000180510200798e */ /* 0x000fe8000c10e786 */
[----:B------:R-:W-:Y:S01]  /*6880*/  LDSM.16.MT88.4 R72, [R174+0x1e800] ;  /* 0x01e80000ae48783b */ /* 0x000fe20000004200 */
[CC--:B-1----:R-:W-:Y:S04]  /*6890*/  LEA R4, P0, R250.reuse, R188.reuse, 0x2 ;  /* 0x000000bcfa047211 */ /* 0x0c2fe800078010ff */
[-C--:B------:R-:W-:Y:S02]  /*68a0*/  LEA.HI.X.SX32 R5, R250, R189.reuse, 0x2, P0 ;  /* 0x000000bdfa057211 */ /* 0x080fe400000f16ff */
[CC--:B--2---:R-:W-:Y:S02]  /*68b0*/  LEA R6, P1, R243.reuse, R188.reuse, 0x2 ;  /* 0x000000bcf3067211 */ /* 0x0c4fe400078210ff */
[CC--:B------:R-:W-:Y:S01]  /*68c0*/  LEA R10, P0, R0.reuse, R188.reuse, 0x2 ;  /* 0x000000bc000a7211 */ /* 0x0c0fe200078010ff */
        /* <DEDUP_REMOVED lines=21> */
[-C--:B--2---:R-:W-:Y:S02]  /*6a20*/  LEA R6, P1, R242, R188.reuse, 0x2 ;  /* 0x000000bcf2067211 */ /* 0x084fe400078210ff */
[-C--:B------:R-:W-:Y:S01]  /*6a30*/  LEA R10, P0, R0, R188.reuse, 0x2 ;  /* 0x000000bc000a7211 */ /* 0x080fe200078010ff */
[----:B------:R1:W-:Y:S01]  /*6a40*/  RED.E.ADD.F32.FTZ.RN.STRONG.GPU [R4.64], R86 ;  /* 0x000000560400798e */ /* 0x0003e2000c10e786 */
[-C--:B------:R-:W-:Y:S02]  /*6a50*/  LEA.HI.X.SX32 R7, R242, R189.reuse, 0x2, P1 ;  /* 0x000000bdf2077211 */ /* 0x080fe400008f16ff */
[-C--:B------:R-:W-:Y:S01]  /*6a60*/  LEA.HI.X.SX32 R11, R0, R189.reuse, 0x2, P0 ;  /* 0x000000bd000b7211 */ /* 0x080fe200000f16ff */
[----:B------:R-:W-:Y:S02]  /*6a70*/  IMAD.IADD R0, R198, 0x1, R241 ;  /* 0x00000001c6007824 */ /* 0x000fe400078e02f1 */
[----:B------:R2:W-:Y:S04]  /*6a80*/  RED.E.ADD.F32.FTZ.RN.STRONG.GPU [R6.64], R87 ;  /* 0x000000570600798e */ /* 0x0005e8000c10e786 */
[----:B------:R3:W-:Y:S04]  /*6a90*/  RED.E.ADD.F32.FTZ.RN.STRONG.GPU [R10.64], R88 ;  /* 0x000000580a00798e */ /* 0x0007e8000c10e786 */
[----:B------:R4:W-:Y:S04]  /*6aa0*/  RED.E.ADD.F32.FTZ.RN.STRONG.GPU [R8.64], R89 ;  /* 0x000000590800798e */ /* 0x0009e8000c10e786 */
[----:B------:R-:W-:Y:S01]  /*6ab0*/  LDSM.16.MT88.4 R84, [R168+0x2800] ;  /* 0x00280000a854783b */ /* 0x000fe20000004200 */
[CC--:B-1----:R-:W-:Y:S04]  /*6ac0*/  LEA R4, P1, R216.reuse, R188.reuse, 0x2 ;  /* 0x000000bcd8047211 */ /* 0x0c2fe800078210ff */
[-C--:B------:R-:W-:Y:S02]  /*6ad0*/  LEA.HI.X.SX32 R5, R216, R189.reuse, 0x2, P1 ;  /* 0x000000bdd8057211 */ /* 0x080fe400008f16ff */
[CC--:B--2---:R-:W-:Y:S03]  /*6ae0*/  LEA R6, P0, R225.reuse, R188.reuse, 0x2 ;  /* 0x000000bce1067211 */ /* 0x0c4fe600078010ff */
[----:B------:R1:W-:Y:S01]  /*6af0*/  RED.E.ADD.F32.FTZ.RN.STRONG.GPU [R4.64], R90 ;  /* 0x0000005a0400798e */ /* 0x0003e2000c10e786 */
[-C--:B------:R-:W-:Y:S02]  /*6b00*/  LEA.HI.X.SX32 R7, R225, R189.reuse, 0x2, P0 ;  /* 0x000000bde1077211 */ /* 0x080fe400000f16ff */
[CC--:B---3--:R-:W-:Y:S02]  /*6b10*/  LEA R10, P0, R241.reuse, R188.reuse, 0x2 ;  /* 0x000000bcf10a7211 */ /* 0x0c8fe400078010ff */
[CC--:B----4-:R-:W-:Y:S01]  /*6b20*/  LEA R8, P3, R0.reuse, R188.reuse, 0x2 ;  /* 0x000000bc00087211 */ /* 0x0d0fe200078610ff */
[----:B------:R2:W-:Y:S01]  /*6b30*/  RED.E.ADD.F32.FTZ.RN.STRONG.GPU [R6.64], R91 ;  /* 0x0000005b0600798e */ /* 0x0005e2000c10e786 */
[-C--:B------:R-:W-:Y:S02]  /*6b40*/  LEA.HI.X.SX32 R11, R241, R189.reuse, 0x2, P0 ;  /* 0x000000bdf10b7211 */ /* 0x080fe400000f16ff */
[-C--:B------:R-:W-:Y:S01]  /*6b50*/  LEA.HI.X.SX32 R9, R0, R189.reuse, 0x2, P3 ;  /* 0x000000bd00097211 */ /* 0x080fe200018f16ff */
[----:B------:R-:W-:Y:S01]  /*6b60*/  RED.E.ADD.F32.FTZ.RN.STRONG.GPU [R188.64+0x280], R96 ;  /* 0x00028060bc00798e */ /* 0x000fe2000c10e786 */
[----:B------:R-:W-:Y:S03]  /*6b70*/  LOP3.LUT R0, R193, 0x1, RZ, 0xc0, !PT ;  /* 0x00000001c1007812 */ /* 0x000fe600078ec0ff */
[----:B------:R3:W-:Y:S04]  /*6b80*/  RED.E.ADD.F32.FTZ.RN.STRONG.GPU [R2.64+0x280], R97 ;  /* 0x000280610200798e */ /* 0x0007e8000c10e786 */
[----:B------:R-:W-:Y:S01]  /*6b90*/  LDSM.16.MT88.4 R88, [R173+0x1f800] ;  /* 0x01f80000ad58783b */ /* 0x000fe20000004200 */
[CC--:B-1----:R-:W-:Y:S04]  /*6ba0*/  LEA R4, P1, R248.reuse, R188.reuse, 0x2 ;  /* 0x000000bcf8047211 */ /* 0x0c2fe800078210ff */
[-C--:B------:R-:W-:Y:S02]  /*6bb0*/  LEA.HI.X.SX32 R5, R248, R189.reuse, 0x2, P1 ;  /* 0x000000bdf8057211 */ /* 0x080fe400008f16ff */
[CC--:B--2---:R-:W-:Y:S03]  /*6bc0*/  LEA R6, P2, R215.reuse, R188.reuse, 0x2 ;  /* 0x000000bcd7067211 */ /* 0x0c4fe600078410ff */
[----:B------:R1:W-:Y:S01]  /*6bd0*/  RED.E.ADD.F32.FTZ.RN.STRONG.GPU [R4.64], R98 ;  /* 0x000000620400798e */ /* 0x0003e2000c10e786 */
[-C--:B------:R-:W-:Y:S03]  /*6be0*/  LEA.HI.X.SX32 R7, R215, R189.reuse, 0x2, P2 ;  /* 0x000000bdd7077211 */ /* 0x080fe600010f16ff */
[----:B------:R-:W-:Y:S01]  /*6bf0*/  RED.E.ADD.F32.FTZ.RN.STRONG.GPU [R10.64], R99 ;  /* 0x000000630a00798e */ /* 0x000fe2000c10e786 */
[CC--:B---3--:R-:W-:Y:S03]  /*6c00*/  LEA R2, P0, R224.reuse, R188.reuse, 0x2 ;  /* 0x000000bce0027211 */ /* 0x0c8fe600078010ff */
[----:B------:R-:W-:Y:S01]  /*6c10*/  RED.E.ADD.F32.FTZ.RN.STRONG.GPU [R8.64], R92 ;  /* 0x0000005c0800798e */ /* 0x000fe2000c10e786 */
[-C--:B------:R-:W-:Y:S02]  /*6c20*/  LEA.HI.X.SX32 R3, R224, R189.reuse, 0x2, P0 ;  /* 0x000000bde0037211 */ /* 0x080fe400000f16ff */
[----:B------:R-:W-:Y:S01]  /*6c30*/  ISETP.NE.U32.AND P0, PT, R0, 0x1, PT ;  /* 0x000000010000780c */ /* 0x000fe20003f05070 */
[----:B------:R-:W-:Y:S01]  /*6c40*/  RED.E.ADD.F32.FTZ.RN.STRONG.GPU [R6.64], R93 ;  /* 0x0000005d0600798e */ /* 0x000fe2000c10e786 */
[----:B------:R-:W-:Y:S03]  /*6c50*/  @P6 IADD3 R0, P2, R208, -0x100, RZ ;  /* 0xffffff00d0006810 */ /* 0x000fe60007f5e0ff */
[----:B------:R-:W-:Y:S02]  /*6c60*/  LDSM.16.MT88.4 R8, [R168] ;  /* 0x00000000a808783b */ /* 0x000fe40000004200 */
[----:B------:R-:W-:Y:S01]  /*6c70*/  @P6 IMAD.MOV.U32 R208, RZ, RZ, R0 ;  /* 0x000000ffffd06224 */ /* 0x000fe200078e0000 */
[C---:B------:R-:W-:Y:S05]  /*6c80*/  IADD3 R0, R168.reuse, -0x6000, RZ ;  /* 0xffffa000a8007810 */ /* 0x040fea0007ffe0ff */
[----:B------:R-:W-:Y:S02]  /*6c90*/  @P0 IADD3 R0, R168, 0x6000, RZ ;  /* 0x00006000a8000810 */ /* 0x000fe40007ffe0ff */
[C---:B-1----:R-:W-:Y:S04]  /*6ca0*/  LEA R4, P1, R214.reuse, R188, 0x2 ;  /* 0x000000bcd6047211 */ /* 0x042fe800078210ff */
[----:B------:R-:W-:Y:S02]  /*6cb0*/  LEA.HI.X.SX32 R5, R214, R189, 0x2, P1 ;  /* 0x000000bdd6057211 */ /* 0x000fe400008f16ff */
[----:B------:R-:W-:Y:S03]  /*6cc0*/  @P6 IADD3 R213, P1, R213, -0x100, RZ ;  /* 0xffffff00d5d56810 */ /* 0x000fe60007f3e0ff */
[----:B------:R-:W-:Y:S01]  /*6cd0*/  RED.E.ADD.F32.FTZ.RN.STRONG.GPU [R4.64], R94 ;  /* 0x0000005e0400798e */ /* 0x000fe2000c10e786 */
[----:B------:R-:W-:Y:S03]  /*6ce0*/  @P6 IADD3.X R212, R212, -0x1, RZ, P1, !PT ;  /* 0xffffffffd4d46810 */ /* 0x000fe60000ffe4ff */
[----:B------:R-:W1:Y:S04]  /*6cf0*/  LDSM.16.MT88.4 R4, [R174+0x1e000] ;  /* 0x01e00000ae04783b */ /* 0x000e680000004200 */
[----:B------:R2:W-:Y:S04]  /*6d00*/  RED.E.ADD.F32.FTZ.RN.STRONG.GPU [R2.64], R95 ;  /* 0x0000005f0200798e */ /* 0x0005e8000c10e786 */
[----:B------:R-:W-:Y:S01]  /*6d10*/  LDSM.16.MT88.4 R92, [R168+0x3800] ;  /* 0x00380000a85c783b */ /* 0x000fe20000004200 */
[----:B--2---:R-:W-:Y:S02]  /*6d20*/  @P6 IADD3.X R2, R207, -0x1, RZ, P2, !PT ;  /* 0xffffffffcf026810 */ /* 0x004fe400017fe4ff */
[C---:B------:R-:W-:Y:S02]  /*6d30*/  ISETP.GT.AND P2, PT, R193.reuse, R231, PT ;  /* 0x000000e7c100720c */ /* 0x040fe40003f44270 */
[----:B------:R-:W-:Y:S01]  /*6d40*/  IADD3 R3, R193, -0x1, RZ ;  /* 0xffffffffc1037810 */ /* 0x000fe20007ffe0ff */
[----:B------:R-:W-:Y:S01]  /*6d50*/  @P6 IMAD.MOV.U32 R207, RZ, RZ, R2 ;  /* 0x000000ffffcf6224 */ /* 0x000fe200078e0002 */
[-C--:B-1----:R-:W-:Y:S05]  /*6d60*/  HMMA.16816.F32.BF16 R100, R4, R8.reuse, R100 ;  /* 0x000000080464723c */ /* 0x082fea0000041864 */
[----:B------:R-:W-:Y:S03]  /*6d70*/  IMAD.MOV.U32 R193, RZ, RZ, R3 ;  /* 0x000000ffffc17224 */ /* 0x000fe600078e0003 */
        /* <DEDUP_REMOVED lines=14> */
[----:B------:R-:W2:Y:S04]  /*6e60*/  LDSM.16.MT88.4 R4, [R174+0x1f000] ;  /* 0x01f00000ae04783b */ /* 0x000ea80000004200 */
[----:B------:R-:W3:Y:S03]  /*6e70*/  LDSM.16.MT88.4 R68, [R168+0x3000] ;  /* 0x00300000a844783b */ /* 0x000ee60000004200 */
[-C--:B------:R-:W-:Y:S08]  /*6e80*/  HMMA.16816.F32.BF16 R100, R72, R76.reuse, R100 ;  /* 0x0000004c4864723c */ /* 0x080ff00000041864 */
        /* <DEDUP_REMOVED lines=14> */
[----:B------:R3:W1:Y:S07]  /*6f70*/  LDSM.16.MT88.4 R8, [R168+0x5800] ;  /* 0x00580000a808783b */ /* 0x00066e0000004200 */
[-C--:B--2---:R-:W-:Y:S08]  /*6f80*/  HMMA.16816.F32.BF16 R100, R4, R12.reuse, R100 ;  /* 0x0000000c0464723c */ /* 0x084ff00000041864 */
[C---:B------:R-:W-:Y:S08]  /*6f90*/  HMMA.16816.F32.BF16 R104, R16.reuse, R12, R104 ;  /* 0x0000000c1068723c */ /* 0x040ff00000041868 */
[-C--:B------:R-:W-:Y:S04]  /*6fa0*/  HMMA.16816.F32.BF16 R108, R16, R14.reuse, R108 ;  /* 0x0000000e106c723c */ /* 0x080fe8000004186c */
[----:B---3--:R-:W-:Y:S04]  /*6fb0*/  IMAD.MOV.U32 R168, RZ, RZ, R0 ;  /* 0x000000ffffa87224 */ /* 0x008fe800078e0000 */
[C---:B------:R-:W-:Y:S08]  /*6fc0*/  HMMA.16816.F32.BF16 R112, R4.reuse, R14, R112 ;  /* 0x0000000e0470723c */ /* 0x040ff00000041870 */
[-C--:B------:R-:W-:Y:S08]  /*6fd0*/  HMMA.16816.F32.BF16 R116, R4, R68.reuse, R116 ;  /* 0x000000440474723c */ /* 0x080ff00000041874 */
        /* <DEDUP_REMOVED lines=19> */
[----:B------:R-:W-:-:S07]  /*7110*/  @P2 BRA `(.L_x_158) ;  /* 0xffffcc3000002947 */ /* 0x000fce000383ffff */
[----:B------:R-:W2:Y:S01]  /*7120*/  LDL R98, [R1] ;  /* 0x0000000001627983 */ /* 0x000ea20000100800 */
        /* <DEDUP_REMOVED lines=35> */
[----:B------:R-:W-:Y:S01]  /*7360*/  STS [R236], R24 ;  /* 0x00000018ec007388 */ /* 0x000fe20000000800 */
[----:B------:R-:W-:Y:S01]  /*7370*/  FMUL.FTZ R16, R117, c[0x0][0x2e0] ;  /* 0x0000b80075107a20 */ /* 0x000fe20000410000 */
[----:B------:R-:W-:Y:S01]  /*7380*/  F2FP.BF16.PACK_AB R17, R17, R110 ;  /* 0x0000006e1111723e */ /* 0x000fe200000010ff */
[----:B------:R-:W-:Y:S01]  /*7390*/  FMUL.FTZ R118, R118, c[0x0][0x2e0] ;  /* 0x0000b80076767a20 */ /* 0x000fe20000410000 */
[----:B------:R-:W-:Y:S01]  /*73a0*/  STS [R236+0x400], R23 ;  /* 0x00040017ec007388 */ /* 0x000fe20000000800 */
        /* <DEDUP_REMOVED lines=57> */
[----:B------:R-:W-:-:S02]  /*7740*/  F2FP.BF16.PACK_AB R2, R2, R140 ;  /* 0x0000008c0202723e */ /* 0x000fc400000010ff */
[----:B------:R-:W-:Y:S01]  /*7750*/  STS [R236+0x4000], R8 ;  /* 0x00400008ec007388 */ /* 0x000fe20000000800 */
[----:B------:R-:W-:Y:S02]  /*7760*/  F2FP.BF16.PACK_AB R48, R49, R48 ;  /* 0x000000303130723e */ /* 0x000fe400000010ff */
[----:B------:R-:W-:Y:S01]  /*7770*/  F2FP.BF16.PACK_AB R0, R0, R142 ;  /* 0x0000008e0000723e */ /* 0x000fe200000010ff */
[----:B------:R-:W-:Y:S01]  /*7780*/  STS [R236+0x4400], R7 ;  /* 0x00440007ec007388 */ /* 0x000fe20000000800 */
[----:B------:R-:W-:Y:S02]  /*7790*/  F2FP.BF16.PACK_AB R50, R51, R50 ;  /* 0x000000323332723e */ /* 0x000fe400000010ff */
[----:B------:R-:W-:Y:S01]  /*77a0*/  F2FP.BF16.PACK_AB R40, R41, R40 ;  /* 0x000000282928723e */ /* 0x000fe200000010ff */
[----:B------:R-:W-:Y:S01]  /*77b0*/  STS [R237+0x4000], R4 ;  /* 0x00400004ed007388 */ /* 0x000fe20000000800 */
[----:B------:R-:W-:Y:S02]  /*77c0*/  F2FP.BF16.PACK_AB R42, R43, R42 ;  /* 0x0000002a2b2a723e */ /* 0x000fe400000010ff */
[----:B------:R-:W-:Y:S01]  /*77d0*/  F2FP.BF16.PACK_AB R44, R45, R44 ;  /* 0x0000002c2d2c723e */ /* 0x000fe200000010ff */
[----:B------:R-:W-:Y:S01]  /*77e0*/  STS [R237+0x4400], R3 ;  /* 0x00440003ed007388 */ /* 0x000fe20000000800 */
[----:B------:R-:W-:-:S02]  /*77f0*/  F2FP.BF16.PACK_AB R46, R47, R46 ;  /* 0x0000002e2f2e723e */ /* 0x000fc400000010ff */
        /* <DEDUP_REMOVED lines=10> */
[----:B------:R1:W-:Y:S01]  /*78a0*/  STS [R237+0x5400], R0 ;  /* 0x00540000ed007388 */ /* 0x0003e20000000800 */
[----:B------:R-:W-:-:S03]  /*78b0*/  F2FP.BF16.PACK_AB R62, R63, R62 ;  /* 0x0000003e3f3e723e */ /* 0x000fc600000010ff */
        /* <DEDUP_REMOVED lines=16> */
[----:B------:R-:W4:Y:S04]  /*79c0*/  S2R R157, SR_CTAID.Y ;  /* 0x00000000009d7919 */ /* 0x000f280000002600 */
[----:B------:R3:W-:Y:S04]  /*79d0*/  STS [R236+0xa000], R52 ;  /* 0x00a00034ec007388 */ /* 0x0007e80000000800 */
[----:B------:R3:W-:Y:S04]  /*79e0*/  STS [R236+0xa400], R54 ;  /* 0x00a40036ec007388 */ /* 0x0007e80000000800 */
[----:B------:R3:W-:Y:S04]  /*79f0*/  STS [R237+0xa000], R64 ;  /* 0x00a00040ed007388 */ /* 0x0007e80000000800 */
[----:B------:R3:W-:Y:S04]  /*7a00*/  STS [R237+0xa400], R66 ;  /* 0x00a40042ed007388 */ /* 0x0007e80000000800 */
[----:B------:R3:W-:Y:S04]  /*7a10*/  STS [R236+0xb000], R56 ;  /* 0x00b00038ec007388 */ /* 0x0007e80000000800 */
[----:B------:R3:W-:Y:S01]  /*7a20*/  STS [R236+0xb400], R58 ;  /* 0x00b4003aec007388 */ /* 0x0007e20000000800 */
[----:B----4-:R-:W-:-:S03]  /*7a30*/  SHF.R.S32.HI R97, RZ, 0x1f, R157 ;  /* 0x0000001fff617819 */ /* 0x010fc6000001149d */
[----:B------:R3:W-:Y:S04]  /*7a40*/  STS [R237+0xb000], R60 ;  /* 0x00b0003ced007388 */ /* 0x0007e80000000800 */
[----:B------:R3:W-:Y:S04]  /*7a50*/  STS [R237+0xb400], R62 ;  /* 0x00b4003eed007388 */ /* 0x0007e80000000800 */
[----:B------:R-:W4:Y:S01]  /*7a60*/  S2R R96, SR_CTAID.Y ;  /* 0x0000000000607919 */ /* 0x000f220000002600 */
[----:B--2---:R-:W-:-:S13]  /*7a70*/  ISETP.NE.AND P0, PT, R98, -0x1, PT ;  /* 0xffffffff6200780c */ /* 0x004fda0003f05270 */
[----:B-1----:R-:W-:-:S05]  /*7a80*/  @P0 IADD3 R0, R233, R98, RZ ;  /* 0x00000062e9000210 */ /* 0x002fca0007ffe0ff */
[----:B------:R-:W-:-:S04]  /*7a90*/  @P0 IMAD.WIDE.U32 R2, R0, c[0x0][0x3a0], RZ ;  /* 0x0000e80000020a25 */ /* 0x000fc800078e00ff */
[----:B------:R-:W-:Y:S01]  /*7aa0*/  @P0 IMAD R5, R0, c[0x0][0x3a4], R3 ;  /* 0x0000e90000050a24 */ /* 0x000fe200078e0203 */
[----:B------:R-:W-:Y:S01]  /*7ab0*/  @P0 MOV R4, R2 ;  /* 0x0000000200040202 */ /* 0x000fe20000000f00 */
[----:B------:R-:W-:Y:S05]  /*7ac0*/  @P0 BRA `(.L_x_159) ;  /* 0x000000a000000947 */ /* 0x000fea0003800000 */
[----:B---34-:R-:W-:Y:S01]  /*7ad0*/  SHF.R.S32.HI R0, RZ, 0x1f, R233 ;  /* 0x0000001fff007819 */ /* 0x018fe200000114e9 */
        /* <DEDUP_REMOVED lines=9> */
.L_x_159:
[----:B---34-:R-:W-:-:S05]  /*7b70*/  @P0 IADD3 R0, R233, R98, RZ ;  /* 0x00000062e9000210 */ /* 0x018fca0007ffe0ff */
        /* <DEDUP_REMOVED lines=14> */
.L_x_160:
[----:B------:R-:W-:Y:S01]  /*7c60*/  BAR.SYNC.DEFER_BLOCKING 0x0 ;  /* 0x0000000000007b1d */ /* 0x000fe20000010000 */
[----:B------:R-:W-:Y:S01]  /*7c70*/  SHF.R.S32.HI R24, RZ, 0x1f, R246 ;  /* 0x0000001fff187819 */ /* 0x000fe200000114f6 */
[----:B------:R-:W-:Y:S01]  /*7c80*/  IMAD R23, R235, -0x40, R209 ;  /* 0xffffffc0eb177824 */ /* 0x000fe200078e02d1 */
[----:B------:R-:W-:Y:S02]  /*7c90*/  MOV R20, R200 ;  /* 0x000000c800147202 */ /* 0x000fe40000000f00 */
[----:B------:R-:W-:Y:S01]  /*7ca0*/  MOV R21, R201 ;  /* 0x000000c900157202 */ /* 0x000fe20000000f00 */
[----:B------:R-:W1:Y:S01]  /*7cb0*/  S2R R65, SR_CTAID.Z ;  /* 0x0000000000417919 */ /* 0x000e620000002700 */
[----:B------:R-:W-:Y:S01]  /*7cc0*/  IMAD R0, R24, c[0x0][0x3a0], RZ ;  /* 0x0000e80018007a24 */ /* 0x000fe200078e02ff */
[----:B------:R-:W-:Y:S01]  /*7cd0*/  ISETP.GE.AND P4, PT, R234, R23, PT ;  /* 0x00000017ea00720c */ /* 0x000fe20003f86270 */
[----:B------:R-:W-:Y:S01]  /*7ce0*/  BSSY B0, `(.L_x_161) ;  /* 0x0000026000007945 */ /* 0x000fe20003800000 */
[----:B------:R-:W-:Y:S01]  /*7cf0*/  IMAD.WIDE.U32 R2, R246, c[0x0][0x3a0], R20 ;  /* 0x0000e800f6027a25 */ /* 0x000fe200078e0014 */
[----:B------:R-:W-:-:S03]  /*7d00*/  SHF.R.S32.HI R64, RZ, 0x1f, R234 ;  /* 0x0000001fff407819 */ /* 0x000fc600000114ea */
[----:B------:R-:W-:Y:S01]  /*7d10*/  IMAD R0, R246, c[0x0][0x3a4], R0 ;  /* 0x0000e900f6007a24 */ /* 0x000fe200078e0200 */
[----:B------:R-:W-:-:S04]  /*7d20*/  IADD3 R2, P0, R4, R2, RZ ;  /* 0x0000000204027210 */ /* 0x000fc80007f1e0ff */
[----:B------:R-:W-:Y:S01]  /*7d30*/  IADD3.X R3, R5, R3, R0, P0, !PT ;  /* 0x0000000305037210 */ /* 0x000fe200007fe400 */
[----:B------:R2:W3:Y:S04]  /*7d40*/  LDS.128 R36, [R191+0x13000] ;  /* 0x01300000bf247984 */ /* 0x0004e80000000c00 */
[----:B------:R2:W4:Y:S01]  /*7d50*/  LDS.128 R32, [R191+0x15000] ;  /* 0x01500000bf207984 */ /* 0x0005220000000c00 */
[----:B-1----:R-:W-:Y:S01]  /*7d60*/  SHF.R.S32.HI R27, RZ, 0x1f, R65 ;  /* 0x0000001fff1b7819 */ /* 0x002fe20000011441 */
[----:B------:R-:W-:Y:S02]  /*7d70*/  IMAD.WIDE.U32 R4, R65, c[0x0][0x3b8], R2 ;  /* 0x0000ee0041047a25 */ /* 0x000fe400078e0002 */
[----:B------:R2:W1:Y:S02]  /*7d80*/  LDS.128 R28, [R191+0x17000] ;  /* 0x01700000bf1c7984 */ /* 0x0004640000000c00 */
[----:B------:R-:W-:-:S02]  /*7d90*/  IMAD R0, R27, c[0x0][0x3b8], RZ ;  /* 0x0000ee001b007a24 */ /* 0x000fc400078e02ff */
[----:B------:R2:W1:Y:S02]  /*7da0*/  LDS.128 R48, [R191+0x18000] ;  /* 0x01800000bf307984 */ /* 0x0004640000000c00 */
[----:B------:R-:W-:Y:S02]  /*7db0*/  IMAD R0, R65, c[0x0][0x3bc], R0 ;  /* 0x0000ef0041007a24 */ /* 0x000fe400078e0200 */
[----:B------:R2:W1:Y:S04]  /*7dc0*/  LDS.128 R60, [R191+0x19000] ;  /* 0x01900000bf3c7984 */ /* 0x0004680000000c00 */
[----:B------:R2:W1:Y:S01]  /*7dd0*/  LDS.128 R44, [R191+0x1a000] ;  /* 0x01a00000bf2c7984 */ /* 0x0004620000000c00 */
[----:B------:R-:W-:-:S03]  /*7de0*/  IADD3 R22, R0, R5, RZ ;  /* 0x0000000500167210 */ /* 0x000fc60007ffe0ff */
[----:B------:R2:W1:Y:S04]  /*7df0*/  LDS.128 R56, [R191+0x1b000] ;  /* 0x01b00000bf387984 */ /* 0x0004680000000c00 */
[----:B------:R2:W1:Y:S04]  /*7e00*/  LDS.128 R40, [R191+0x1c000] ;  /* 0x01c00000bf287984 */ /* 0x0004680000000c00 */
[----:B------:R2:W1:Y:S01]  /*7e10*/  LDS.128 R52, [R191+0x1d000] ;  /* 0x01d00000bf347984 */ /* 0x0004620000000c00 */
[----:B------:R-:W-:Y:S05]  /*7e20*/  @P4 BRA `(.L_x_162) ;  /* 0x0000011000004947 */ /* 0x000fea0003800000 */
[----:B------:R-:W-:Y:S01]  /*7e30*/  ISETP.GE.AND P2, PT, R200, c[0x0][0x220], PT ;  /* 0x00008800c8007a0c */ /* 0x000fe20003f46270 */
[----:B------:R-:W2:Y:S01]  /*7e40*/  LDS.128 R16, [R191+0x14000] ;  /* 0x01400000bf107984 */ /* 0x000ea20000000c00 */
[----:B------:R-:W-:Y:S01]  /*7e50*/  MOV R3, R22 ;  /* 0x0000001600037202 */ /* 0x000fe20000000f00 */
[----:B------:R-:W-:Y:S01]  /*7e60*/  IMAD R0, R64, c[0x0][0x3a0], RZ ;  /* 0x0000e80040007a24 */ /* 0x000fe200078e02ff */
[----:B------:R-:W-:Y:S01]  /*7e70*/  ISETP.GE.AND P1, PT, R210, c[0x0][0x220], PT ;  /* 0x00008800d2007a0c */ /* 0x000fe20003f26270 */
[----:B------:R-:W4:Y:S01]  /*7e80*/  LDS.128 R12, [R191+0x16000] ;  /* 0x01600000bf0c7984 */ /* 0x000f220000000c00 */
[----:B------:R-:W-:Y:S01]  /*7e90*/  IMAD.MOV.U32 R2, RZ, RZ, R4 ;  /* 0x000000ffff027224 */ /* 0x000fe200078e0004 */
[----:B------:R-:W-:Y:S01]  /*7ea0*/  ISETP.GE.AND P0, PT, R211, c[0x0][0x220], PT ;  /* 0x00008800d3007a0c */ /* 0x000fe20003f06270 */
[----:B------:R-:W-:-:S02]  /*7eb0*/  IMAD R0, R234, c[0x0][0x3a4], R0 ;  /* 0x0000e900ea007a24 */ /* 0x000fc400078e0200 */
[----:B------:R-:W-:-:S03]  /*7ec0*/  IMAD.WIDE.U32 R6, R234, c[0x0][0x3a0], R2 ;  /* 0x0000e800ea067a25 */ /* 0x000fc600078e0002 */
[----:B------:R-:W3:Y:S01]  /*7ed0*/  @!P2 LDS.128 R8, [R191+0x12000] ;  /* 0x01200000bf08a984 */ /* 0x000ee20000000c00 */
[----:B------:R-:W-:Y:S01]  /*7ee0*/  IMAD.IADD R0, R0, 0x1, R7 ;  /* 0x0000000100007824 */ /* 0x000fe200078e0207 */
[----:B------:R-:W-:-:S04]  /*7ef0*/  LEA R2, P3, R6, c[0x0][0x340], 0x1 ;  /* 0x0000d00006027a11 */ /* 0x000fc800078608ff */
[----:B------:R-:W-:-:S05]  /*7f00*/  LEA.HI.X R3, R6, c[0x0][0x344], R0, 0x1, P3 ;  /* 0x0000d10006037a11 */ /* 0x000fca00018f0c00 */
[----:B--2---:R2:W-:Y:S04]  /*7f10*/  @!P1 STG.E.128 [R2.64+0x80], R16 ;  /* 0x0000801002009986 */ /* 0x0045e8000c101d06 */
[----:B----4-:R2:W-:Y:S04]  /*7f20*/  @!P0 STG.E.128 [R2.64+0x100], R12 ;  /* 0x0001000c02008986 */ /* 0x0105e8000c101d06 */
[----:B---3--:R2:W-:Y:S02]  /*7f30*/  @!P2 STG.E.128 [R2.64], R8 ;  /* 0x000000080200a986 */ /* 0x0085e4000c101d06 */
.L_x_162:
[----:B------:R-:W-:Y:S05]  /*7f40*/  BSYNC B0 ;  /* 0x0000000000007941 */ /* 0x000fea0003800000 */
.L_x_161:
[----:B------:R-:W-:Y:S01]  /*7f50*/  IADD3 R0, R234, 0x20, RZ ;  /* 0x00000020ea007810 */ /* 0x000fe20007ffe0ff */
[----:B------:R-:W-:Y:S03]  /*7f60*/  BSSY B0, `(.L_x_163) ;  /* 0x0000013000007945 */ /* 0x000fe60003800000 */
[----:B------:R-:W-:-:S13]  /*7f70*/  ISETP.GE.AND P3, PT, R0, R23, PT ;  /* 0x000000170000720c */ /* 0x000fda0003f66270 */
[----:B------:R-:W-:Y:S05]  /*7f80*/  @P3 BRA `(.L_x_164) ;  /* 0x0000010000003947 */ /* 0x000fea0003800000 */
[----:B------:R-:W-:Y:S02]  /*7f90*/  IADD3 R0, P0, R234, 0x20, RZ ;  /* 0x00000020ea007810 */ /* 0x000fe40007f1e0ff */
[----:B--2---:R-:W-:Y:S02]  /*7fa0*/  MOV R3, R22 ;  /* 0x0000001600037202 */ /* 0x004fe40000000f00 */
[----:B------:R-:W-:Y:S01]  /*7fb0*/  ISETP.GE.AND P2, PT, R200, c[0x0][0x220], PT ;  /* 0x00008800c8007a0c */ /* 0x000fe20003f46270 */
[----:B------:R-:W-:Y:S01]  /*7fc0*/  IMAD.X R2, RZ, RZ, R64, P0 ;  /* 0x000000ffff027224 */ /* 0x000fe200000e0640 */
[----:B------:R-:W-:Y:S02]  /*7fd0*/  ISETP.GE.AND P1, PT, R210, c[0x0][0x220], PT ;  /* 0x00008800d2007a0c */ /* 0x000fe40003f26270 */
[----:B------:R-:W-:Y:S01]  /*7fe0*/  ISETP.GE.AND P0, PT, R211, c[0x0][0x220], PT ;  /* 0x00008800d3007a0c */ /* 0x000fe20003f06270 */
[----:B------:R-:W-:Y:S02]  /*7ff0*/  IMAD R5, R2, c[0x0][0x3a0], RZ ;  /* 0x0000e80002057a24 */ /* 0x000fe400078e02ff */
[----:B------:R-:W-:-:S04]  /*8000*/  IMAD.MOV.U32 R2, RZ, RZ, R4 ;  /* 0x000000ffff027224 */ /* 0x000fc800078e0004 */
[----:B------:R-:W-:-:S04]  /*8010*/  IMAD.WIDE.U32 R6, R0, c[0x0][0x3a0], R2 ;  /* 0x0000e80000067a25 */ /* 0x000fc800078e0002 */
[----:B------:R-:W-:Y:S01]  /*8020*/  IMAD R0, R0, c[0x0][0x3a4], R5 ;  /* 0x0000e90000007a24 */ /* 0x000fe200078e0205 */
[----:B------:R-:W-:-:S03]  /*8030*/  LEA R2, P5, R6, c[0x0][0x340], 0x1 ;  /* 0x0000d00006027a11 */ /* 0x000fc600078a08ff */
[----:B------:R-:W-:-:S05]  /*8040*/  IMAD.IADD R0, R0, 0x1, R7 ;  /* 0x0000000100007824 */ /* 0x000fca00078e0207 */
[----:B------:R-:W-:-:S05]  /*8050*/  LEA.HI.X R3, R6, c[0x0][0x344], R0, 0x1, P5 ;  /* 0x0000d10006037a11 */ /* 0x000fca00028f0c00 */
[----:B---3--:R2:W-:Y:S04]  /*8060*/  @!P2 STG.E.128 [R2.64], R36 ;  /* 0x000000240200a986 */ /* 0x0085e8000c101d06 */
[----:B----4-:R2:W-:Y:S04]  /*8070*/  @!P1 STG.E.128 [R2.64+0x80], R32 ;  /* 0x0000802002009986 */ /* 0x0105e8000c101d06 */
[----:B-1----:R2:W-:Y:S02]  /*8080*/  @!P0 STG.E.128 [R2.64+0x100], R28 ;  /* 0x0001001c02008986 */ /* 0x0025e4000c101d06 */
.L_x_164:
[----:B------:R-:W-:Y:S05]  /*8090*/  BSYNC B0 ;  /* 0x0000000000007941 */ /* 0x000fea0003800000 */
.L_x_163:
[----:B--2---:R-:W-:Y:S01]  /*80a0*/  IMAD.WIDE.U32 R2, R246, c[0x0][0x3a8], R20 ;  /* 0x0000ea00f6027a25 */ /* 0x004fe200078e0014 */
[----:B------:R-:W-:Y:S03]  /*80b0*/  BSSY B0, `(.L_x_165) ;  /* 0x0000018000007945 */ /* 0x000fe60003800000 */
[----:B------:R-:W-:Y:S01]  /*80c0*/  IMAD R0, R24, c[0x0][0x3a8], RZ ;  /* 0x0000ea0018007a24 */ /* 0x000fe200078e02ff */
[----:B------:R-:W-:Y:S01]  /*80d0*/  IADD3 R2, P0, R25, R2, RZ ;  /* 0x0000000219027210 */ /* 0x000fe20007f1e0ff */
[----:B------:R-:W-:-:S02]  /*80e0*/  IMAD R4, R27, c[0x0][0x3c0], RZ ;  /* 0x0000f0001b047a24 */ /* 0x000fc400078e02ff */
[----:B------:R-:W-:-:S05]  /*80f0*/  IMAD R0, R246, c[0x0][0x3ac], R0 ;  /* 0x0000eb00f6007a24 */ /* 0x000fca00078e0200 */
        /* <DEDUP_REMOVED lines=16> */
[----:B-1----:R1:W-:Y:S04]  /*8200*/  @!P2 STG.E.128 [R2.64], R48 ;  /* 0x000000300200a986 */ /* 0x0023e8000c101d06 */
[----:B------:R1:W-:Y:S04]  /*8210*/  @!P1 STG.E.128 [R2.64+0x80], R44 ;  /* 0x0000802c02009986 */ /* 0x0003e8000c101d06 */
[----:B------:R1:W-:Y:S02]  /*8220*/  @!P0 STG.E.128 [R2.64+0x100], R40 ;  /* 0x0001002802008986 */ /* 0x0003e4000c101d06 */
.L_x_166:
[----:B------:R-:W-:Y:S05]  /*8230*/  BSYNC B0 ;  /* 0x0000000000007941 */ /* 0x000fea0003800000 */
.L_x_165:
[----:B------:R-:W-:Y:S05]  /*8240*/  @P3 BRA `(.L_x_137) ;  /* 0x0000010000003947 */ /* 0x000fea0003800000 */
[----:B------:R-:W-:Y:S02]  /*8250*/  IADD3 R0, P0, R234, 0x20, RZ ;  /* 0x00000020ea007810 */ /* 0x000fe40007f1e0ff */
[----:B-1----:R-:W-:-:S02]  /*8260*/  MOV R3, R8 ;  /* 0x0000000800037202 */ /* 0x002fc40000000f00 */
        /* <DEDUP_REMOVED lines=11> */
[----:B------:R1:W-:Y:S04]  /*8320*/  @!P2 STG.E.128 [R2.64], R60 ;  /* 0x0000003c0200a986 */ /* 0x0003e8000c101d06 */
[----:B------:R1:W-:Y:S04]  /*8330*/  @!P1 STG.E.128 [R2.64+0x80], R56 ;  /* 0x0000803802009986 */ /* 0x0003e8000c101d06 */
[----:B------:R1:W-:Y:S02]  /*8340*/  @!P0 STG.E.128 [R2.64+0x100], R52 ;  /* 0x0001003402008986 */ /* 0x0003e4000c101d06 */
.L_x_137:
[----:B------:R-:W-:Y:S05]  /*8350*/  BSYNC B1 ;  /* 0x0000000000017941 */ /* 0x000fea0003800000 */
.L_x_123:
[----:B------:R-:W-:-:S04]  /*8360*/  IADD3 R235, R235, c[0x0][0xc], RZ ;  /* 0x00000300ebeb7a10 */ /* 0x000fc80007ffe0ff */
[----:B------:R-:W-:-:S13]  /*8370*/  ISETP.GE.AND P0, PT, R235, UR4, PT ;  /* 0x00000004eb007c0c */ /* 0x000fda000bf06270 */
[----:B------:R-:W-:Y:S01]  /*8380*/  @P0 CALL.REL.NOINC `(.L_x_167) ;  /* 0x0000001000000944 */ /* 0x000fe20003c00000 */
[----:B------:R-:W-:Y:S05]  /*8390*/  BRA `(.L_x_168) ;  /* 0xffff852000007947 */ /* 0x000fea000383ffff */
.L_x_167:
[----:B------:R-:W-:Y:S05]  /*83a0*/  EXIT ;  /* 0x000000000000794d */ /* 0x000fea0003800000 */
.L_x_169:
        /* <DEDUP_REMOVED lines=13> */
.L_x_801:


//--------------------- .text._ZN5flash44flash_bwd_dq_dk_dv_loop_seqk_parallel_kernelI23Flash_bwd_kernel_traitsILi192ELi64ELi64ELi8ELi4ELi2ELi2ELb0ELb0EN7cutlass10bfloat16_tE19Flash_kernel_traitsILi192ELi64ELi64ELi8ES3_EELb0ELb1ELb0ELb0ELb0ELb1ELb0EEEvNS_16Flash_bwd_paramsE --------------------------
	.section	.text._ZN5flash44flash_bwd_dq_dk_dv_loop_seqk_parallel_kernelI23Flash_bwd_kernel_traitsILi192ELi64ELi64ELi8ELi4ELi2ELi2ELb0ELb0EN7cutlass10bfloat16_tE19Flash_kernel_traitsILi192ELi64ELi64ELi8ES3_EELb0ELb1ELb0ELb0ELb0ELb1ELb0EEEvNS_16Flash_bwd_paramsE,"ax",@progbits
	.sectioninfo	@"SHI_REGISTERS=255"
	.align	128
        .global         _ZN5flash44flash_bwd_dq_dk_dv_loop_seqk_parallel_kernelI23Flash_bwd_kernel_traitsILi192ELi64ELi64ELi8ELi4ELi2ELi2ELb0ELb0EN7cutlass10bfloat16_tE19Flash_kernel_traitsILi192ELi64ELi64ELi8ES3_EELb0ELb1ELb0ELb0ELb0ELb1ELb0EEEvNS_16Flash_bwd_paramsE
        .type           _ZN5flash44flash_bwd_dq_dk_dv_loop_seqk_parallel_kernelI23Flash_bwd_kernel_traitsILi192ELi64ELi64ELi8ELi4ELi2ELi2ELb0ELb0EN7cutlass10bfloat16_tE19Flash_kernel_traitsILi192ELi64ELi64ELi8ES3_EELb0ELb1ELb0ELb0ELb0ELb1ELb0EEEvNS_16Flash_bwd_paramsE,@function
        .size           _ZN5flash44flash_bwd_dq_dk_dv_loop_seqk_parallel_kernelI23Flash_bwd_kernel_traitsILi192ELi64ELi64ELi8ELi4ELi2ELi2ELb0ELb0EN7cutlass10bfloat16_tE19Flash_kernel_traitsILi192ELi64ELi64ELi8ES3_EELb0ELb1ELb0ELb0ELb0ELb1ELb0EEEvNS_16Flash_bwd_paramsE,(.L_x_802 - _ZN5flash44flash_bwd_dq_dk_dv_loop_seqk_parallel_kernelI23Flash_bwd_kernel_traitsILi192ELi64ELi64ELi8ELi4ELi2ELi2ELb0ELb0EN7cutlass10bfloat16_tE19Flash_kernel_traitsILi192ELi64ELi64ELi8ES3_EELb0ELb1ELb0ELb0ELb0ELb1ELb0EEEvNS_16Flash_bwd_paramsE)
        .other          _ZN5flash44flash_bwd_dq_dk_dv_loop_seqk_parallel_kernelI23Flash_bwd_kernel_traitsILi192ELi64ELi64ELi8ELi4ELi2ELi2ELb0ELb0EN7cutlass10bfloat16_tE19Flash_kernel_traitsILi192ELi64ELi64ELi8ES3_EELb0ELb1ELb0ELb0ELb0ELb1ELb0EEEvNS_16Flash_bwd_paramsE,@"STO_CUDA_ENTRY STV_DEFAULT"
_ZN5flash44flash_bwd_dq_dk_dv_loop_seqk_parallel_kernelI23Flash_bwd_kernel_traitsILi192ELi64ELi64ELi8ELi4ELi2ELi2ELb0ELb0EN7cutlass10bfloat16_tE19Flash_kernel_traitsILi192ELi64ELi64ELi8ES3_EELb0ELb1ELb0ELb0ELb0ELb1ELb0EEEvNS_16Flash_bwd_paramsE:
.text._ZN5flash44flash_bwd_dq_dk_dv_loop_seqk_parallel_kernelI23Flash_bwd_kernel_traitsILi192ELi64ELi64ELi8ELi4ELi2ELi2ELb0ELb0EN7cutlass10bfloat16_tE19Flash_kernel_traitsILi192ELi64ELi64ELi8ES3_EELb0ELb1ELb0ELb0ELb0ELb1ELb0EEEvNS_16Flash_bwd_paramsE:
        /* <DEDUP_REMOVED lines=54> */
[C---:B------:R-:W-:Y:S02]  /*0360*/  LOP3.LUT R169, R0.reuse, 0x8, R16, 0xf8, !PT ;  /* 0x0000000800a97812 */ /* 0x040fe400078ef810 */
[----:B------:R-:W-:Y:S02]  /*0370*/  LOP3.LUT R4, R0, 0x10, R2, 0xf8, !PT ;  /* 0x0000001000047812 */ /* 0x000fe400078ef802 */
[----:B------:R-:W-:Y:S02]  /*0380*/  SHF.R.S32.HI R8, RZ, 0x7, R5 ;  /* 0x00000007ff087819 */ /* 0x000fe40000011405 */
[----:B------:R-:W-:Y:S02]  /*0390*/  SHF.R.U32.HI R0, RZ, 0x3, R0 ;  /* 0x00000003ff007819 */ /* 0x000fe40000011600 */
[----:B------:R-:W-:Y:S01]  /*03a0*/  LOP3.LUT R4, R4, 0x8, R16, 0xf8, !PT ;  /* 0x0000000804047812 */ /* 0x000fe200078ef810 */
[----:B------:R-:W-:Y:S01]  /*03b0*/  IMAD R2, R8, 0x800, R173 ;  /* 0x0000080008027824 */ /* 0x000fe200078e02ad */
[----:B------:R-:W-:-:S02]  /*03c0*/  LOP3.LUT R169, R169, R0, RZ, 0x3c, !PT ;  /* 0x00000000a9a97212 */ /* 0x000fc400078e3cff */
[----:B------:R-:W-:Y:S02]  /*03d0*/  LOP3.LUT R173, R173, R4, R0, 0xf6, !PT ;  /* 0x00000004adad7212 */ /* 0x000fe400078ef600 */
[----:B------:R-:W-:Y:S01]  /*03e0*/  LEA.HI R0, R13, R12, RZ, 0x6 ;  /* 0x0000000c0d007211 */ /* 0x000fe200078f30ff */
[----:B------:R-:W-:Y:S01]  /*03f0*/  IMAD.IADD R169, R2, 0x1, R169 ;  /* 0x0000000102a97824 */ /* 0x000fe200078e02a9 */
[----:B------:R-:W-:Y:S01]  /*0400*/  LOP3.LUT R6, R11, 0xfffffff8, RZ, 0xc0, !PT ;  /* 0xfffffff80b067812 */ /* 0x000fe200078ec0ff */
[----:B------:R-:W-:Y:S01]  /*0410*/  IMAD.SHL.U32 R174, R173, 0x2, RZ ;  /* 0x00000002adae7824 */ /* 0x000fe200078e00ff */
[----:B------:R-:W-:Y:S01]  /*0420*/  LOP3.LUT R5, R7, 0x1, RZ, 0xc0, !PT ;  /* 0x0000000107057812 */ /* 0x000fe200078ec0ff */
[----:B------:R-:W-:Y:S01]  /*0430*/  IMAD.SHL.U32 R169, R169, 0x2, RZ ;  /* 0x00000002a9a97824 */ /* 0x000fe200078e00ff */
[----:B------:R-:W-:Y:S01]  /*0440*/  LOP3.LUT R2, R15, 0x7ffffffc, RZ, 0xc0, !PT ;  /* 0x7ffffffc0f027812 */ /* 0x000fe200078ec0ff */
[----:B------:R-:W-:Y:S01]  /*0450*/  IMAD.IADD R19, R3, 0x1, -R6 ;  /* 0x0000000103137824 */ /* 0x000fe200078e0a06 */
[----:B------:R-:W-:-:S02]  /*0460*/  SHF.R.S32.HI R0, RZ, 0x6, R0 ;  /* 0x00000006ff007819 */ /* 0x000fc40000011400 */
[----:B------:R-:W-:Y:S01]  /*0470*/  ISETP.NE.U32.AND P0, PT, R5, 0x1, PT ;  /* 0x000000010500780c */ /* 0x000fe20003f05070 */
[----:B------:R-:W-:Y:S01]  /*0480*/  IMAD.IADD R5, R12, 0x1, -R2 ;  /* 0x000000010c057824 */ /* 0x000fe200078e0a02 */
[----:B------:R-:W-:Y:S01]  /*0490*/  LOP3.LUT R4, R14, 0xffffffe0, RZ, 0xc0, !PT ;  /* 0xffffffe00e047812 */ /* 0x000fe200078ec0ff */
[C---:B------:R-:W-:Y:S01]  /*04a0*/  IMAD R17, R0.reuse, 0x200, R9 ;  /* 0x0000020000117824 */ /* 0x040fe200078e0209 */
[----:B------:R-:W-:Y:S01]  /*04b0*/  SHF.R.S32.HI R3, RZ, 0x1f, R14 ;  /* 0x0000001fff037819 */ /* 0x000fe2000001140e */
[----:B------:R-:W-:Y:S01]  /*04c0*/  IMAD.SHL.U32 R2, R0, 0x8, RZ ;  /* 0x0000000800027824 */ /* 0x000fe200078e00ff */
[----:B------:R1:W-:Y:S01]  /*04d0*/  STL [R1+0x8], R19 ;  /* 0x0000081301007387 */ /* 0x0003e20000100800 */
        /* <DEDUP_REMOVED lines=14> */
[----:B------:R1:W-:Y:S01]  /*05c0*/  STL [R1], R17 ;  /* 0x0000001101007387 */ /* 0x0003e20000100800 */
        /* <DEDUP_REMOVED lines=14> */
[----:B------:R-:W-:-:S02]  /*06b0*/  R2P PR, R7, 0x6 ;  /* 0x0000000607007804 */ /* 0x000fc40000000000 */
[----:B------:R-:W-:Y:S02]  /*06c0*/  LOP3.LUT R7, R2, 0x8, R0, 0xf8, !PT ;  /* 0x0000000802077812 */ /* 0x000fe400078ef800 */
[----:B------:R-:W-:Y:S02]  /*06d0*/  LOP3.LUT R2, R3, R5, R2, 0x1e, !PT ;  /* 0x0000000503027212 */ /* 0x000fe400078e1e02 */
[----:B------:R-:W-:Y:S01]  /*06e0*/  SHF.R.S32.HI R5, RZ, 0x2, R4 ;  /* 0x00000002ff057819 */ /* 0x000fe20000011404 */
[----:B------:R-:W-:Y:S01]  /*06f0*/  IMAD R4, R181, 0x400, R8 ;  /* 0x00000400b5047824 */ /* 0x000fe200078e0208 */
[----:B------:R-:W-:Y:S02]  /*0700*/  LOP3.LUT R0, R6, 0xfffffe00, RZ, 0xc0, !PT ;  /* 0xfffffe0006007812 */ /* 0x000fe400078ec0ff */
[----:B------:R-:W-:Y:S01]  /*0710*/  LOP3.LUT R3, R7, R3, RZ, 0x3c, !PT ;  /* 0x0000000307037212 */ /* 0x000fe200078e3cff */
[----:B------:R-:W-:Y:S01]  /*0720*/  IMAD.IADD R4, R4, 0x1, R9 ;  /* 0x0000000104047824 */ /* 0x000fe200078e0209 */
[----:B------:R-:W-:Y:S01]  /*0730*/  SEL R170, R170, 0xffffffe0, !P4 ;  /* 0xffffffe0aaaa7807 */ /* 0x000fe20006000000 */
[--C-:B------:R-:W-:Y:S01]  /*0740*/  IMAD R181, R181, 0x400, R0.reuse ;  /* 0x00000400b5b57824 */ /* 0x100fe200078e0200 */
[----:B------:R-:W-:Y:S01]  /*0750*/  SEL R171, R171, 0xffffffc0, !P3 ;  /* 0xffffffc0abab7807 */ /* 0x000fe20005800000 */
[----:B------:R-:W-:Y:S01]  /*0760*/  IMAD R252, R187, 0x10, R5 ;  /* 0x00000010bbfc7824 */ /* 0x000fe200078e0205 */
[----:B------:R-:W-:Y:S01]  /*0770*/  SEL R202, R202, 0x10, !P0 ;  /* 0x00000010caca7807 */ /* 0x000fe20004000000 */
[----:B------:R-:W-:Y:S01]  /*0780*/  IMAD.IADD R181, R3, 0x1, R181 ;  /* 0x0000000103b57824 */ /* 0x000fe200078e02b5 */
        /* <DEDUP_REMOVED lines=8> */
[----:B------:R-:W-:Y:S01]  /*0810*/  SHF.R.S32.HI R0, RZ, 0x1f, R229 ;  /* 0x0000001fff007819 */ /* 0x000fe200000114e5 */
[----:B------:R-:W-:Y:S01]  /*0820*/  IMAD.IADD R203, R200, 0x1, R202 ;  /* 0x00000001c8cb7824 */ /* 0x000fe200078e02ca */
[----:B------:R-:W-:Y:S01]  /*0830*/  IADD3 R232, R231, 0x40, RZ ;  /* 0x00000040e7e87810 */ /* 0x000fe20007ffe0ff */
[----:B------:R-:W-:Y:S01]  /*0840*/  IMAD.IADD R187, R187, 0x1, R3 ;  /* 0x00000001bbbb7824 */ /* 0x000fe200078e0203 */
[----:B------:R-:W-:Y:S01]  /*0850*/  SHF.R.S32.HI R251, RZ, 0x1f, R250 ;  /* 0x0000001ffffb7819 */ /* 0x000fe200000114fa */
[----:B------:R-:W-:Y:S01]  /*0860*/  IMAD.IADD R171, R171, 0x1, R170 ;  /* 0x00000001abab7824 */ /* 0x000fe200078e02aa */
[----:B------:R-:W-:Y:S01]  /*0870*/  IADD3 R0, R252, 0x1, RZ ;  /* 0x00000001fc007810 */ /* 0x000fe20007ffe0ff */
[----:B------:R-:W-:Y:S01]  /*0880*/  IMAD.IADD R202, R202, 0x1, R201 ;  /* 0x00000001caca7824 */ /* 0x000fe200078e02c9 */
[----:B------:R-:W-:-:S02]  /*0890*/  LEA R181, R181, 0x1e000, 0x1 ;  /* 0x0001e000b5b57811 */ /* 0x000fc400078e08ff */
[----:B-1----:R-:W-:Y:S02]  /*08a0*/  @P2 IADD3 R232, R231, -0x40, RZ ;  /* 0xffffffc0e7e82810 */ /* 0x002fe40007ffe0ff */
.L_x_198:
[----:B-1----:R-:W1:Y:S01]  /*08b0*/  S2R R34, SR_CTAID.Y ;  /* 0x0000000000227919 */ /* 0x002e620000002600 */
[----:B--2---:R-:W2:Y:S01]  /*08c0*/  LDC.U8 R0, c[0x0][0x312] ;  /* 0x0000c480ff007b82 */ /* 0x004ea20000000000 */
[----:B------:R-:W-:Y:S02]  /*08d0*/  ISETP.NE.U32.AND P4, PT, RZ, c[0x0][0x240], PT ;  /* 0x00009000ff007a0c */ /* 0x000fe40003f85070 */
[----:B---3--:R-:W3:Y:S01]  /*08e0*/  S2R R2, SR_CTAID.Y ;  /* 0x0000000000027919 */ /* 0x008ee20000002600 */
[----:B------:R-:W-:Y:S02]  /*08f0*/  ISETP.EQ.U32.AND P5, PT, RZ, c[0x0][0x248], PT ;  /* 0x00009200ff007a0c */ /* 0x000fe40003fa2070 */
[----:B------:R-:W-:Y:S02]  /*0900*/  ISETP.NE.AND.EX P4, PT, RZ, c[0x0][0x244], PT, P4 ;  /* 0x00009100ff007a0c */ /* 0x000fe40003f85340 */
[----:B------:R-:W-:Y:S01]  /*0910*/  ISETP.NE.U32.AND P2, PT, RZ, c[0x0][0x250], PT ;  /* 0x00009400ff007a0c */ /* 0x000fe20003f45070 */
[----:B------:R-:W-:-:S03]  /*0920*/  IMAD.MOV.U32 R248, RZ, RZ, -0x1 ;  /* 0xfffffffffff87424 */ /* 0x000fc600078e00ff */
[----:B------:R-:W-:Y:S01]  /*0930*/  ISETP.NE.AND.EX P2, PT, RZ, c[0x0][0x254], PT, P2 ;  /* 0x00009500ff007a0c */ /* 0x000fe20003f45320 */
[----:B-1----:R-:W-:Y:S01]  /*0940*/  IMAD.SHL.U32 R8, R34, 0x4, RZ ;  /* 0x0000000422087824 */ /* 0x002fe200078e00ff */
[----:B--2---:R-:W-:Y:S01]  /*0950*/  ISETP.NE.AND P3, PT, R0, RZ, PT ;  /* 0x000000ff0000720c */ /* 0x004fe20003f65270 */
[----:B------:R-:W-:Y:S01]  /*0960*/  IMAD.MOV.U32 R0, RZ, RZ, -0x1 ;  /* 0xffffffffff007424 */ /* 0x000fe200078e00ff */
[----:B---3--:R-:W-:Y:S02]  /*0970*/  SHF.R.S32.HI R35, RZ, 0x1f, R2 ;  /* 0x0000001fff237819 */ /* 0x008fe40000011402 */
[----:B------:R-:W-:Y:S02]  /*0980*/  IADD3 R2, P0, R8, c[0x0][0x240], RZ ;  /* 0x0000900008027a10 */ /* 0x000fe40007f1e0ff */
[----:B------:R-:W-:Y:S02]  /*0990*/  SHF.L.U64.HI R7, R34, 0x2, R35 ;  /* 0x0000000222077819 */ /* 0x000fe40000010223 */
[----:B------:R-:W-:-:S02]  /*09a0*/  ISETP.EQ.OR.EX P5, PT, RZ, c[0x0][0x24c], !P3, P5 ;  /* 0x00009300ff007a0c */ /* 0x000fc40005fa2750 */
[----:B------:R-:W-:Y:S02]  /*09b0*/  IADD3.X R3, R7, c[0x0][0x244], RZ, P0, !PT ;  /* 0x0000910007037a10 */ /* 0x000fe400007fe4ff */
[----:B------:R-:W-:-:S03]  /*09c0*/  @P2 IADD3 R4, P0, R8, c[0x0][0x250], RZ ;  /* 0x0000940008042a10 */ /* 0x000fc60007f1e0ff */
[----:B------:R1:W2:Y:S04]  /*09d0*/  @P4 LDG.E R0, [R2.64] ;  /* 0x0000000602004981 */ /* 0x0002a8000c1e1900 */
[----:B------:R1:W2:Y:S01]  /*09e0*/  @P4 LDG.E R6, [R2.64+0x4] ;  /* 0x0000040602064981 */ /* 0x0002a2000c1e1900 */
[----:B------:R-:W-:Y:S01]  /*09f0*/  @P2 IADD3.X R5, R7, c[0x0][0x254], RZ, P0, !PT ;  /* 0x0000950007052a10 */ /* 0x000fe200007fe4ff */
[----:B------:R-:W-:Y:S01]  /*0a00*/  IMAD.MOV.U32 R228, RZ, RZ, RZ ;  /* 0x000000ffffe47224 */ /* 0x000fe200078e00ff */
[----:B-1----:R-:W-:-:S05]  /*0a10*/  IADD3 R2, P1, R8, c[0x0][0x248], RZ ;  /* 0x0000920008027a10 */ /* 0x002fca0007f3e0ff */
[----:B-----5:R1:W5:Y:S01]  /*0a20*/  @P2 LDG.E R228, [R4.64] ;  /* 0x0000000604e42981 */ /* 0x020362000c1e1900 */
[----:B------:R-:W-:-:S05]  /*0a30*/  IADD3.X R3, R7, c[0x0][0x24c], RZ, P1, !PT ;  /* 0x0000930007037a10 */ /* 0x000fca0000ffe4ff */
[----:B------:R3:W5:Y:S01]  /*0a40*/  @!P5 LDG.E R248, [R2.64] ;  /* 0x0000000602f8d981 */ /* 0x000762000c1e1900 */
[----:B------:R-:W-:-:S04]  /*0a50*/  ISETP.NE.U32.AND P0, PT, RZ, c[0x0][0x248], PT ;  /* 0x00009200ff007a0c */ /* 0x000fc80003f05070 */
[----:B------:R-:W-:Y:S01]  /*0a60*/  ISETP.NE.AND.EX P0, PT, RZ, c[0x0][0x24c], PT, P0 ;  /* 0x00009300ff007a0c */ /* 0x000fe20003f05300 */
[----:B-1----:R-:W-:Y:S02]  /*0a70*/  IMAD.MOV.U32 R4, RZ, RZ, c[0x0][0x218] ;  /* 0x00008600ff047624 */ /* 0x002fe400078e00ff */
[----:B--2---:R-:W-:Y:S02]  /*0a80*/  @P4 IMAD.IADD R21, R6, 0x1, -R0 ;  /* 0x0000000106154824 */ /* 0x004fe400078e0a00 */
[----:B------:R-:W-:-:S08]  /*0a90*/  @!P4 IMAD.MOV.U32 R21, RZ, RZ, c[0x0][0x214] ;  /* 0x00008500ff15c624 */ /* 0x000fd000078e00ff */
[----:B------:R-:W-:Y:S05]  /*0aa0*/  @!P0 BRA `(.L_x_170) ;  /* 0x0000003000008947 */ /* 0x000fea0003800000 */
[----:B---3--:R-:W2:Y:S02]  /*0ab0*/  @P3 LDG.E R4, [R2.64+0x4] ;  /* 0x0000040602043981 */ /* 0x008ea4000c1e1900 */
[----:B--2--5:R-:W-:-:S06]  /*0ac0*/  @P3 IADD3 R4, R4, -R248, RZ ;  /* 0x800000f804043210 */ /* 0x024fcc0007ffe0ff */
[----:B------:R1:W5:Y:S02]  /*0ad0*/  @!P3 LDG.E R4, [R2.64] ;  /* 0x000000060204b981 */ /* 0x000364000c1e1900 */
.L_x_170:
[----:B---3--:R-:W-:-:S04]  /*0ae0*/  ISETP.NE.U32.AND P1, PT, RZ, c[0x0][0x258], PT ;  /* 0x00009600ff007a0c */ /* 0x008fc80003f25070 */
[----:B------:R-:W-:-:S13]  /*0af0*/  ISETP.NE.AND.EX P1, PT, RZ, c[0x0][0x25c], PT, P1 ;  /* 0x00009700ff007a0c */ /* 0x000fda0003f25310 */
[----:B-1----:R-:W-:-:S04]  /*0b00*/  @P1 IADD3 R2, P0, R8, c[0x0][0x258], RZ ;  /* 0x0000960008021a10 */ /* 0x002fc80007f1e0ff */
        /* <DEDUP_REMOVED lines=19> */
[----:B------:R-:W-:Y:S01]  /*0c40*/  IMAD R9, R0, c[0x0][0x194], RZ ;  /* 0x0000650000097a24 */ /* 0x000fe200078e02ff */
[----:B------:R-:W-:Y:S01]  /*0c50*/  LOP3.LUT R8, R7, 0xffffffc0, RZ, 0xc0, !PT ;  /* 0xffffffc007087812 */ /* 0x000fe200078ec0ff */
[----:B------:R-:W-:Y:S01]  /*0c60*/  @P0 IMAD.IADD R6, R228, 0x1, R248 ;  /* 0x00000001e4060824 */ /* 0x000fe200078e02f8 */
[----:B------:R-:W-:Y:S01]  /*0c70*/  SEL R28, R28, R4, !P1 ;  /* 0x000000041c1c7207 */ /* 0x000fe20004800000 */
[----:B------:R-:W-:Y:S01]  /*0c80*/  IMAD.IADD R19, R29, 0x1, R3 ;  /* 0x000000011d137824 */ /* 0x000fe200078e0203 */
[----:B------:R-:W-:Y:S01]  /*0c90*/  @P1 IADD3 R19, R5, R9, RZ ;  /* 0x0000000905131210 */ /* 0x000fe20007ffe0ff */
[----:B------:R-:W-:Y:S01]  /*0ca0*/  @P0 IMAD.WIDE.U32 R2, R6, c[0x0][0x198], RZ ;  /* 0x0000660006020a25 */ /* 0x000fe200078e00ff */
[----:B------:R-:W-:Y:S02]  /*0cb0*/  IADD3 R9, R8, -0x40, RZ ;  /* 0xffffffc008097810 */ /* 0x000fe40007ffe0ff */
        /* <DEDUP_REMOVED lines=15> */
.L_x_172:
        /* <DEDUP_REMOVED lines=15> */
.L_x_173:
[----:B------:R-:W-:Y:S01]  /*0ea0*/  IABS R10, c[0x0][0x1c8] ;  /* 0x00007200000a7a13 */ /* 0x000fe20000000000 */
[----:B------:R-:W1:Y:S01]  /*0eb0*/  S2R R32, SR_CTAID.Z ;  /* 0x0000000000207919 */ /* 0x000e620000002700 */
[----:B------:R-:W2:Y:S01]  /*0ec0*/  LDC.U8 R17, c[0x0][0x328] ;  /* 0x0000ca00ff117b82 */ /* 0x000ea20000000000 */
[----:B------:R-:W-:Y:S01]  /*0ed0*/  IMAD.MOV.U32 R13, RZ, RZ, c[0x0][0x224] ;  /* 0x00008900ff0d7624 */ /* 0x000fe200078e00ff */
[----:B------:R-:W3:Y:S01]  /*0ee0*/  I2F.RP R2, R10 ;  /* 0x0000000a00027306 */ /* 0x000ee20000209400 */
[C---:B------:R-:W-:Y:S01]  /*0ef0*/  @P1 IMAD.WIDE.U32 R4, R0.reuse, c[0x0][0x370], RZ ;  /* 0x0000dc0000041a25 */ /* 0x040fe200078e00ff */
[----:B------:R-:W-:Y:S02]  /*0f00*/  SHF.R.S32.HI R249, RZ, 0x1f, R241 ;  /* 0x0000001ffff97819 */ /* 0x000fe400000114f1 */
[----:B------:R-:W-:Y:S01]  /*0f10*/  SHF.R.S32.HI R13, RZ, 0x1f, R13 ;  /* 0x0000001fff0d7819 */ /* 0x000fe2000001140d */
[----:B------:R-:W-:Y:S01]  /*0f20*/  @P1 IMAD R12, R0, c[0x0][0x374], R5 ;  /* 0x0000dd00000c1a24 */ /* 0x000fe200078e0205 */
[----:B------:R-:W-:Y:S01]  /*0f30*/  @P1 MOV R11, R4 ;  /* 0x00000004000b1202 */ /* 0x000fe20000000f00 */
[----:B------:R-:W-:Y:S01]  /*0f40*/  @!P1 IMAD.WIDE.U32 R4, R34, c[0x0][0x368], RZ ;  /* 0x0000da0022049a25 */ /* 0x000fe200078e00ff */
[----:B------:R-:W4:Y:S03]  /*0f50*/  LDC.U8 R20, c[0x0][0x3d0] ;  /* 0x0000f400ff147b82 */ /* 0x000f260000000000 */
[----:B------:R-:W-:-:S02]  /*0f60*/  IMAD.MOV.U32 R30, RZ, RZ, c[0x0][0x22c] ;  /* 0x00008b00ff1e7624 */ /* 0x000fc400078e00ff */
[----:B------:R-:W-:Y:S01]  /*0f70*/  IMAD.WIDE.U32 R14, R34, c[0x0][0x224], RZ ;  /* 0x00008900220e7a25 */ /* 0x000fe200078e00ff */
[----:B---3--:R-:W3:Y:S03]  /*0f80*/  MUFU.RCP R2, R2 ;  /* 0x0000000200027308 */ /* 0x008ee60000001000 */
[----:B------:R-:W-:Y:S01]  /*0f90*/  IMAD.WIDE R22, R30, c[0x0][0x1c0], RZ ;  /* 0x000070001e167a25 */ /* 0x000fe200078e02ff */
[----:B-1----:R-:W-:-:S03]  /*0fa0*/  IABS R7, R32 ;  /* 0x0000002000077213 */ /* 0x002fc60000000000 */
[----:B------:R-:W-:Y:S01]  /*0fb0*/  @!P1 IMAD.MOV.U32 R11, RZ, RZ, R4 ;  /* 0x000000ffff0b9224 */ /* 0x000fe200078e0004 */
[----:B------:R-:W-:Y:S02]  /*0fc0*/  LOP3.LUT R8, R32, c[0x0][0x1c8], RZ, 0x3c, !PT ;  /* 0x0000720020087a12 */ /* 0x000fe400078e3cff */
[----:B--2---:R-:W-:Y:S02]  /*0fd0*/  ISETP.NE.AND P2, PT, R17, RZ, PT ;  /* 0x000000ff1100720c */ /* 0x004fe40003f45270 */
[----:B------:R-:W-:Y:S02]  /*0fe0*/  ISETP.GE.AND P3, PT, R8, RZ, PT ;  /* 0x000000ff0800720c */ /* 0x000fe40003f66270 */
[----:B------:R-:W-:Y:S02]  /*0ff0*/  SHF.L.U64.HI R8, R34, 0x7, R35 ;  /* 0x0000000722087819 */ /* 0x000fe40000010223 */
[----:B------:R-:W-:Y:S02]  /*1000*/  SHF.R.S32.HI R33, RZ, 0x1f, R32 ;  /* 0x0000001fff217819 */ /* 0x000fe40000011420 */
[----:B---3--:R-:W-:-:S02]  /*1010*/  IADD3 R2, R2, 0xffffffe, RZ ;  /* 0x0ffffffe02027810 */ /* 0x008fc40007ffe0ff */
[----:B------:R-:W-:Y:S02]  /*1020*/  SEL R8, R8, RZ, P4 ;  /* 0x000000ff08087207 */ /* 0x000fe40002000000 */
[----:B------:R-:W1:Y:S02]  /*1030*/  F2I.FTZ.U32.TRUNC.NTZ R3, R2 ;  /* 0x0000000200037305 */ /* 0x000e64000021f000 */
[----:B-1----:R-:W-:-:S05]  /*1040*/  IADD3 R2, RZ, -R3, RZ ;  /* 0x80000003ff027210 */ /* 0x002fca0007ffe0ff */
        /* <DEDUP_REMOVED lines=8> */
[C---:B------:R-:W-:Y:S02]  /*10d0*/  IMAD R3, R10.reuse, R3, R7 ;  /* 0x000000030a037224 */ /* 0x040fe400078e0207 */
[----:B------:R-:W-:Y:S02]  /*10e0*/  IMAD R7, R13, R34, RZ ;  /* 0x000000220d077224 */ /* 0x000fe400078e02ff */
[----:B------:R-:W1:Y:S01]  /*10f0*/  S2R R13, SR_CTAID.X ;  /* 0x00000000000d7919 */ /* 0x000e620000002500 */
[----:B------:R-:W-:Y:S01]  /*1100*/  ISETP.GT.U32.AND P5, PT, R10, R3, PT ;  /* 0x000000030a00720c */ /* 0x000fe20003fa4070 */
[----:B------:R-:W-:Y:S02]  /*1110*/  IMAD.SHL.U32 R6, R34, 0x80, RZ ;  /* 0x0000008022067824 */ /* 0x000fe400078e00ff */
[----:B------:R-:W-:Y:S02]  /*1120*/  IMAD R5, R35, c[0x0][0x224], R7 ;  /* 0x0000890023057a24 */ /* 0x000fe400078e0207 */
[----:B------:R-:W-:Y:S01]  /*1130*/  IMAD R7, R23, R14, RZ ;  /* 0x0000000e17077224 */ /* 0x000fe200078e02ff */
[----:B------:R-:W-:-:S02]  /*1140*/  SEL R6, R6, RZ, P4 ;  /* 0x000000ff06067207 */ /* 0x000fc40002000000 */
[----:B------:R-:W-:Y:S01]  /*1150*/  IADD3 R4, R15, R5, RZ ;  /* 0x000000050f047210 */ /* 0x000fe20007ffe0ff */
[----:B------:R-:W-:Y:S01]  /*1160*/  IMAD.WIDE.U32 R14, R22, R14, RZ ;  /* 0x0000000e160e7225 */ /* 0x000fe200078e00ff */
[----:B------:R-:W-:-:S03]  /*1170*/  IADD3 R6, P4, R9, R6, RZ ;  /* 0x0000000609067210 */ /* 0x000fc60007f9e0ff */
[----:B------:R-:W-:Y:S01]  /*1180*/  @!P5 IADD3 R3, R3, -R10, RZ ;  /* 0x8000000a0303d210 */ /* 0x000fe20007ffe0ff */
[----:B------:R-:W-:Y:S01]  /*1190*/  IMAD R7, R22, R4, R7 ;  /* 0x0000000416077224 */ /* 0x000fe200078e0207 */
[----:B------:R-:W-:Y:S01]  /*11a0*/  @!P5 IADD3 R2, R2, 0x1, RZ ;  /* 0x000000010202d810 */ /* 0x000fe20007ffe0ff */
[----:B------:R-:W-:Y:S01]  /*11b0*/  IMAD.WIDE.U32 R4, R22, R0, RZ ;  /* 0x0000000016047225 */ /* 0x000fe200078e00ff */
[----:B------:R-:W-:-:S03]  /*11c0*/  ISETP.GE.U32.AND P6, PT, R3, R10, PT ;  /* 0x0000000a0300720c */ /* 0x000fc60003fc6070 */
[----:B------:R-:W-:Y:S01]  /*11d0*/  IMAD.X R8, R16, 0x1, R8, P4 ;  /* 0x0000000110087824 */ /* 0x000fe200020e0608 */
[----:B------:R-:W-:Y:S01]  /*11e0*/  ISETP.NE.AND P4, PT, RZ, c[0x0][0x1c8], PT ;  /* 0x00007200ff007a0c */ /* 0x000fe20003f85270 */
[C---:B------:R-:W-:Y:S01]  /*11f0*/  IMAD R10, R23.reuse, R6, RZ ;  /* 0x00000006170a7224 */ /* 0x040fe200078e02ff */
[----:B------:R-:W-:Y:S01]  /*1200*/  SEL R18, R14, R4, !P1 ;  /* 0x000000040e127207 */ /* 0x000fe20004800000 */
[----:B------:R-:W-:Y:S01]  /*1210*/  IMAD R3, R23, R0, RZ ;  /* 0x0000000017037224 */ /* 0x000fe200078e02ff */
[----:B------:R-:W-:Y:S01]  /*1220*/  IADD3 R14, R15, R7, RZ ;  /* 0x000000070f0e7210 */ /* 0x000fe20007ffe0ff */
[----:B------:R-:W-:Y:S02]  /*1230*/  @P2 IMAD R4, R34, c[0x0][0x214], RZ ;  /* 0x0000850022042a24 */ /* 0x000fe400078e02ff */
[----:B------:R-:W-:Y:S01]  /*1240*/  IMAD.WIDE.U32 R6, R22, R6, RZ ;  /* 0x0000000616067225 */ /* 0x000fe200078e00ff */
[----:B------:R-:W-:Y:S02]  /*1250*/  @P1 IADD3 R14, R5, R3, RZ ;  /* 0x00000003050e1210 */ /* 0x000fe40007ffe0ff */
[----:B------:R-:W-:Y:S01]  /*1260*/  @P6 IADD3 R2, R2, 0x1, RZ ;  /* 0x0000000102026810 */ /* 0x000fe20007ffe0ff */
[----:B------:R-:W-:Y:S01]  /*1270*/  IMAD R8, R22, R8, R10 ;  /* 0x0000000816087224 */ /* 0x000fe200078e020a */
[----:B------:R-:W-:Y:S01]  /*1280*/  @P2 SEL R3, R4, R0, !P1 ;  /* 0x0000000004032207 */ /* 0x000fe20004800000 */
[----:B-1----:R-:W-:Y:S01]  /*1290*/  IMAD.WIDE.U32 R22, R13, c[0x0][0x3d8], RZ ;  /* 0x0000f6000d167a25 */ /* 0x002fe200078e00ff */
[----:B----4-:R-:W-:-:S02]  /*12a0*/  ISETP.NE.AND P6, PT, R20, RZ, PT ;  /* 0x000000ff1400720c */ /* 0x010fc40003fc5270 */
[----:B------:R-:W-:Y:S01]  /*12b0*/  IADD3 R8, R7, R8, RZ ;  /* 0x0000000807087210 */ /* 0x000fe20007ffe0ff */
[----:B------:R-:W-:Y:S01]  /*12c0*/  IMAD.MOV.U32 R10, RZ, RZ, R2 ;  /* 0x000000ffff0a7224 */ /* 0x000fe200078e0002 */
[----:B------:R-:W-:Y:S01]  /*12d0*/  SEL R22, R22, RZ, P6 ;  /* 0x000000ff16167207 */ /* 0x000fe20003000000 */
[----:B------:R-:W-:Y:S02]  /*12e0*/  IMAD R4, R13, c[0x0][0x3dc], R23 ;  /* 0x0000f7000d047a24 */ /* 0x000fe400078e0217 */
[----:B------:R-:W-:Y:S01]  /*12f0*/  IMAD R13, R32, c[0x0][0x22c], RZ ;  /* 0x00008b00200d7a24 */ /* 0x000fe200078e02ff */
        /* <DEDUP_REMOVED lines=16> */
.L_x_174:
[----:B------:R-:W-:-:S04]  /*1400*/  IMAD R0, R34, c[0x0][0x1c0], R32 ;  /* 0x0000700022007a24 */ /* 0x000fc800078e0220 */
[----:B------:R-:W-:-:S03]  /*1410*/  IMAD R0, R0, c[0x0][0x224], RZ ;  /* 0x0000890000007a24 */ /* 0x000fc600078e02ff */
.L_x_175:
[----:B------:R-:W2:Y:S01]  /*1420*/  LDL R38, [R1+0x4] ;  /* 0x0000040001267983 */ /* 0x000ea20000100800 */
[----:B------:R-:W-:Y:S01]  /*1430*/  IMAD R23, R30, c[0x0][0x1c0], RZ ;  /* 0x000070001e177a24 */ /* 0x000fe200078e02ff */
[C---:B------:R-:W-:Y:S01]  /*1440*/  IADD3 R15, R9.reuse, R0, RZ ;  /* 0x00000000090f7210 */ /* 0x040fe20007ffe0ff */
[----:B------:R-:W-:Y:S01]  /*1450*/  IMAD.IADD R5, R9, 0x1, R2 ;  /* 0x0000000109057824 */ /* 0x000fe200078e0202 */
[----:B------:R-:W1:Y:S01]  /*1460*/  S2R R36, SR_TID.X ;  /* 0x0000000000247919 */ /* 0x000e620000002100 */
[----:B------:R-:W-:Y:S01]  /*1470*/  IADD3 R2, P1, R250, R11, RZ ;  /* 0x0000000bfa027210 */ /* 0x000fe20007f3e0ff */
[----:B------:R-:W-:Y:S01]  /*1480*/  IMAD.SHL.U32 R11, R23, 0x40, RZ ;  /* 0x00000040170b7824 */ /* 0x000fe200078e00ff */
[----:B------:R-:W-:Y:S01]  /*1490*/  SHF.R.S32.HI R31, RZ, 0x1f, R229 ;  /* 0x0000001fff1f7819 */ /* 0x000fe200000114e5 */
[----:B------:R-:W3:Y:S01]  /*14a0*/  S2R R37, SR_TID.X ;  /* 0x0000000000257919 */ /* 0x000ee20000002100 */
[----:B------:R-:W-:Y:S01]  /*14b0*/  IMAD R4, R16, c[0x0][0x370], RZ ;  /* 0x0000dc0010047a24 */ /* 0x000fe200078e02ff */
[----:B------:R-:W-:Y:S01]  /*14c0*/  BSSY B1, `(.L_x_171) ;  /* 0x00005c5000017945 */ /* 0x000fe20003800000 */
[----:B------:R-:W-:Y:S01]  /*14d0*/  IMAD.X R3, R251, 0x1, R12, P1 ;  /* 0x00000001fb037824 */ /* 0x000fe200008e060c */
[----:B------:R-:W-:Y:S01]  /*14e0*/  IADD3 R7, P2, P1, R6, R11, R13 ;  /* 0x0000000b06077210 */ /* 0x000fe2000795e00d */
[C---:B------:R-:W-:Y:S01]  /*14f0*/  IMAD R6, R9.reuse, c[0x0][0x374], R4 ;  /* 0x0000dd0009067a24 */ /* 0x040fe200078e0204 */
[----:B------:R-:W-:Y:S01]  /*1500*/  SHF.R.S32.HI R0, RZ, 0x1f, R11 ;  /* 0x0000001fff007819 */ /* 0x000fe2000001140b */
[----:B------:R-:W-:Y:S01]  /*1510*/  IMAD.WIDE.U32 R2, R9, c[0x0][0x370], R2 ;  /* 0x0000dc0009027a25 */ /* 0x000fe200078e0002 */
[----:B------:R-:W-:-:S02]  /*1520*/  IADD3 R4, P3, R229, R9, RZ ;  /* 0x00000009e5047210 */ /* 0x000fc40007f7e0ff */
[----:B------:R-:W-:Y:S01]  /*1530*/  IADD3.X R8, R8, R0, R29, P2, P1 ;  /* 0x0000000008087210 */ /* 0x000fe200017e241d */
[----:B------:R-:W-:Y:S01]  /*1540*/  IMAD.MOV.U32 R30, RZ, RZ, 0x4 ;  /* 0x00000004ff1e7424 */ /* 0x000fe200078e00ff */
[----:B------:R-:W-:Y:S01]  /*1550*/  IADD3 R0, -R204, R21, R241 ;  /* 0x00000015cc007210 */ /* 0x000fe20007ffe1f1 */
[----:B------:R-:W-:Y:S01]  /*1560*/  IMAD.IADD R3, R3, 0x1, R6 ;  /* 0x0000000103037824 */ /* 0x000fe200078e0206 */
[----:B------:R-:W-:Y:S01]  /*1570*/  IADD3 R9, P2, P1, R22, R7, R18 ;  /* 0x0000000716097210 */ /* 0x000fe2000795e012 */
[----:B------:R-:W-:Y:S01]  /*1580*/  IMAD.WIDE R12, R5, R30, c[0x0][0x200] ;  /* 0x00008000050c7625 */ /* 0x000fe200078e021e */
[----:B------:R-:W-:Y:S02]  /*1590*/  IADD3 R6, R0, -c[0x0][0x2e8], RZ ;  /* 0x8000ba0000067a10 */ /* 0x000fe40007ffe0ff */
[----:B------:R-:W-:Y:S01]  /*15a0*/  IADD3.X R5, R31, R16, RZ, P3, !PT ;  /* 0x000000101f057210 */ /* 0x000fe20001ffe4ff */
[----:B------:R-:W-:Y:S01]  /*15b0*/  IMAD.MOV.U32 R208, RZ, RZ, R12 ;  /* 0x000000ffffd07224 */ /* 0x000fe200078e000c */
[----:B-1----:R-:W-:Y:S01]  /*15c0*/  SHF.R.S32.HI R36, RZ, 0x1f, R36 ;  /* 0x0000001fff247819 */ /* 0x002fe20000011424 */
[----:B------:R-:W-:Y:S01]  /*15d0*/  IMAD R11, R33, c[0x0][0x378], RZ ;  /* 0x0000de00210b7a24 */ /* 0x000fe200078e02ff */
[----:B------:R-:W-:Y:S01]  /*15e0*/  SHF.R.S32.HI R7, RZ, 0x1f, R6 ;  /* 0x0000001fff077819 */ /* 0x000fe20000011406 */
[----:B------:R-:W-:Y:S01]  /*15f0*/  IMAD R5, R5, c[0x0][0x190], RZ ;  /* 0x0000640005057a24 */ /* 0x000fe200078e02ff */
[----:B---3--:R-:W-:Y:S01]  /*1600*/  LEA.HI R36, R36, R37, RZ, 0x5 ;  /* 0x0000002524247211 */ /* 0x008fe200078f28ff */
[----:B------:R-:W-:Y:S01]  /*1610*/  IMAD R11, R32, c[0x0][0x37c], R11 ;  /* 0x0000df00200b7a24 */ /* 0x000fe200078e020b */
[----:B------:R-:W-:Y:S01]  /*1620*/  LEA.HI R6, R7, R6, RZ, 0x6 ;  /* 0x0000000607067211 */ /* 0x000fe200078f30ff */
[C---:B------:R-:W-:Y:S01]  /*1630*/  IMAD R12, R4.reuse, c[0x0][0x194], R5 ;  /* 0x00006500040c7a24 */ /* 0x040fe200078e0205 */
[----:B------:R-:W-:Y:S01]  /*1640*/  SHF.R.S32.HI R36, RZ, 0x5, R36 ;  /* 0x00000005ff247819 */ /* 0x000fe20000011424 */
[----:B------:R-:W-:Y:S01]  /*1650*/  IMAD.WIDE.U32 R4, R4, c[0x0][0x190], R250 ;  /* 0x0000640004047a25 */ /* 0x000fe200078e00fa */
[----:B------:R-:W-:-:S02]  /*1660*/  IADD3.X R8, R17, R8, R14, P2, P1 ;  /* 0x0000000811087210 */ /* 0x000fc400017e240e */
[----:B------:R-:W-:Y:S01]  /*1670*/  SHF.R.S32.HI R6, RZ, 0x6, R6 ;  /* 0x00000006ff067819 */ /* 0x000fe20000011406 */
[----:B------:R-:W-:Y:S01]  /*1680*/  IMAD.WIDE.U32 R2, R32, c[0x0][0x378], R2 ;  /* 0x0000de0020027a25 */ /* 0x000fe200078e0002 */
[----:B------:R-:W-:Y:S02]  /*1690*/  IADD3 R4, P2, R28, R4, RZ ;  /* 0x000000041c047210 */ /* 0x000fe40007f5e0ff */
[----:B------:R-:W-:Y:S01]  /*16a0*/  IMNMX R226, RZ, R6, !PT ;  /* 0x00000006ffe27217 */ /* 0x000fe20007800200 */
[----:B------:R-:W-:Y:S01]  /*16b0*/  IMAD.IADD R3, R3, 0x1, R11 ;  /* 0x0000000103037824 */ /* 0x000fe200078e020b */
[----:B------:R-:W-:Y:S01]  /*16c0*/  IADD3.X R5, R19, R5, R12, P2, !PT ;  /* 0x0000000513057210 */ /* 0x000fe200017fe40c */
[----:B------:R-:W-:Y:S02]  /*16d0*/  IMAD R7, R33, c[0x0][0x1a8], RZ ;  /* 0x00006a0021077a24 */ /* 0x000fe400078e02ff */
[----:B------:R-:W-:-:S04]  /*16e0*/  IMAD.WIDE.U32 R2, R229, c[0x0][0x370], R2 ;  /* 0x0000dc00e5027a25 */ /* 0x000fc800078e0002 */
[----:B------:R-:W-:Y:S01]  /*16f0*/  IMAD R7, R32, c[0x0][0x1ac], R7 ;  /* 0x00006b0020077a24 */ /* 0x000fe200078e0207 */
[----:B------:R-:W-:Y:S01]  /*1700*/  LEA R192, P2, R2, c[0x0][0x330], 0x1 ;  /* 0x0000cc0002c07a11 */ /* 0x000fe200078408ff */
[----:B------:R-:W-:-:S04]  /*1710*/  IMAD.WIDE.U32 R4, R32, c[0x0][0x1a8], R4 ;  /* 0x00006a0020047a25 */ /* 0x000fc800078e0004 */
[----:B------:R-:W-:Y:S01]  /*1720*/  IMAD.MOV.U32 R207, RZ, RZ, R13 ;  /* 0x000000ffffcf7224 */ /* 0x000fe200078e000d */
[----:B------:R-:W-:Y:S01]  /*1730*/  LEA R194, P3, R4, c[0x0][0x160], 0x1 ;  /* 0x0000580004c27a11 */ /* 0x000fe200078608ff */
[----:B------:R-:W-:-:S04]  /*1740*/  IMAD.WIDE R12, R15, R30, c[0x0][0x3c8] ;  /* 0x0000f2000f0c7625 */ /* 0x000fc800078e021e */
[----:B------:R-:W-:Y:S01]  /*1750*/  IMAD.IADD R7, R5, 0x1, R7 ;  /* 0x0000000105077824 */ /* 0x000fe200078e0207 */
[----:B------:R-:W-:Y:S01]  /*1760*/  MOV R206, R12 ;  /* 0x0000000c00ce7202 */ /* 0x000fe20000000f00 */
[----:B------:R-:W-:-:S03]  /*1770*/  IMAD.MOV.U32 R205, RZ, RZ, R13 ;  /* 0x000000ffffcd7224 */ /* 0x000fc600078e000d */
[----:B------:R-:W-:Y:S01]  /*1780*/  LEA.HI.X R195, R4, c[0x0][0x164], R7, 0x1, P3 ;  /* 0x0000590004c37a11 */ /* 0x000fe200018f0c07 */
[----:B--2---:R-:W-:-:S05]  /*1790*/  IMAD R0, R36, R23, R38 ;  /* 0x0000001724007224 */ /* 0x004fca00078e0226 */
[----:B------:R-:W-:-:S04]  /*17a0*/  IADD3 R9, P1, R0, R9, RZ ;  /* 0x0000000900097210 */ /* 0x000fc80007f3e0ff */
[----:B------:R-:W-:Y:S01]  /*17b0*/  LEA.HI.X.SX32 R8, R0, R8, 0x1, P1 ;  /* 0x0000000800087211 */ /* 0x000fe200008f0eff */
[----:B------:R-:W-:Y:S01]  /*17c0*/  IMAD R0, R31, c[0x0][0x370], RZ ;  /* 0x0000dc001f007a24 */ /* 0x000fe200078e02ff */
[----:B------:R-:W-:-:S03]  /*17d0*/  LEA R188, P1, R9, c[0x0][0x350], 0x2 ;  /* 0x0000d40009bc7a11 */ /* 0x000fc600078210ff */
[----:B------:R-:W-:Y:S01]  /*17e0*/  IMAD R0, R229, c[0x0][0x374], R0 ;  /* 0x0000dd00e5007a24 */ /* 0x000fe200078e0200 */
[----:B------:R-:W-:Y:S02]  /*17f0*/  LEA.HI.X R189, R9, c[0x0][0x354], R8, 0x2, P1 ;  /* 0x0000d50009bd7a11 */ /* 0x000fe400008f1408 */
[C---:B------:R-:W-:Y:S01]  /*1800*/  ISETP.GT.AND P1, PT, R196.reuse, R226, PT ;  /* 0x000000e2c400720c */ /* 0x040fe20003f24270 */
[----:B------:R-:W-:Y:S01]  /*1810*/  IMAD.IADD R0, R3, 0x1, R0 ;  /* 0x0000000103007824 */ /* 0x000fe200078e0200 */
[----:B------:R-:W-:-:S04]  /*1820*/  IADD3 R196, R196, -0x1, RZ ;  /* 0xffffffffc4c47810 */ /* 0x000fc80007ffe0ff */
[----:B------:R-:W-:-:S07]  /*1830*/  LEA.HI.X R193, R2, c[0x0][0x334], R0, 0x1, P2 ;  /* 0x0000cd0002c17a11 */ /* 0x000fce00010f0c00 */
        /* <DEDUP_REMOVED lines=16> */
.L_x_177:
        /* <DEDUP_REMOVED lines=15> */
.L_x_178:
        /* <DEDUP_REMOVED lines=15> */
[----:B------:R-:W-:-:S03]  /*1b20*/  MOV R3, R8 ;  /* 0x0000000800037202 */ /* 0x000fc60000000f00 */
[C---:B------:R-:W-:Y:S02]  /*1b30*/  IMAD R0, R229.reuse, c[0x0][0x3a4], R0 ;  /* 0x0000e900e5007a24 */ /* 0x040fe400078e0200 */
[----:B------:R-:W-:-:S05]  /*1b40*/  IMAD.WIDE.U32 R6, R229, c[0x0][0x3a0], R2 ;  /* 0x0000e800e5067a25 */ /* 0x000fca00078e0002 */
[----:B------:R-:W-:Y:S02]  /*1b50*/  IADD3 R0, R7, R0, RZ ;  /* 0x0000000007007210 */ /* 0x000fe40007ffe0ff */
[----:B------:R-:W-:-:S04]  /*1b60*/  LEA R2, P0, R6, c[0x0][0x340], 0x1 ;  /* 0x0000d00006027a11 */ /* 0x000fc800078008ff */
[----:B------:R-:W-:-:S05]  /*1b70*/  LEA.HI.X R3, R6, c[0x0][0x344], R0, 0x1, P0 ;  /* 0x0000d10006037a11 */ /* 0x000fca00000f0c00 */
[----:B------:R1:W-:Y:S04]  /*1b80*/  STG.E.128 [R2.64], RZ ;  /* 0x000000ff02007986 */ /* 0x0003e8000c101d06 */
[----:B------:R1:W-:Y:S04]  /*1b90*/  STG.E.128 [R2.64+0x80], RZ ;  /* 0x000080ff02007986 */ /* 0x0003e8000c101d06 */
[----:B------:R1:W-:Y:S02]  /*1ba0*/  STG.E.128 [R2.64+0x100], RZ ;  /* 0x000100ff02007986 */ /* 0x0003e4000c101d06 */
.L_x_180:
[----:B------:R-:W-:Y:S05]  /*1bb0*/  BSYNC B0 ;  /* 0x0000000000007941 */ /* 0x000fea0003800000 */
.L_x_179:
[----:B------:R-:W-:Y:S01]  /*1bc0*/  IADD3 R0, R229, 0x20, RZ ;  /* 0x00000020e5007810 */ /* 0x000fe20007ffe0ff */
[----:B------:R-:W-:Y:S03]  /*1bd0*/  BSSY B0, `(.L_x_181) ;  /* 0x000000f000007945 */ /* 0x000fe60003800000 */
[----:B------:R-:W-:-:S13]  /*1be0*/  ISETP.GE.AND P0, PT, R0, R9, PT ;  /* 0x000000090000720c */ /* 0x000fda0003f06270 */
[----:B------:R-:W-:Y:S05]  /*1bf0*/  @P0 BRA `(.L_x_182) ;  /* 0x000000c000000947 */ /* 0x000fea0003800000 */
[----:B------:R-:W-:Y:S02]  /*1c00*/  IADD3 R0, P2, R229, 0x20, RZ ;  /* 0x00000020e5007810 */ /* 0x000fe40007f5e0ff */
[----:B------:R-:W-:Y:S02]  /*1c10*/  MOV R5, R8 ;  /* 0x0000000800057202 */ /* 0x000fe40000000f00 */
[----:B-1----:R-:W-:-:S03]  /*1c20*/  IADD3.X R2, RZ, R31, RZ, P2, !PT ;  /* 0x0000001fff027210 */ /* 0x002fc600017fe4ff */
        /* <DEDUP_REMOVED lines=9> */
.L_x_182:
[----:B------:R-:W-:Y:S05]  /*1cc0*/  BSYNC B0 ;  /* 0x0000000000007941 */ /* 0x000fea0003800000 */
.L_x_181:
        /* <DEDUP_REMOVED lines=22> */
.L_x_184:
[----:B------:R-:W-:Y:S05]  /*1e30*/  BSYNC B0 ;  /* 0x0000000000007941 */ /* 0x000fea0003800000 */
.L_x_183:
[----:B------:R-:W-:Y:S05]  /*1e40*/  @P0 BRA `(.L_x_185) ;  /* 0x000052c000000947 */ /* 0x000fea0003800000 */
[----:B------:R-:W-:Y:S02]  /*1e50*/  IADD3 R0, P0, R229, 0x20, RZ ;  /* 0x00000020e5007810 */ /* 0x000fe40007f1e0ff */
[----:B------:R-:W-:-:S02]  /*1e60*/  MOV R5, R8 ;  /* 0x0000000800057202 */ /* 0x000fc40000000f00 */
        /* <DEDUP_REMOVED lines=11> */
.L_x_176:
[----:B------:R-:W2:Y:S01]  /*1f20*/  LDL R22, [R1] ;  /* 0x0000000001167983 */ /* 0x000ea20000100800 */
[----:B------:R-:W-:Y:S01]  /*1f30*/  IMAD R19, R196, -0x40, R21 ;  /* 0xffffffc0c4137824 */ /* 0x000fe200078e0215 */
[----:B------:R-:W-:Y:S01]  /*1f40*/  IADD3 R3, R229, 0x20, RZ ;  /* 0x00000020e5037810 */ /* 0x000fe20007ffe0ff */
[----:B------:R-:W-:Y:S01]  /*1f50*/  IMAD R0, R230, -0x40, R204 ;  /* 0xffffffc0e6007824 */ /* 0x000fe200078e02cc */
[----:B------:R-:W3:Y:S01]  /*1f60*/  LDL R23, [R1+0x8] ;  /* 0x0000080001177983 */ /* 0x000ee20000100800 */
[----:B------:R-:W-:Y:S01]  /*1f70*/  IMAD R2, R249, c[0x0][0x198], RZ ;  /* 0x00006600f9027a24 */ /* 0x000fe200078e02ff */
[----:B------:R-:W-:Y:S01]  /*1f80*/  ISETP.GE.AND P5, PT, R3, R19, PT ;  /* 0x000000130300720c */ /* 0x000fe20003fa6270 */
[----:B------:R-:W-:Y:S01]  /*1f90*/  IMAD.WIDE.U32 R4, R241, c[0x0][0x198], R250 ;  /* 0x00006600f1047a25 */ /* 0x000fe200078e00fa */
[----:B------:R-:W-:-:S02]  /*1fa0*/  ISETP.GE.AND P3, PT, R3, R0, PT ;  /* 0x000000000300720c */ /* 0x000fc40003f66270 */
[----:B------:R-:W-:Y:S01]  /*1fb0*/  ISETP.GE.AND P4, PT, R229, R0, PT ;  /* 0x00000000e500720c */ /* 0x000fe20003f86270 */
[----:B------:R-:W-:Y:S01]  /*1fc0*/  IMAD R6, R241, c[0x0][0x19c], R2 ;  /* 0x00006700f1067a24 */ /* 0x000fe200078e0202 */
[----:B------:R-:W-:Y:S01]  /*1fd0*/  IADD3 R4, P0, R25, R4, RZ ;  /* 0x0000000419047210 */ /* 0x000fe20007f1e0ff */
[----:B------:R-:W-:Y:S01]  /*1fe0*/  IMAD.WIDE.U32 R2, R241, c[0x0][0x1a0], R250 ;  /* 0x00006800f1027a25 */ /* 0x000fe200078e00fa */
[----:B------:R-:W-:Y:S02]  /*1ff0*/  LEA.HI R7, R196, R196, RZ, 0x1 ;  /* 0x000000c4c4077211 */ /* 0x000fe400078f08ff */
[----:B------:R-:W-:Y:S01]  /*2000*/  IADD3.X R5, R27, R5, R6, P0, !PT ;  /* 0x000000051b057210 */ /* 0x000fe200007fe406 */
[----:B------:R-:W-:Y:S01]  /*2010*/  IMAD R0, R249, c[0x0][0x1a0], RZ ;  /* 0x00006800f9007a24 */ /* 0x000fe200078e02ff */
[----:B------:R-:W-:Y:S01]  /*2020*/  IADD3 R8, P0, R24, R2, RZ ;  /* 0x0000000218087210 */ /* 0x000fe20007f1e0ff */
[----:B------:R-:W-:Y:S02]  /*2030*/  IMAD.MOV.U32 R180, RZ, RZ, 0x40 ;  /* 0x00000040ffb47424 */ /* 0x000fe400078e00ff */
[----:B------:R-:W-:-:S02]  /*2040*/  IMAD R0, R241, c[0x0][0x1a4], R0 ;  /* 0x00006900f1007a24 */ /* 0x000fc400078e0200 */
[----:B------:R-:W-:-:S03]  /*2050*/  IMAD.WIDE.U32 R12, R180, c[0x0][0x370], RZ ;  /* 0x0000dc00b40c7a25 */ /* 0x000fc600078e00ff */
[----:B------:R-:W-:Y:S01]  /*2060*/  IADD3.X R9, R26, R3, R0, P0, !PT ;  /* 0x000000031a097210 */ /* 0x000fe200007fe400 */
[C---:B------:R-:W-:Y:S01]  /*2070*/  IMAD R2, R180.reuse, c[0x0][0x374], RZ ;  /* 0x0000dd00b4027a24 */ /* 0x040fe200078e02ff */
[----:B------:R-:W-:Y:S01]  /*2080*/  LOP3.LUT R0, R7, 0xfffffffe, RZ, 0xc0, !PT ;  /* 0xfffffffe07007812 */ /* 0x000fe200078ec0ff */
[----:B------:R-:W-:Y:S01]  /*2090*/  IMAD.WIDE.U32 R14, R180, c[0x0][0x190], RZ ;  /* 0x00006400b40e7a25 */ /* 0x000fe200078e00ff */
[----:B------:R-:W-:-:S03]  /*20a0*/  @!P5 IADD3 R6, P1, R192, R12, RZ ;  /* 0x0000000cc006d210 */ /* 0x000fc60007f3e0ff */
[----:B------:R-:W-:Y:S01]  /*20b0*/  IMAD R11, R180, c[0x0][0x194], RZ ;  /* 0x00006500b40b7a24 */ /* 0x000fe200078e02ff */
[----:B------:R-:W-:Y:S01]  /*20c0*/  @!P5 IADD3.X R7, R193, R13, R2, P1, !PT ;  /* 0x0000000dc107d210 */ /* 0x000fe20000ffe402 */
[----:B------:R-:W-:Y:S01]  /*20d0*/  IMAD.IADD R3, R196, 0x1, -R0 ;  /* 0x00000001c4037824 */ /* 0x000fe200078e0a00 */
[----:B------:R-:W-:Y:S01]  /*20e0*/  @!P5 IADD3 R14, P0, R194, R14, RZ ;  /* 0x0000000ec20ed210 */ /* 0x000fe20007f1e0ff */
[C---:B------:R-:W-:Y:S02]  /*20f0*/  IMAD R2, R20.reuse, c[0x0][0x1b0], RZ ;  /* 0x00006c0014027a24 */ /* 0x040fe400078e02ff */
[----:B------:R-:W-:Y:S01]  /*2100*/  IMAD R0, R20, c[0x0][0x1b8], RZ ;  /* 0x00006e0014007a24 */ /* 0x000fe200078e02ff */
[----:B------:R-:W-:Y:S01]  /*2110*/  @!P5 IADD3.X R15, R195, R15, R11, P0, !PT ;  /* 0x0000000fc30fd210 */ /* 0x000fe200007fe40b */
[C---:B------:R-:W-:Y:S01]  /*2120*/  IMAD R12, R10.reuse, c[0x0][0x1b4], R2 ;  /* 0x00006d000a0c7a24 */ /* 0x040fe200078e0202 */
[----:B------:R-:W-:Y:S01]  /*2130*/  ISETP.NE.AND P0, PT, R3, 0x1, PT ;  /* 0x000000010300780c */ /* 0x000fe20003f05270 */
[C---:B------:R-:W-:Y:S01]  /*2140*/  IMAD R13, R10.reuse, c[0x0][0x1bc], R0 ;  /* 0x00006f000a0d7a24 */ /* 0x040fe200078e0200 */
[C---:B------:R-:W-:Y:S01]  /*2150*/  @!P3 IADD3 R0, P1, R229.reuse, 0x20, RZ ;  /* 0x00000020e500b810 */ /* 0x040fe20007f3e0ff */
[----:B------:R-:W-:Y:S01]  /*2160*/  IMAD.WIDE.U32 R2, R10, c[0x0][0x1b0], R4 ;  /* 0x00006c000a027a25 */ /* 0x000fe200078e0004 */
[----:B------:R-:W-:-:S03]  /*2170*/  @!P3 IADD3 R11, P2, R229, 0x20, RZ ;  /* 0x00000020e50bb810 */ /* 0x000fc60007f5e0ff */
[----:B------:R-:W-:Y:S01]  /*2180*/  IMAD.WIDE.U32 R8, R10, c[0x0][0x1b8], R8 ;  /* 0x00006e000a087a25 */ /* 0x000fe200078e0008 */
[----:B------:R-:W-:-:S03]  /*2190*/  IADD3 R5, R3, R12, RZ ;  /* 0x0000000c03057210 */ /* 0x000fc60007ffe0ff */
[----:B------:R-:W-:Y:S01]  /*21a0*/  @!P3 IMAD.X R16, RZ, RZ, R31, P1 ;  /* 0x000000ffff10b224 */ /* 0x000fe200008e061f */
[----:B------:R-:W-:Y:S01]  /*21b0*/  IADD3 R3, R9, R13, RZ ;  /* 0x0000000d09037210 */ /* 0x000fe20007ffe0ff */
[----:B------:R-:W-:Y:S01]  /*21c0*/  @!P4 IMAD.MOV.U32 R4, RZ, RZ, R2 ;  /* 0x000000ffff04c224 */ /* 0x000fe200078e0002 */
[----:B------:R-:W-:Y:S01]  /*21d0*/  @!P3 MOV R13, R5 ;  /* 0x00000005000db202 */ /* 0x000fe20000000f00 */
[----:B------:R-:W-:Y:S01]  /*21e0*/  @!P3 IMAD R9, R16, c[0x0][0x1a0], RZ ;  /* 0x000068001009ba24 */ /* 0x000fe200078e02ff */
[----:B------:R-:W-:Y:S01]  /*21f0*/  @!P3 MOV R17, R3 ;  /* 0x000000030011b202 */ /* 0x000fe20000000f00 */
[----:B------:R-:W-:Y:S02]  /*2200*/  @!P3 IMAD.MOV.U32 R16, RZ, RZ, R8 ;  /* 0x000000ffff10b224 */ /* 0x000fe400078e0008 */
[C---:B------:R-:W-:Y:S02]  /*2210*/  @!P3 IMAD R20, R0.reuse, c[0x0][0x1a4], R9 ;  /* 0x000069000014ba24 */ /* 0x040fe400078e0209 */
[----:B------:R-:W-:-:S04]  /*2220*/  @!P3 IMAD.WIDE.U32 R16, R0, c[0x0][0x1a0], R16 ;  /* 0x000068000010ba25 */ /* 0x000fc800078e0010 */
[----:B------:R-:W-:Y:S02]  /*2230*/  @!P4 IMAD R0, R31, c[0x0][0x198], RZ ;  /* 0x000066001f00ca24 */ /* 0x000fe400078e02ff */
[----:B------:R-:W-:Y:S02]  /*2240*/  @!P3 IMAD.MOV.U32 R12, RZ, RZ, R2 ;  /* 0x000000ffff0cb224 */ /* 0x000fe400078e0002 */
[----:B------:R-:W-:Y:S01]  /*2250*/  @!P3 IMAD.X R10, RZ, RZ, R31, P2 ;  /* 0x000000ffff0ab224 */ /* 0x000fe200010e061f */
[C---:B------:R-:W-:Y:S01]  /*2260*/  ISETP.GE.AND P2, PT, R229.reuse, R19, PT ;  /* 0x00000013e500720c */ /* 0x040fe20003f46270 */
[----:B------:R-:W-:Y:S01]  /*2270*/  @P6 BAR.SYNC.DEFER_BLOCKING 0x0 ;  /* 0x0000000000006b1d */ /* 0x000fe20000010000 */
[----:B------:R-:W-:Y:S02]  /*2280*/  @!P4 IMAD.MOV.U32 R2, RZ, RZ, R8 ;  /* 0x000000ffff02c224 */ /* 0x000fe400078e0008 */
[C---:B------:R-:W-:Y:S02]  /*2290*/  @!P4 IMAD R8, R229.reuse, c[0x0][0x19c], R0 ;  /* 0x00006700e508ca24 */ /* 0x040fe400078e0200 */
[----:B------:R-:W-:-:S04]  /*22a0*/  @!P4 IMAD.WIDE.U32 R4, R229, c[0x0][0x198], R4 ;  /* 0x00006600e504ca25 */ /* 0x000fc800078e0004 */
[----:B------:R-:W-:Y:S02]  /*22b0*/  @!P4 IMAD R9, R31, c[0x0][0x1a0], RZ ;  /* 0x000068001f09ca24 */ /* 0x000fe400078e02ff */
[----:B------:R-:W-:Y:S01]  /*22c0*/  @!P4 IMAD.IADD R5, R5, 0x1, R8 ;  /* 0x000000010505c824 */ /* 0x000fe200078e0208 */
[----:B------:R-:W-:Y:S01]  /*22d0*/  @!P4 LEA R8, P6, R4, c[0x0][0x168], 0x1 ;  /* 0x00005a000408ca11 */ /* 0x000fe200078c08ff */
[----:B------:R-:W-:Y:S02]  /*22e0*/  @!P4 IMAD R18, R229, c[0x0][0x1a4], R9 ;  /* 0x00006900e512ca24 */ /* 0x000fe400078e0209 */
[----:B------:R-:W-:Y:S01]  /*22f0*/  @!P3 IMAD R10, R10, c[0x0][0x198], RZ ;  /* 0x000066000a0aba24 */ /* 0x000fe200078e02ff */
[----:B------:R-:W-:Y:S01]  /*2300*/  @!P4 LEA.HI.X R9, R4, c[0x0][0x16c], R5, 0x1, P6 ;  /* 0x00005b000409ca11 */ /* 0x000fe200030f0c05 */
[----:B------:R-:W-:-:S04]  /*2310*/  @!P3 IMAD.WIDE.U32 R12, R11, c[0x0][0x198], R12 ;  /* 0x000066000b0cba25 */ /* 0x000fc800078e000c */
[----:B------:R-:W-:Y:S01]  /*2320*/  @!P3 IMAD R10, R11, c[0x0][0x19c], R10 ;  /* 0x000067000b0aba24 */ /* 0x000fe200078e020a */
[----:B------:R1:W-:Y:S04]  /*2330*/  @P2 STS.128 [R191+0xc000], RZ ;  /* 0x00c000ffbf002388 */ /* 0x0003e80000000c00 */
[----:B------:R1:W-:Y:S04]  /*2340*/  @P2 STS.128 [R191+0xe000], RZ ;  /* 0x00e000ffbf002388 */ /* 0x0003e80000000c00 */
[----:B------:R1:W-:Y:S04]  /*2350*/  @P2 STS.128 [R191+0x10000], RZ ;  /* 0x010000ffbf002388 */ /* 0x0003e80000000c00 */
[----:B------:R-:W-:Y:S01]  /*2360*/  @!PT LDS RZ, [RZ] ;  /* 0x00000000fffff984 */ /* 0x000fe20000000800 */
[----:B------:R-:W-:Y:S01]  /*2370*/  @!PT LDS RZ, [RZ] ;  /* 0x00000000fffff984 */ /* 0x000fe20000000800 */
[----:B------:R-:W-:Y:S01]  /*2380*/  @!PT LDS RZ, [RZ] ;  /* 0x00000000fffff984 */ /* 0x000fe20000000800 */
[----:B------:R1:W-:Y:S04]  /*2390*/  @!P2 LDGSTS.E.BYPASS.LTC128B.128 [R191+0xc000], [R192.64] ;  /* 0x0c000000c0bfafae */ /* 0x0003e8000b901d46 */
[----:B------:R1:W-:Y:S04]  /*23a0*/  @!P2 LDGSTS.E.BYPASS.LTC128B.128 [R191+0xe000], [R192.64+0x80] ;  /* 0x0e000080c0bfafae */ /* 0x0003e8000b901d46 */
[----:B------:R1:W-:Y:S04]  /*23b0*/  @!P2 LDGSTS.E.BYPASS.LTC128B.128 [R191+0x10000], [R192.64+0x100] ;  /* 0x10000100c0bfafae */ /* 0x0003e8000b901d46 */
        /* <DEDUP_REMOVED lines=8> */
[----:B------:R4:W-:Y:S01]  /*2440*/  @!P5 LDGSTS.E.BYPASS.LTC128B.128 [R191+0x11000], [R6.64+0x100] ;  /* 0x1100010006bfdfae */ /* 0x0009e2000b901d46 */
[----:B------:R-:W-:Y:S01]  /*2450*/  SHF.L.U32 R220, R252, 0x2, RZ ;  /* 0x00000002fcdc7819 */ /* 0x000fe200000006ff */
[----:B------:R-:W-:-:S02]  /*2460*/  IMAD.MOV.U32 R198, RZ, RZ, 0x7f800000 ;  /* 0x7f800000ffc67424 */ /* 0x000fc400078e00ff */
[----:B----4-:R-:W-:Y:S01]  /*2470*/  @!P3 IMAD.IADD R7, R13, 0x1, R10 ;  /* 0x000000010d07b824 */ /* 0x010fe200078e020a */
[----:B------:R-:W-:Y:S01]  /*2480*/  @!P3 LEA R6, P1, R12, c[0x0][0x168], 0x1 ;  /* 0x00005a000c06ba11 */ /* 0x000fe200078208ff */
[----:B------:R-:W-:-:S03]  /*2490*/  @!P4 IMAD.WIDE.U32 R10, R229, c[0x0][0x1a0], R2 ;  /* 0x00006800e50aca25 */ /* 0x000fc600078e0002 */
[----:B------:R-:W-:Y:S01]  /*24a0*/  @!P3 LEA.HI.X R7, R12, c[0x0][0x16c], R7, 0x1, P1 ;  /* 0x00005b000c07ba11 */ /* 0x000fe200008f0c07 */
[----:B------:R-:W-:Y:S01]  /*24b0*/  @!P4 IMAD.IADD R3, R11, 0x1, R18 ;  /* 0x000000010b03c824 */ /* 0x000fe200078e0212 */
[----:B------:R-:W-:Y:S01]  /*24c0*/  @!P4 LEA R4, P1, R10, c[0x0][0x170], 0x1 ;  /* 0x00005c000a04ca11 */ /* 0x000fe200078208ff */
[----:B------:R-:W-:-:S03]  /*24d0*/  @!P3 IMAD.IADD R11, R17, 0x1, R20 ;  /* 0x00000001110bb824 */ /* 0x000fc600078e0214 */
[----:B------:R-:W-:Y:S02]  /*24e0*/  @!P4 LEA.HI.X R5, R10, c[0x0][0x174], R3, 0x1, P1 ;  /* 0x00005d000a05ca11 */ /* 0x000fe400008f0c03 */
[----:B------:R-:W-:Y:S01]  /*24f0*/  ISETP.GE.AND P1, PT, R252, R19, PT ;  /* 0x00000013fc00720c */ /* 0x000fe20003f26270 */
[----:B------:R-:W-:Y:S02]  /*2500*/  IMAD.MOV.U32 R199, RZ, RZ, 0x7f800000 ;  /* 0x7f800000ffc77424 */ /* 0x000fe400078e00ff */
[----:B------:R-:W-:Y:S01]  /*2510*/  IMAD.MOV.U32 R185, RZ, RZ, 0x20 ;  /* 0x00000020ffb97424 */ /* 0x000fe200078e00ff */
[----:B------:R-:W-:Y:S01]  /*2520*/  SHF.L.U32 R176, R187, 0x1, RZ ;  /* 0x00000001bbb07819 */ /* 0x000fe200000006ff */
[----:B------:R-:W-:Y:S01]  /*2530*/  CS2R R142, SRZ ;  /* 0x00000000008e7805 */ /* 0x000fe2000001ff00 */
[----:B------:R-:W-:Y:S01]  /*2540*/  IADD3 R234, R241, 0x40, RZ ;  /* 0x00000040f1ea7810 */ /* 0x000fe20007ffe0ff */
        /* <DEDUP_REMOVED lines=45> */
[----:B--2---:R-:W-:-:S04]  /*2820*/  IADD3 R0, R22, 0x3000, RZ ;  /* 0x0000300016007810 */ /* 0x004fc80007ffe0ff */
[----:B------:R-:W-:-:S04]  /*2830*/  SEL R0, R0, R22, !P0 ;  /* 0x0000001600007207 */ /* 0x000fc80004000000 */
[----:B------:R-:W-:Y:S02]  /*2840*/  SHF.L.U32 R190, R0, 0x1, RZ ;  /* 0x0000000100be7819 */ /* 0x000fe400000006ff */
[----:B------:R-:W-:-:S04]  /*2850*/  IADD3 R0, R252, 0x8, RZ ;  /* 0x00000008fc007810 */ /* 0x000fc80007ffe0ff */
[----:B------:R-:W-:Y:S02]  /*2860*/  ISETP.GE.AND P6, PT, R0, R19, PT ;  /* 0x000000130000720c */ /* 0x000fe40003fc6270 */
[----:B------:R-:W-:Y:S01]  /*2870*/  SHF.R.S32.HI R0, RZ, 0x1f, R252 ;  /* 0x0000001fff007819 */ /* 0x000fe200000114fc */
[----:B------:R1:W-:Y:S03]  /*2880*/  @P2 STS [R190], RZ ;  /* 0x000000ffbe002388 */ /* 0x0003e60000000800 */
[----:B------:R-:W-:Y:S01]  /*2890*/  SHF.L.U64.HI R219, R252, 0x2, R0 ;  /* 0x00000002fcdb7819 */ /* 0x000fe20000010200 */
[----:B------:R1:W-:Y:S01]  /*28a0*/  @P2 STS [R190+0x4], RZ ;  /* 0x000004ffbe002388 */ /* 0x0003e20000000800 */
[----:B------:R-:W-:-:S03]  /*28b0*/  IADD3 R0, R186, 0x3000, RZ ;  /* 0x00003000ba007810 */ /* 0x000fc60007ffe0ff */
[----:B------:R1:W-:Y:S01]  /*28c0*/  @P2 STS [R190+0x8], RZ ;  /* 0x000008ffbe002388 */ /* 0x0003e20000000800 */
[----:B------:R-:W-:-:S03]  /*28d0*/  SEL R0, R0, R186, !P0 ;  /* 0x000000ba00007207 */ /* 0x000fc60004000000 */
[----:B------:R1:W-:Y:S04]  /*28e0*/  @P2 STS [R190+0xc], RZ ;  /* 0x00000cffbe002388 */ /* 0x0003e80000000800 */
        /* <DEDUP_REMOVED lines=8> */
[----:B------:R-:W-:Y:S01]  /*2970*/  @!PT LDS RZ, [RZ] ;  /* 0x00000000fffff984 */ /* 0x000fe20000000800 */
[----:B------:R-:W-:Y:S01]  /*2980*/  @!PT LDS RZ, [RZ] ;  /* 0x00000000fffff984 */ /* 0x000fe20000000800 */
[----:B------:R-:W-:Y:S01]  /*2990*/  @!PT LDS RZ, [RZ] ;  /* 0x00000000fffff984 */ /* 0x000fe20000000800 */
[----:B------:R1:W-:Y:S04]  /*29a0*/  @!P2 LDGSTS.E.BYPASS.LTC128B.128 [R190], [R194.64] ;  /* 0x00000000c2beafae */ /* 0x0003e8000b901d46 */
[----:B------:R1:W-:Y:S04]  /*29b0*/  @!P2 LDGSTS.E.BYPASS.LTC128B.128 [R190+0x2000], [R194.64+0x80] ;  /* 0x02000080c2beafae */ /* 0x0003e8000b901d46 */
[----:B------:R1:W-:Y:S04]  /*29c0*/  @!P2 LDGSTS.E.BYPASS.LTC128B.128 [R190+0x4000], [R194.64+0x100] ;  /* 0x04000100c2beafae */ /* 0x0003e8000b901d46 */
        /* <DEDUP_REMOVED lines=11> */
[----:B------:R1:W-:Y:S01]  /*2a80*/  @P5 STS [R190+0x500c], RZ ;  /* 0x00500cffbe005388 */ /* 0x0003e20000000800 */
[----:B------:R-:W-:-:S03]  /*2a90*/  IMAD.SHL.U32 R168, R0, 0x2, RZ ;  /* 0x0000000200a87824 */ /* 0x000fc600078e00ff */
[----:B------:R-:W-:Y:S01]  /*2aa0*/  @!PT LDS RZ, [RZ] ;  /* 0x00000000fffff984 */ /* 0x000fe20000000800 */
[----:B------:R-:W-:Y:S01]  /*2ab0*/  @!PT LDS RZ, [RZ] ;  /* 0x00000000fffff984 */ /* 0x000fe20000000800 */
[----:B------:R-:W-:Y:S01]  /*2ac0*/  @!PT LDS RZ, [RZ] ;  /* 0x00000000fffff984 */ /* 0x000fe20000000800 */
[----:B------:R1:W-:Y:S01]  /*2ad0*/  @!P5 LDGSTS.E.BYPASS.LTC128B.128 [R190+0x1000], [R14.64] ;  /* 0x010000000ebedfae */ /* 0x0003e2000b901d46 */
[----:B------:R-:W-:-:S03]  /*2ae0*/  IMAD.MOV.U32 R0, RZ, RZ, c[0x0][0x22c] ;  /* 0x00008b00ff007624 */ /* 0x000fc600078e00ff */
[----:B------:R1:W-:Y:S04]  /*2af0*/  @!P5 LDGSTS.E.BYPASS.LTC128B.128 [R190+0x3000], [R14.64+0x80] ;  /* 0x030000800ebedfae */ /* 0x0003e8000b901d46 */
[----:B------:R1:W-:Y:S04]  /*2b00*/  @!P5 LDGSTS.E.BYPASS.LTC128B.128 [R190+0x5000], [R14.64+0x100] ;  /* 0x050001000ebedfae */ /* 0x0003e8000b901d46 */
[----:B------:R1:W-:Y:S04]  /*2b10*/  @P4 STS.128 [R191+0x12000], RZ ;  /* 0x012000ffbf004388 */ /* 0x0003e80000000c00 */
[----:B------:R1:W-:Y:S04]  /*2b20*/  @P4 STS.128 [R191+0x14000], RZ ;  /* 0x014000ffbf004388 */ /* 0x0003e80000000c00 */
[----:B------:R1:W-:Y:S01]  /*2b30*/  @P4 STS.128 [R191+0x16000], RZ ;  /* 0x016000ffbf004388 */ /* 0x0003e20000000c00 */
[----:B------:R-:W-:-:S03]  /*2b40*/  @!P3 LEA R2, P2, R16, c[0x0][0x170], 0x1 ;  /* 0x00005c001002ba11 */ /* 0x000fc600078408ff */
[----:B------:R-:W-:Y:S01]  /*2b50*/  @!PT LDS RZ, [RZ] ;  /* 0x00000000fffff984 */ /* 0x000fe20000000800 */
[----:B------:R-:W-:Y:S01]  /*2b60*/  @!PT LDS RZ, [RZ] ;  /* 0x00000000fffff984 */ /* 0x000fe20000000800 */
[----:B------:R-:W-:Y:S01]  /*2b70*/  @!PT LDS RZ, [RZ] ;  /* 0x00000000fffff984 */ /* 0x000fe20000000800 */
[----:B------:R1:W-:Y:S01]  /*2b80*/  @!P4 LDGSTS.E.BYPASS.LTC128B.128 [R191+0x12000], [R8.64] ;  /* 0x1200000008bfcfae */ /* 0x0003e2000b901d46 */
[----:B------:R-:W-:-:S03]  /*2b90*/  IMAD R0, R0, c[0x0][0x1c0], RZ ;  /* 0x0000700000007a24 */ /* 0x000fc600078e02ff */
[----:B------:R1:W-:Y:S04]  /*2ba0*/  @!P4 LDGSTS.E.BYPASS.LTC128B.128 [R191+0x14000], [R8.64+0x80] ;  /* 0x1400008008bfcfae */ /* 0x0003e8000b901d46 */
[----:B------:R1:W-:Y:S04]  /*2bb0*/  @!P4 LDGSTS.E.BYPASS.LTC128B.128 [R191+0x16000], [R8.64+0x100] ;  /* 0x1600010008bfcfae */ /* 0x0003e8000b901d46 */
[----:B------:R1:W-:Y:S04]  /*2bc0*/  @P3 STS.128 [R191+0x13000], RZ ;  /* 0x013000ffbf003388 */ /* 0x0003e80000000c00 */
[----:B------:R1:W-:Y:S04]  /*2bd0*/  @P3 STS.128 [R191+0x15000], RZ ;  /* 0x015000ffbf003388 */ /* 0x0003e80000000c00 */
[----:B------:R1:W-:Y:S01]  /*2be0*/  @P3 STS.128 [R191+0x17000], RZ ;  /* 0x017000ffbf003388 */ /* 0x0003e20000000c00 */
[----:B------:R-:W-:-:S03]  /*2bf0*/  @!P3 LEA.HI.X R3, R16, c[0x0][0x174], R11, 0x1, P2 ;  /* 0x00005d001003ba11 */ /* 0x000fc600010f0c0b */
[----:B------:R-:W-:Y:S01]  /*2c00*/  @!PT LDS RZ, [RZ] ;  /* 0x00000000fffff984 */ /* 0x000fe20000000800 */
[----:B------:R-:W-:Y:S01]  /*2c10*/  @!PT LDS RZ, [RZ] ;  /* 0x00000000fffff984 */ /* 0x000fe20000000800 */
[----:B------:R-:W-:Y:S01]  /*2c20*/  @!PT LDS RZ, [RZ] ;  /* 0x00000000fffff984 */ /* 0x000fe20000000800 */
[----:B------:R2:W-:Y:S01]  /*2c30*/  @!P3 LDGSTS.E.BYPASS.LTC128B.128 [R191+0x13000], [R6.64] ;  /* 0x1300000006bfbfae */ /* 0x0005e2000b901d46 */
[----:B------:R-:W-:-:S03]  /*2c40*/  IMAD.SHL.U32 R227, R0, 0x10, RZ ;  /* 0x0000001000e37824 */ /* 0x000fc600078e00ff */
        /* <DEDUP_REMOVED lines=9> */
[----:B------:R4:W-:Y:S01]  /*2ce0*/  @!P4 LDGSTS.E.BYPASS.LTC128B.128 [R191+0x1a000], [R4.64+0x80] ;  /* 0x1a00008004bfcfae */ /* 0x0009e2000b901d46 */
[----:B------:R-:W-:-:S03]  /*2cf0*/  SHF.L.U32 R197, R0, 0x3, RZ ;  /* 0x0000000300c57819 */ /* 0x000fc600000006ff */
[----:B------:R4:W-:Y:S01]  /*2d00*/  @!P4 LDGSTS.E.BYPASS.LTC128B.128 [R191+0x1c000], [R4.64+0x100] ;  /* 0x1c00010004bfcfae */ /* 0x0009e2000b901d46 */
[----:B------:R-:W-:-:S03]  /*2d10*/  IADD3 R246, R227, 0x40, RZ ;  /* 0x00000040e3f67810 */ /* 0x000fc60007ffe0ff */
[----:B------:R1:W-:Y:S01]  /*2d20*/  @P3 STS.128 [R191+0x19000], RZ ;  /* 0x019000ffbf003388 */ /* 0x0003e20000000c00 */
[----:B--2---:R-:W-:-:S03]  /*2d30*/  IADD3 R6, P2, R220, R208, RZ ;  /* 0x000000d0dc067210 */ /* 0x004fc60007f5e0ff */
[----:B------:R1:W-:Y:S01]  /*2d40*/  @P3 STS.128 [R191+0x1b000], RZ ;  /* 0x01b000ffbf003388 */ /* 0x0003e20000000c00 */
[----:B------:R-:W-:-:S03]  /*2d50*/  IADD3 R245, R227, 0x60, RZ ;  /* 0x00000060e3f57810 */ /* 0x000fc60007ffe0ff */
[----:B------:R1:W-:Y:S01]  /*2d60*/  @P3 STS.128 [R191+0x1d000], RZ ;  /* 0x01d000ffbf003388 */ /* 0x0003e20000000c00 */
[----:B------:R-:W-:-:S03]  /*2d70*/  IADD3 R243, R227, 0xa0, RZ ;  /* 0x000000a0e3f37810 */ /* 0x000fc60007ffe0ff */
[----:B------:R-:W-:Y:S01]  /*2d80*/  @!PT LDS RZ, [RZ] ;  /* 0x00000000fffff984 */ /* 0x000fe20000000800 */
[----:B------:R-:W-:Y:S01]  /*2d90*/  @!PT LDS RZ, [RZ] ;  /* 0x00000000fffff984 */ /* 0x000fe20000000800 */
[----:B------:R-:W-:Y:S01]  /*2da0*/  @!PT LDS RZ, [RZ] ;  /* 0x00000000fffff984 */ /* 0x000fe20000000800 */
[----:B------:R2:W-:Y:S01]  /*2db0*/  @!P3 LDGSTS.E.BYPASS.LTC128B.128 [R191+0x19000], [R2.64] ;  /* 0x1900000002bfbfae */ /* 0x0005e2000b901d46 */
[----:B------:R-:W-:-:S03]  /*2dc0*/  IADD3 R244, R227, 0x80, RZ ;  /* 0x00000080e3f47810 */ /* 0x000fc60007ffe0ff */
[----:B------:R2:W-:Y:S01]  /*2dd0*/  @!P3 LDGSTS.E.BYPASS.LTC128B.128 [R191+0x1b000], [R2.64+0x80] ;  /* 0x1b00008002bfbfae */ /* 0x0005e2000b901d46 */
[----:B------:R-:W-:-:S03]  /*2de0*/  IADD3 R247, R227, 0x20, RZ ;  /* 0x00000020e3f77810 */ /* 0x000fc60007ffe0ff */
[----:B------:R2:W-:Y:S01]  /*2df0*/  @!P3 LDGSTS.E.BYPASS.LTC128B.128 [R191+0x1d000], [R2.64+0x100] ;  /* 0x1d00010002bfbfae */ /* 0x0005e2000b901d46 */
[----:B------:R-:W-:Y:S01]  /*2e00*/  IADD3.X R7, R219, R207, RZ, P2, !PT ;  /* 0x000000cfdb077210 */ /* 0x000fe200017fe4ff */
[C---:B------:R-:W-:Y:S01]  /*2e10*/  IMAD.IADD R239, R197.reuse, 0x1, R246 ;  /* 0x00000001c5ef7824 */ /* 0x040fe200078e02f6 */
[C---:B------:R-:W-:Y:S01]  /*2e20*/  IADD3 R237, R197.reuse, R244, RZ ;  /* 0x000000f4c5ed7210 */ /* 0x040fe20007ffe0ff */
[----:B------:R-:W0:Y:S01]  /*2e30*/  LDGDEPBAR ;  /* 0x00000000000079af */ /* 0x000e220000000000 */
[C---:B------:R-:W-:Y:S01]  /*2e40*/  IMAD.IADD R238, R197.reuse, 0x1, R245 ;  /* 0x00000001c5ee7824 */ /* 0x040fe200078e02f5 */
[C---:B------:R-:W-:Y:S01]  /*2e50*/  IADD3 R240, R197.reuse, R247, RZ ;  /* 0x000000f7c5f07210 */ /* 0x040fe20007ffe0ff */
[C---:B------:R-:W-:Y:S01]  /*2e60*/  IMAD.IADD R236, R197.reuse, 0x1, R243 ;  /* 0x00000001c5ec7824 */ /* 0x040fe200078e02f3 */
[----:B------:R1:W5:Y:S01]  /*2e70*/  @!P1 LDG.E R198, [R6.64] ;  /* 0x0000000606c69981 */ /* 0x000362000c1e1900 */
[C---:B----4-:R-:W-:Y:S01]  /*2e80*/  IADD3 R5, R197.reuse, R239, RZ ;  /* 0x000000efc5057210 */ /* 0x050fe20007ffe0ff */
[----:B------:R-:W-:Y:S01]  /*2e90*/  IMAD.IADD R4, R197, 0x1, R238 ;  /* 0x00000001c5047824 */ /* 0x000fe200078e02ee */
[----:B---3--:R-:W-:Y:S01]  /*2ea0*/  R2P PR, R23, 0x6 ;  /* 0x0000000617007804 */ /* 0x008fe20000000000 */
[----:B------:R1:W5:Y:S02]  /*2eb0*/  @!P6 LDG.E R199, [R6.64+0x20] ;  /* 0x0000200606c7e981 */ /* 0x000364000c1e1900 */
[----:B------:R-:W-:Y:S01]  /*2ec0*/  IMAD.IADD R216, R197, 0x1, R5 ;  /* 0x00000001c5d87824 */ /* 0x000fe200078e0205 */
[----:B--2---:R-:W-:-:S02]  /*2ed0*/  IADD3 R2, R187, 0x3000, RZ ;  /* 0x00003000bb027810 */ /* 0x004fc40007ffe0ff */
[----:B------:R-:W-:Y:S02]  /*2ee0*/  IADD3 R3, R21, 0x40, R241 ;  /* 0x0000004015037810 */ /* 0x000fe40007ffe0f1 */
[----:B------:R-:W-:-:S03]  /*2ef0*/  SEL R2, R2, R187, !P0 ;  /* 0x000000bb02027207 */ /* 0x000fc60004000000 */
[----:B------:R-:W-:Y:S01]  /*2f00*/  IMAD.IADD R233, R3, 0x1, -R204 ;  /* 0x0000000103e97824 */ /* 0x000fe200078e0acc */
[----:B------:R-:W-:Y:S01]  /*2f10*/  SHF.L.U32 R175, R2, 0x1, RZ ;  /* 0x0000000102af7819 */ /* 0x000fe200000006ff */
[C---:B------:R-:W-:Y:S01]  /*2f20*/  IMAD.IADD R3, R197.reuse, 0x1, R237 ;  /* 0x00000001c5037824 */ /* 0x040fe200078e02ed */
[C---:B------:R-:W-:Y:S01]  /*2f30*/  IADD3 R2, R197.reuse, R236, RZ ;  /* 0x000000ecc5027210 */ /* 0x040fe20007ffe0ff */
[C---:B-1----:R-:W-:Y:S01]  /*2f40*/  IMAD.IADD R6, R197.reuse, 0x1, R240 ;  /* 0x00000001c5067824 */ /* 0x042fe200078e02f0 */
[C---:B------:R-:W-:Y:S01]  /*2f50*/  IADD3 R214, R197.reuse, R4, RZ ;  /* 0x00000004c5d67210 */ /* 0x040fe20007ffe0ff */
[C---:B------:R-:W-:Y:S01]  /*2f60*/  IMAD.IADD R212, R197.reuse, 0x1, R3 ;  /* 0x00000001c5d47824 */ /* 0x040fe200078e0203 */
[C---:B------:R-:W-:Y:S01]  /*2f70*/  IADD3 R210, R197.reuse, R2, RZ ;  /* 0x00000002c5d27210 */ /* 0x040fe20007ffe0ff */
[----:B------:R-:W-:Y:S01]  /*2f80*/  IMAD.IADD R218, R197, 0x1, R6 ;  /* 0x00000001c5da7824 */ /* 0x000fe200078e0206 */
[----:B------:R-:W-:Y:S01]  /*2f90*/  SEL R185, R185, 0xffffffe0, !P1 ;  /* 0xffffffe0b9b97807 */ /* 0x000fe20004800000 */
[C---:B------:R-:W-:Y:S01]  /*2fa0*/  IMAD.IADD R213, R197.reuse, 0x1, R214 ;  /* 0x00000001c5d57824 */ /* 0x040fe200078e02d6 */
[----:B------:R-:W-:Y:S01]  /*2fb0*/  IADD3 R22, R252, 0x1, RZ ;  /* 0x00000001fc167810 */ /* 0x000fe20007ffe0ff */
[C---:B------:R-:W-:Y:S01]  /*2fc0*/  IMAD.IADD R217, R197.reuse, 0x1, R218 ;  /* 0x00000001c5d97824 */ /* 0x040fe200078e02da */
[----:B------:R-:W-:Y:S01]  /*2fd0*/  SEL R180, R180, 0xffffffc0, !P2 ;  /* 0xffffffc0b4b47807 */ /* 0x000fe20005000000 */
[----:B------:R-:W-:Y:S01]  /*2fe0*/  IMAD.IADD R209, R197, 0x1, R210 ;  /* 0x00000001c5d17824 */ /* 0x000fe200078e02d2 */
[----:B------:R-:W-:Y:S01]  /*2ff0*/  IADD3 R177, R185, R176, RZ ;  /* 0x000000b0b9b17210 */ /* 0x000fe20007ffe0ff */
[----:B------:R-:W-:Y:S01]  /*3000*/  IMAD.IADD R182, R181, 0x1, R185 ;  /* 0x00000001b5b67824 */ /* 0x000fe200078e02b9 */
[----:B------:R-:W-:-:S02]  /*3010*/  IADD3 R215, R197, R216, RZ ;  /* 0x000000d8c5d77210 */ /* 0x000fc40007ffe0ff */
[----:B------:R-:W-:Y:S01]  /*3020*/  IADD3 R211, R197, R212, RZ ;  /* 0x000000d4c5d37210 */ /* 0x000fe20007ffe0ff */
[----:B------:R-:W-:Y:S01]  /*3030*/  IMAD.IADD R183, R181, 0x1, R180 ;  /* 0x00000001b5b77824 */ /* 0x000fe200078e02b4 */
[----:B------:R-:W-:Y:S01]  /*3040*/  IADD3 R235, R204, R22, -R21 ;  /* 0x00000016cceb7210 */ /* 0x000fe20007ffe815 */
[C---:B------:R-:W-:Y:S01]  /*3050*/  IMAD.IADD R179, R180.reuse, 0x1, R176 ;  /* 0x00000001b4b37824 */ /* 0x040fe200078e02b0 */
[----:B------:R-:W-:Y:S01]  /*3060*/  CS2R R22, SRZ ;  /* 0x0000000000167805 */ /* 0x000fe2000001ff00 */
[----:B------:R-:W-:Y:S01]  /*3070*/  CS2R R20, SRZ ;  /* 0x0000000000147805 */ /* 0x000fe2000001ff00 */
[C---:B------:R-:W-:Y:S01]  /*3080*/  IMAD.IADD R184, R180.reuse, 0x1, R182 ;  /* 0x00000001b4b87824 */ /* 0x040fe200078e02b6 */
[C---:B------:R-:W-:Y:S01]  /*3090*/  IADD3 R225, R197.reuse, R217, RZ ;  /* 0x000000d9c5e17210 */ /* 0x040fe20007ffe0ff */
[----:B------:R-:W-:Y:S01]  /*30a0*/  IMAD.IADD R178, R180, 0x1, R177 ;  /* 0x00000001b4b27824 */ /* 0x000fe200078e02b1 */
[C---:B------:R-:W-:Y:S01]  /*30b0*/  IADD3 R223, R197.reuse, R213, RZ ;  /* 0x000000d5c5df7210 */ /* 0x040fe20007ffe0ff */
[C---:B------:R-:W-:Y:S01]  /*30c0*/  IMAD.IADD R224, R197.reuse, 0x1, R215 ;  /* 0x00000001c5e07824 */ /* 0x040fe200078e02d7 */
[C---:B------:R-:W-:Y:S01]  /*30d0*/  IADD3 R221, R197.reuse, R209, RZ ;  /* 0x000000d1c5dd7210 */ /* 0x040fe20007ffe0ff */
[----:B------:R-:W-:-:S02]  /*30e0*/  IMAD.IADD R222, R197, 0x1, R211 ;  /* 0x00000001c5de7824 */ /* 0x000fc400078e02d3 */
.L_x_188:
[----:B------:R-:W0:Y:S01]  /*30f0*/  LDGDEPBAR ;  /* 0x00000000000079af */ /* 0x000e220000000000 */
[C---:B------:R-:W-:Y:S01]  /*3100*/  IMAD.IADD R0, R175.reuse, 0x1, R185 ;  /* 0x00000001af007824 */ /* 0x040fe200078e02b9 */
[----:B-----5:R-:W-:Y:S01]  /*3110*/  FSETP.NEU.FTZ.AND P0, PT, R198, -INF , PT ;  /* 0xff800000c600780b */ /* 0x020fe20003f1d000 */
[--C-:B------:R-:W-:Y:S01]  /*3120*/  IMAD.IADD R2, R175, 0x1, R180.reuse ;  /* 0x00000001af027824 */ /* 0x100fe200078e02b4 */
[----:B------:R-:W-:Y:S01]  /*3130*/  ISETP.GT.AND P4, PT, R196, R226, PT ;  /* 0x000000e2c400720c */ /* 0x000fe20003f84270 */
        /* <DEDUP_REMOVED lines=87> */
[C---:B------:R-:W-:Y:S01]  /*36b0*/  @!P2 IMNMX R72, R0.reuse, R204, PT ;  /* 0x000000cc0048a217 */ /* 0x040fe20003800200 */
        /* <DEDUP_REMOVED lines=194> */
[C---:B------:R-:W-:Y:S04]  /*42e0*/  FADD.FTZ R5, -R2.reuse, R5 ;  /* 0x0000000502057221 */ /* 0x040fe80000010100 */
[C---:B------:R-:W-:Y:S02]  /*42f0*/  FADD.FTZ R8, -R2.reuse, R8 ;  /* 0x0000000802087221 */ /* 0x040fe40000010100 */
[----:B------:R-:W-:Y:S03]  /*4300*/  FADD.FTZ R9, -R2, R9 ;  /* 0x0000000902097221 */ /* 0x000fe60000010100 */
[----:B--2---:R-:W-:Y:S02]  /*4310*/  FADD.FTZ R10, -R0, R10 ;  /* 0x0000000a000a7221 */ /* 0x004fe40000010100 */
[----:B------:R-:W-:Y:S02]  /*4320*/  FMUL.FTZ R69, R99, R4 ;  /* 0x0000000463457220 */ /* 0x000fe40000410000 */
[----:B------:R-:W-:Y:S02]  /*4330*/  FADD.FTZ R12, -R2, R12 ;  /* 0x0000000c020c7221 */ /* 0x000fe40000010100 */
[----:B------:R-:W-:Y:S02]  /*4340*/  FMUL.FTZ R68, R98, R5 ;  /* 0x0000000562447220 */ /* 0x000fe40000410000 */
[----:B------:R-:W-:Y:S02]  /*4350*/  FMUL.FTZ R72, R95, R8 ;  /* 0x000000085f487220 */ /* 0x000fe40000410000 */
[----:B------:R-:W-:Y:S02]  /*4360*/  FMUL.FTZ R71, R94, R9 ;  /* 0x000000095e477220 */ /* 0x000fe40000410000 */
[C---:B------:R-:W-:Y:S02]  /*4370*/  FADD.FTZ R13, -R2.reuse, R13 ;  /* 0x0000000d020d7221 */ /* 0x040fe40000010100 */
[C---:B------:R-:W-:Y:S02]  /*4380*/  FADD.FTZ R70, -R2.reuse, R16 ;  /* 0x0000001002467221 */ /* 0x040fe40000010100 */
[----:B------:R-:W-:Y:S02]  /*4390*/  FADD.FTZ R17, -R2, R17 ;  /* 0x0000001102117221 */ /* 0x000fe40000010100 */
[----:B------:R-:W-:Y:S02]  /*43a0*/  FMUL.FTZ R16, R93, R12 ;  /* 0x0000000c5d107220 */ /* 0x000fe40000410000 */
[C---:B------:R-:W-:Y:S02]  /*43b0*/  FADD.FTZ R4, -R0.reuse, R6 ;  /* 0x0000000600047221 */ /* 0x040fe40000010100 */
[C---:B------:R-:W-:Y:S02]  /*43c0*/  FADD.FTZ R5, -R0.reuse, R7 ;  /* 0x0000000700057221 */ /* 0x040fe40000010100 */
[C---:B------:R-:W-:Y:S02]  /*43d0*/  FADD.FTZ R11, -R0.reuse, R11 ;  /* 0x0000000b000b7221 */ /* 0x040fe40000010100 */
[----:B------:R-:W-:Y:S02]  /*43e0*/  FMUL.FTZ R12, R97, R10 ;  /* 0x0000000a610c7220 */ /* 0x000fe40000410000 */
        /* <DEDUP_REMOVED lines=15> */
[----:B------:R-:W-:Y:S01]  /*44e0*/  IMAD.MOV.U32 R6, RZ, RZ, c[0x0][0x190] ;  /* 0x00006400ff067624 */ /* 0x000fe200078e00ff */
[----:B------:R-:W-:Y:S01]  /*44f0*/  LOP3.LUT R0, R196, 0x1, RZ, 0xc0, !PT ;  /* 0x00000001c4007812 */ /* 0x000fe200078ec0ff */
[----:B------:R-:W-:Y:S02]  /*4500*/  IMAD.MOV.U32 R14, RZ, RZ, -0x6000 ;  /* 0xffffa000ff0e7424 */ /* 0x000fe400078e00ff */
[----:B------:R-:W-:Y:S01]  /*4510*/  IMAD.U32 R2, R6, -0x40, RZ ;  /* 0xffffffc006027824 */ /* 0x000fe200078e00ff */
[----:B------:R-:W-:Y:S01]  /*4520*/  ISETP.NE.U32.AND P1, PT, R0, 0x1, PT ;  /* 0x000000010000780c */ /* 0x000fe20003f25070 */
[----:B------:R-:W-:Y:S03]  /*4530*/  IMAD.MOV.U32 R15, RZ, RZ, c[0x0][0x194] ;  /* 0x00006500ff0f7624 */ /* 0x000fe600078e00ff */
[----:B------:R-:W-:Y:S02]  /*4540*/  LEA R3, P0, R2, R194, 0x1 ;  /* 0x000000c202037211 */ /* 0x000fe400078008ff */
[----:B------:R-:W-:Y:S02]  /*4550*/  SEL R0, R14, 0x6000, !P1 ;  /* 0x000060000e007807 */ /* 0x000fe40004800000 */
[----:B------:R-:W-:Y:S02]  /*4560*/  LEA.HI.X.SX32 R2, R2, R195, 0x1, P0 ;  /* 0x000000c302027211 */ /* 0x000fe400000f0eff */
[----:B------:R-:W-:Y:S01]  /*4570*/  MOV R194, R3 ;  /* 0x0000000300c27202 */ /* 0x000fe20000000f00 */
[----:B------:R-:W-:Y:S01]  /*4580*/  IMAD.IADD R190, R190, 0x1, R0 ;  /* 0x00000001bebe7824 */ /* 0x000fe200078e0200 */
[----:B------:R-:W-:Y:S01]  /*4590*/  IADD3 R175, R175, R0, RZ ;  /* 0x00000000afaf7210 */ /* 0x000fe20007ffe0ff */
[----:B------:R-:W-:Y:S01]  /*45a0*/  IMAD.MOV.U32 R195, RZ, RZ, R2 ;  /* 0x000000ffffc37224 */ /* 0x000fe200078e0002 */
[C---:B------:R-:W-:Y:S04]  /*45b0*/  LEA R2, P0, R6.reuse, R194, 0x6 ;  /* 0x000000c206027211 */ /* 0x040fe800078030ff */
        /* <DEDUP_REMOVED lines=10> */
[----:B------:R-:W0:Y:S02]  /*4660*/  LDGDEPBAR ;  /* 0x00000000000079af */ /* 0x000e240000000000 */
.L_x_186:
[----:B------:R-:W-:Y:S02]  /*4670*/  F2FP.BF16.PACK_AB R6, R68, R69 ;  /* 0x000000454406723e */ /* 0x000fe400000010ff */
[----:B------:R-:W-:Y:S02]  /*4680*/  F2FP.BF16.PACK_AB R5, R5, R4 ;  /* 0x000000040505723e */ /* 0x000fe400000010ff */
[----:B------:R-:W-:Y:S01]  /*4690*/  F2FP.BF16.PACK_AB R4, R71, R72 ;  /* 0x000000484704723e */ /* 0x000fe200000010ff */
[----:B------:R-:W-:Y:S01]  /*46a0*/  STS [R200+0x1e000], R6 ;  /* 0x01e00006c8007388 */ /* 0x000fe20000000800 */
[----:B-1----:R-:W-:Y:S02]  /*46b0*/  F2FP.BF16.PACK_AB R3, R11, R12 ;  /* 0x0000000c0b03723e */ /* 0x002fe400000010ff */
        /* <DEDUP_REMOVED lines=84> */
[----:B------:R-:W-:Y:S03]  /*4c00*/  MOV R5, c[0x0][0x374] ;  /* 0x0000dd0000057a02 */ /* 0x000fe60000000f00 */
[----:B------:R-:W-:Y:S05]  /*4c10*/  IMAD.U32 R2, R4, -0x40, RZ ;  /* 0xffffffc004027824 */ /* 0x000fea00078e00ff */
[C---:B------:R-:W-:Y:S04]  /*4c20*/  LEA R3, P0, R2.reuse, R192, 0x1 ;  /* 0x000000c002037211 */ /* 0x040fe800078008ff */
[----:B------:R-:W-:Y:S01]  /*4c30*/  LEA.HI.X.SX32 R2, R2, R193, 0x1, P0 ;  /* 0x000000c102027211 */ /* 0x000fe200000f0eff */
[----:B------:R-:W-:Y:S03]  /*4c40*/  IMAD.MOV.U32 R192, RZ, RZ, R3 ;  /* 0x000000ffffc07224 */ /* 0x000fe600078e0003 */
[----:B------:R-:W-:Y:S02]  /*4c50*/  MOV R193, R2 ;  /* 0x0000000200c17202 */ /* 0x000fe40000000f00 */
[C---:B------:R-:W-:Y:S03]  /*4c60*/  LEA R2, P0, R4.reuse, R192, 0x6 ;  /* 0x000000c004027211 */ /* 0x040fe600078030ff */
[----:B------:R-:W-:Y:S01]  /*4c70*/  @!PT LDS RZ, [RZ] ;  /* 0x00000000fffff984 */ /* 0x000fe20000000800 */
[----:B------:R-:W-:Y:S01]  /*4c80*/  @!PT LDS RZ, [RZ] ;  /* 0x00000000fffff984 */ /* 0x000fe20000000800 */
[----:B------:R-:W-:Y:S01]  /*4c90*/  @!PT LDS RZ, [RZ] ;  /* 0x00000000fffff984 */ /* 0x000fe20000000800 */
[----:B------:R1:W-:Y:S01]  /*4ca0*/  LDGSTS.E.BYPASS.LTC128B.128 [R191+0xc000], [R192.64] ;  /* 0x0c000000c0bf7fae */ /* 0x0003e2000b901d46 */
[----:B------:R-:W-:Y:S03]  /*4cb0*/  LEA.HI.X R3, R4, R193, R5, 0x6, P0 ;  /* 0x000000c104037211 */ /* 0x000fe600000f3405 */
[----:B------:R1:W-:Y:S04]  /*4cc0*/  LDGSTS.E.BYPASS.LTC128B.128 [R191+0xe000], [R192.64+0x80] ;  /* 0x0e000080c0bf7fae */ /* 0x0003e8000b901d46 */
[----:B------:R1:W-:Y:S04]  /*4cd0*/  LDGSTS.E.BYPASS.LTC128B.128 [R191+0x10000], [R192.64+0x100] ;  /* 0x10000100c0bf7fae */ /* 0x0003e8000b901d46 */
[----:B------:R1:W-:Y:S04]  /*4ce0*/  LDGSTS.E.BYPASS.LTC128B.128 [R191+0xd000], [R2.64] ;  /* 0x0d00000002bf7fae */ /* 0x0003e8000b901d46 */
[----:B------:R1:W-:Y:S04]  /*4cf0*/  LDGSTS.E.BYPASS.LTC128B.128 [R191+0xf000], [R2.64+0x80] ;  /* 0x0f00008002bf7fae */ /* 0x0003e8000b901d46 */
[----:B------:R1:W-:Y:S04]  /*4d00*/  LDGSTS.E.BYPASS.LTC128B.128 [R191+0x11000], [R2.64+0x100] ;  /* 0x1100010002bf7fae */ /* 0x0003e8000b901d46 */
[----:B------:R-:W0:Y:S02]  /*4d10*/  LDGDEPBAR ;  /* 0x00000000000079af */ /* 0x000e240000000000 */
.L_x_187:
        /* <DEDUP_REMOVED lines=115> */
[-C--:B--2---:R-:W-:Y:S02]  /*5450*/  LEA R6, P1, R240, R188.reuse, 0x2 ;  /* 0x000000bcf0067211 */ /* 0x084fe400078210ff */
[-C--:B------:R-:W-:Y:S02]  /*5460*/  LEA R10, P0, R0, R188.reuse, 0x2 ;  /* 0x000000bc000a7211 */ /* 0x080fe400078010ff */
        /* <DEDUP_REMOVED lines=22> */
[CC--:B---3--:R-:W-:Y:S02]  /*55d0*/  LEA R6, P1, R239.reuse, R188.reuse, 0x2 ;  /* 0x000000bcef067211 */ /* 0x0c8fe400078210ff */
        /* <DEDUP_REMOVED lines=60> */
[-C--:B---3--:R-:W-:Y:S02]  /*59a0*/  LEA R10, P0, R236, R188.reuse, 0x2 ;  /* 0x000000bcec0a7211 */ /* 0x088fe400078010ff */
[-C--:B----4-:R-:W-:Y:S01]  /*59b0*/  LEA R8, P3, R0, R188.reuse, 0x2 ;  /* 0x000000bc00087211 */ /* 0x090fe200078610ff */
        /* <DEDUP_REMOVED lines=95> */
[----:B------:R-:W-:Y:S01]  /*5fb0*/  BAR.SYNC.DEFER_BLOCKING 0x0 ;  /* 0x0000000000007b1d */ /* 0x000fe20000010000 */
        /* <DEDUP_REMOVED lines=112> */
[----:B------:R1:W-:Y:S01]  /*66c0*/  STS [R232+0x5400], R0 ;  /* 0x00540000e8007388 */ /* 0x0003e20000000800 */
[----:B------:R-:W-:Y:S02]  /*66d0*/  F2FP.BF16.PACK_AB R54, R55, R54 ;  /* 0x000000363736723e */ /* 0x000fe400000010ff */
[----:B------:R-:W-:Y:S01]  /*66e0*/  F2FP.BF16.PACK_AB R64, R65, R64 ;  /* 0x000000404140723e */ /* 0x000fe200000010ff */
[----:B------:R2:W-:Y:S01]  /*66f0*/  STS [R231+0x6000], R69 ;  /* 0x00600045e7007388 */ /* 0x0005e20000000800 */
[----:B------:R-:W-:-:S02]  /*6700*/  F2FP.BF16.PACK_AB R66, R67, R66 ;  /* 0x000000424342723e */ /* 0x000fc400000010ff */
[----:B------:R-:W-:Y:S01]  /*6710*/  F2FP.BF16.PACK_AB R56, R57, R56 ;  /* 0x000000383938723e */ /* 0x000fe200000010ff */
[----:B------:R2:W-:Y:S01]  /*6720*/  STS [R231+0x6400], R68 ;  /* 0x00640044e7007388 */ /* 0x0005e20000000800 */
[----:B------:R-:W-:Y:S02]  /*6730*/  F2FP.BF16.PACK_AB R58, R59, R58 ;  /* 0x0000003a3b3a723e */ /* 0x000fe400000010ff */
[----:B------:R-:W-:Y:S01]  /*6740*/  F2FP.BF16.PACK_AB R60, R61, R60 ;  /* 0x0000003c3d3c723e */ /* 0x000fe200000010ff */
[----:B------:R2:W-:Y:S01]  /*6750*/  STS [R232+0x6000], R32 ;  /* 0x00600020e8007388 */ /* 0x0005e20000000800 */
[----:B------:R-:W-:Y:S02]  /*6760*/  F2FP.BF16.PACK_AB R62, R63, R62 ;  /* 0x0000003e3f3e723e */ /* 0x000fe400000010ff */
[----:B------:R-:W-:Y:S01]  /*6770*/  ISETP.NE.AND P0, PT, R248, -0x1, PT ;  /* 0xfffffffff800780c */ /* 0x000fe20003f05270 */
[----:B------:R2:W-:Y:S04]  /*6780*/  STS [R232+0x6400], R34 ;  /* 0x00640022e8007388 */ /* 0x0005e80000000800 */
[----:B------:R2:W-:Y:S04]  /*6790*/  STS [R231+0x7000], R25 ;  /* 0x00700019e7007388 */ /* 0x0005e80000000800 */
[----:B------:R2:W-:Y:S04]  /*67a0*/  STS [R231+0x7400], R26 ;  /* 0x0074001ae7007388 */ /* 0x0005e80000000800 */
[----:B------:R2:W-:Y:S01]  /*67b0*/  STS [R232+0x7000], R28 ;  /* 0x0070001ce8007388 */ /* 0x0005e20000000800 */
[----:B-1----:R-:W-:-:S03]  /*67c0*/  @P0 IADD3 R0, R228, R248, RZ ;  /* 0x000000f8e4000210 */ /* 0x002fc60007ffe0ff */
[----:B------:R2:W-:Y:S02]  /*67d0*/  STS [R232+0x7400], R30 ;  /* 0x0074001ee8007388 */ /* 0x0005e40000000800 */
[C---:B------:R-:W-:Y:S02]  /*67e0*/  @P0 IMAD.WIDE.U32 R2, R0.reuse, c[0x0][0x3a0], RZ ;  /* 0x0000e80000020a25 */ /* 0x040fe400078e00ff */
[----:B------:R2:W-:Y:S02]  /*67f0*/  STS [R231+0x8000], R36 ;  /* 0x00800024e7007388 */ /* 0x0005e40000000800 */
[----:B------:R-:W-:Y:S01]  /*6800*/  @P0 IMAD R5, R0, c[0x0][0x3a4], R3 ;  /* 0x0000e90000050a24 */ /* 0x000fe200078e0203 */
[----:B------:R-:W-:Y:S01]  /*6810*/  @P0 MOV R4, R2 ;  /* 0x0000000200040202 */ /* 0x000fe20000000f00 */
[----:B------:R2:W-:Y:S04]  /*6820*/  STS [R231+0x8400], R38 ;  /* 0x00840026e7007388 */ /* 0x0005e80000000800 */
[----:B------:R2:W-:Y:S04]  /*6830*/  STS [R232+0x8000], R48 ;  /* 0x00800030e8007388 */ /* 0x0005e80000000800 */
[----:B------:R2:W-:Y:S04]  /*6840*/  STS [R232+0x8400], R50 ;  /* 0x00840032e8007388 */ /* 0x0005e80000000800 */
[----:B------:R2:W-:Y:S04]  /*6850*/  STS [R231+0x9000], R40 ;  /* 0x00900028e7007388 */ /* 0x0005e80000000800 */
[----:B------:R2:W-:Y:S04]  /*6860*/  STS [R231+0x9400], R42 ;  /* 0x0094002ae7007388 */ /* 0x0005e80000000800 */
[----:B------:R2:W-:Y:S04]  /*6870*/  STS [R232+0x9000], R44 ;  /* 0x0090002ce8007388 */ /* 0x0005e80000000800 */
[----:B------:R2:W-:Y:S04]  /*6880*/  STS [R232+0x9400], R46 ;  /* 0x0094002ee8007388 */ /* 0x0005e80000000800 */
[----:B------:R-:W1:Y:S04]  /*6890*/  S2R R157, SR_CTAID.Y ;  /* 0x00000000009d7919 */ /* 0x000e680000002600 */
[----:B------:R2:W-:Y:S04]  /*68a0*/  STS [R231+0xa000], R52 ;  /* 0x00a00034e7007388 */ /* 0x0005e80000000800 */
[----:B------:R2:W-:Y:S04]  /*68b0*/  STS [R231+0xa400], R54 ;  /* 0x00a40036e7007388 */ /* 0x0005e80000000800 */
[----:B------:R2:W-:Y:S04]  /*68c0*/  STS [R232+0xa000], R64 ;  /* 0x00a00040e8007388 */ /* 0x0005e80000000800 */
[----:B------:R2:W-:Y:S04]  /*68d0*/  STS [R232+0xa400], R66 ;  /* 0x00a40042e8007388 */ /* 0x0005e80000000800 */
[----:B------:R2:W-:Y:S04]  /*68e0*/  STS [R231+0xb000], R56 ;  /* 0x00b00038e7007388 */ /* 0x0005e80000000800 */
[----:B------:R2:W-:Y:S01]  /*68f0*/  STS [R231+0xb400], R58 ;  /* 0x00b4003ae7007388 */ /* 0x0005e20000000800 */
[----:B-1----:R-:W-:-:S03]  /*6900*/  SHF.R.S32.HI R97, RZ, 0x1f, R157 ;  /* 0x0000001fff617819 */ /* 0x002fc6000001149d */
[----:B------:R2:W-:Y:S04]  /*6910*/  STS [R232+0xb000], R60 ;  /* 0x00b0003ce8007388 */ /* 0x0005e80000000800 */
[----:B------:R2:W-:Y:S04]  /*6920*/  STS [R232+0xb400], R62 ;  /* 0x00b4003ee8007388 */ /* 0x0005e80000000800 */
[----:B------:R-:W1:Y:S01]  /*6930*/  S2R R96, SR_CTAID.Y ;  /* 0x0000000000607919 */ /* 0x000e620000002600 */
[----:B------:R-:W-:Y:S05]  /*6940*/  @P0 BRA `(.L_x_189) ;  /* 0x000000a000000947 */ /* 0x000fea0003800000 */
[----:B------:R-:W-:Y:S01]  /*6950*/  SHF.R.S32.HI R0, RZ, 0x1f, R228 ;  /* 0x0000001fff007819 */ /* 0x000fe200000114e4 */
[----:B------:R-:W-:-:S04]  /*6960*/  IMAD.WIDE.U32 R2, R228, c[0x0][0x3a0], RZ ;  /* 0x0000e800e4027a25 */ /* 0x000fc800078e00ff */
[----:B------:R-:W-:Y:S02]  /*6970*/  IMAD R0, R0, c[0x0][0x3a0], RZ ;  /* 0x0000e80000007a24 */ /* 0x000fe400078e02ff */
[----:B------:R-:W-:Y:S02]  /*6980*/  IMAD R4, R97, c[0x0][0x388], RZ ;  /* 0x0000e20061047a24 */ /* 0x000fe400078e02ff */
[----:B------:R-:W-:-:S05]  /*6990*/  IMAD R0, R228, c[0x0][0x3a4], R0 ;  /* 0x0000e900e4007a24 */ /* 0x000fca00078e0200 */
[----:B------:R-:W-:Y:S01]  /*69a0*/  IADD3 R3, R3, R0, RZ ;  /* 0x0000000003037210 */ /* 0x000fe20007ffe0ff */
[----:B-1----:R-:W-:-:S04]  /*69b0*/  IMAD R0, R96, c[0x0][0x38c], R4 ;  /* 0x0000e30060007a24 */ /* 0x002fc800078e0204 */
[----:B------:R-:W-:-:S05]  /*69c0*/  IMAD.WIDE.U32 R2, R96, c[0x0][0x388], R2 ;  /* 0x0000e20060027a25 */ /* 0x000fca00078e0002 */
[----:B------:R-:W-:Y:S02]  /*69d0*/  IADD3 R5, R3, R0, RZ ;  /* 0x0000000003057210 */ /* 0x000fe40007ffe0ff */
[----:B------:R-:W-:Y:S02]  /*69e0*/  MOV R4, R2 ;  /* 0x0000000200047202 */ /* 0x000fe40000000f00 */
.L_x_189:
[----:B------:R-:W-:-:S05]  /*69f0*/  @P0 IADD3 R0, R228, R248, RZ ;  /* 0x000000f8e4000210 */ /* 0x000fca0007ffe0ff */
[----:B------:R-:W-:-:S04]  /*6a00*/  @P0 IMAD.WIDE.U32 R2, R0, c[0x0][0x3a8], RZ ;  /* 0x0000ea0000020a25 */ /* 0x000fc800078e00ff */
[----:B------:R-:W-:Y:S01]  /*6a10*/  @P0 IMAD R37, R0, c[0x0][0x3ac], R3 ;  /* 0x0000eb0000250a24 */ /* 0x000fe200078e0203 */
[----:B--2---:R-:W-:Y:S01]  /*6a20*/  @P0 MOV R36, R2 ;  /* 0x0000000200240202 */ /* 0x004fe20000000f00 */
        /* <DEDUP_REMOVED lines=11> */
.L_x_190:
[----:B------:R-:W-:Y:S01]  /*6ae0*/  BAR.SYNC.DEFER_BLOCKING 0x0 ;  /* 0x0000000000007b1d */ /* 0x000fe20000010000 */
[----:B------:R-:W-:Y:S01]  /*6af0*/  MOV R20, R250 ;  /* 0x000000fa00147202 */ /* 0x000fe20000000f00 */
[----:B------:R-:W-:Y:S01]  /*6b00*/  IMAD R23, R230, -0x40, R204 ;  /* 0xffffffc0e6177824 */ /* 0x000fe200078e02cc */
[----:B------:R-:W-:Y:S01]  /*6b10*/  MOV R21, R251 ;  /* 0x000000fb00157202 */ /* 0x000fe20000000f00 */
[----:B------:R-:W-:Y:S01]  /*6b20*/  IMAD R0, R249, c[0x0][0x3a0], RZ ;  /* 0x0000e800f9007a24 */ /* 0x000fe200078e02ff */
[----:B------:R-:W-:Y:S01]  /*6b30*/  SHF.R.S32.HI R38, RZ, 0x1f, R229 ;  /* 0x0000001fff267819 */ /* 0x000fe200000114e5 */
[----:B------:R-:W2:Y:S01]  /*6b40*/  S2R R6, SR_CTAID.Z ;  /* 0x0000000000067919 */ /* 0x000ea20000002700 */
[----:B------:R-:W-:Y:S01]  /*6b50*/  ISETP.GE.AND P2, PT, R229, R23, PT ;  /* 0x00000017e500720c */ /* 0x000fe20003f46270 */
[C---:B------:R-:W-:Y:S01]  /*6b60*/  IMAD.WIDE.U32 R2, R241.reuse, c[0x0][0x3a0], R20 ;  /* 0x0000e800f1027a25 */ /* 0x040fe200078e0014 */
[----:B------:R-:W-:Y:S01]  /*6b70*/  BSSY B0, `(.L_x_191) ;  /* 0x0000022000007945 */ /* 0x000fe20003800000 */
[----:B------:R-:W3:Y:S02]  /*6b80*/  S2R R39, SR_CTAID.Z ;  /* 0x0000000000277919 */ /* 0x000ee40000002700 */
[----:B------:R-:W-:Y:S01]  /*6b90*/  IMAD R0, R241, c[0x0][0x3a4], R0 ;  /* 0x0000e900f1007a24 */ /* 0x000fe200078e0200 */
[----:B------:R-:W-:-:S04]  /*6ba0*/  IADD3 R2, P0, R4, R2, RZ ;  /* 0x0000000204027210 */ /* 0x000fc80007f1e0ff */
[----:B------:R-:W-:Y:S01]  /*6bb0*/  IADD3.X R3, R5, R3, R0, P0, !PT ;  /* 0x0000000305037210 */ /* 0x000fe200007fe400 */
[----:B------:R4:W1:Y:S04]  /*6bc0*/  LDS.128 R32, [R191+0x13000] ;  /* 0x01300000bf207984 */ /* 0x0008680000000c00 */
[----:B------:R4:W1:Y:S01]  /*6bd0*/  LDS.128 R28, [R191+0x15000] ;  /* 0x01500000bf1c7984 */ /* 0x0008620000000c00 */
[----:B--2---:R-:W-:-:S03]  /*6be0*/  SHF.R.S32.HI R64, RZ, 0x1f, R6 ;  /* 0x0000001fff407819 */ /* 0x004fc60000011406 */
[----:B------:R4:W2:Y:S01]  /*6bf0*/  LDS.128 R24, [R191+0x17000] ;  /* 0x01700000bf187984 */ /* 0x0008a20000000c00 */
[----:B---3--:R-:W-:-:S03]  /*6c00*/  IMAD.WIDE.U32 R4, R39, c[0x0][0x3b8], R2 ;  /* 0x0000ee0027047a25 */ /* 0x008fc600078e0002 */
[----:B------:R4:W3:Y:S01]  /*6c10*/  LDS.128 R48, [R191+0x18000] ;  /* 0x01800000bf307984 */ /* 0x0008e20000000c00 */
[----:B------:R-:W-:-:S03]  /*6c20*/  IMAD R0, R64, c[0x0][0x3b8], RZ ;  /* 0x0000ee0040007a24 */ /* 0x000fc600078e02ff */
[----:B------:R4:W1:Y:S01]  /*6c30*/  LDS.128 R60, [R191+0x19000] ;  /* 0x01900000bf3c7984 */ /* 0x0008620000000c00 */
[----:B------:R-:W-:-:S03]  /*6c40*/  IMAD R0, R39, c[0x0][0x3bc], R0 ;  /* 0x0000ef0027007a24 */ /* 0x000fc600078e0200 */
[----:B------:R4:W1:Y:S02]  /*6c50*/  LDS.128 R44, [R191+0x1a000] ;  /* 0x01a00000bf2c7984 */ /* 0x0008640000000c00 */
[----:B------:R-:W-:Y:S02]  /*6c60*/  IADD3 R22, R0, R5, RZ ;  /* 0x0000000500167210 */ /* 0x000fe40007ffe0ff */
[----:B------:R4:W1:Y:S04]  /*6c70*/  LDS.128 R56, [R191+0x1b000] ;  /* 0x01b00000bf387984 */ /* 0x0008680000000c00 */
[----:B------:R4:W1:Y:S04]  /*6c80*/  LDS.128 R40, [R191+0x1c000] ;  /* 0x01c00000bf287984 */ /* 0x0008680000000c00 */
[----:B------:R4:W1:Y:S01]  /*6c90*/  LDS.128 R52, [R191+0x1d000] ;  /* 0x01d00000bf347984 */ /* 0x0008620000000c00 */
[----:B------:R-:W-:Y:S05]  /*6ca0*/  @P2 BRA `(.L_x_192) ;  /* 0x000000e000002947 */ /* 0x000fea0003800000 */
[----:B------:R-:W4:Y:S01]  /*6cb0*/  LDS.128 R12, [R191+0x14000] ;  /* 0x01400000bf0c7984 */ /* 0x000f220000000c00 */
[----:B------:R-:W-:Y:S01]  /*6cc0*/  MOV R2, R4 ;  /* 0x0000000400027202 */ /* 0x000fe20000000f00 */
[----:B------:R-:W-:Y:S01]  /*6cd0*/  IMAD R0, R38, c[0x0][0x3a0], RZ ;  /* 0x0000e80026007a24 */ /* 0x000fe200078e02ff */
[----:B------:R-:W-:Y:S01]  /*6ce0*/  MOV R3, R22 ;  /* 0x0000001600037202 */ /* 0x000fe20000000f00 */
[----:B------:R-:W3:Y:S02]  /*6cf0*/  LDS.128 R8, [R191+0x12000] ;  /* 0x01200000bf087984 */ /* 0x000ee40000000c00 */
[----:B------:R-:W-:-:S02]  /*6d00*/  IMAD R0, R229, c[0x0][0x3a4], R0 ;  /* 0x0000e900e5007a24 */ /* 0x000fc400078e0200 */
[----:B------:R-:W2:Y:S01]  /*6d10*/  LDS.128 R16, [R191+0x16000] ;  /* 0x01600000bf107984 */ /* 0x000ea20000000c00 */
[----:B------:R-:W-:-:S05]  /*6d20*/  IMAD.WIDE.U32 R6, R229, c[0x0][0x3a0], R2 ;  /* 0x0000e800e5067a25 */ /* 0x000fca00078e0002 */
[----:B------:R-:W-:Y:S02]  /*6d30*/  IADD3 R0, R0, R7, RZ ;  /* 0x0000000700007210 */ /* 0x000fe40007ffe0ff */
[----:B------:R-:W-:-:S04]  /*6d40*/  LEA R2, P0, R6, c[0x0][0x340], 0x1 ;  /* 0x0000d00006027a11 */ /* 0x000fc800078008ff */
[----:B------:R-:W-:-:S05]  /*6d50*/  LEA.HI.X R3, R6, c[0x0][0x344], R0, 0x1, P0 ;  /* 0x0000d10006037a11 */ /* 0x000fca00000f0c00 */
[----:B----4-:R4:W-:Y:S04]  /*6d60*/  STG.E.128 [R2.64+0x80], R12 ;  /* 0x0000800c02007986 */ /* 0x0109e8000c101d06 */
[----:B---3--:R4:W-:Y:S04]  /*6d70*/  STG.E.128 [R2.64], R8 ;  /* 0x0000000802007986 */ /* 0x0089e8000c101d06 */
[----:B--2---:R4:W-:Y:S02]  /*6d80*/  STG.E.128 [R2.64+0x100], R16 ;  /* 0x0001001002007986 */ /* 0x0049e4000c101d06 */
.L_x_192:
[----:B------:R-:W-:Y:S05]  /*6d90*/  BSYNC B0 ;  /* 0x0000000000007941 */ /* 0x000fea0003800000 */
.L_x_191:
[----:B------:R-:W-:Y:S01]  /*6da0*/  IADD3 R0, R229, 0x20, RZ ;  /* 0x00000020e5007810 */ /* 0x000fe20007ffe0ff */
[----:B------:R-:W-:Y:S03]  /*6db0*/  BSSY B0, `(.L_x_193) ;  /* 0x0000010000007945 */ /* 0x000fe60003800000 */
[----:B------:R-:W-:-:S13]  /*6dc0*/  ISETP.GE.AND P1, PT, R0, R23, PT ;  /* 0x000000170000720c */ /* 0x000fda0003f26270 */
[----:B------:R-:W-:Y:S05]  /*6dd0*/  @P1 BRA `(.L_x_194) ;  /* 0x000000d000001947 */ /* 0x000fea0003800000 */
[----:B------:R-:W-:Y:S02]  /*6de0*/  IADD3 R0, P0, R229, 0x20, RZ ;  /* 0x00000020e5007810 */ /* 0x000fe40007f1e0ff */
[----:B----4-:R-:W-:-:S03]  /*6df0*/  MOV R3, R22 ;  /* 0x0000001600037202 */ /* 0x010fc60000000f00 */
[----:B------:R-:W-:-:S04]  /*6e00*/  IMAD.X R2, RZ, RZ, R38, P0 ;  /* 0x000000ffff027224 */ /* 0x000fc800000e0626 */
[----:B------:R-:W-:Y:S02]  /*6e10*/  IMAD R5, R2, c[0x0][0x3a0], RZ ;  /* 0x0000e80002057a24 */ /* 0x000fe400078e02ff */
[----:B------:R-:W-:-:S04]  /*6e20*/  IMAD.MOV.U32 R2, RZ, RZ, R4 ;  /* 0x000000ffff027224 */ /* 0x000fc800078e0004 */
[----:B------:R-:W-:-:S04]  /*6e30*/  IMAD.WIDE.U32 R6, R0, c[0x0][0x3a0], R2 ;  /* 0x0000e80000067a25 */ /* 0x000fc800078e0002 */
[----:B------:R-:W-:Y:S01]  /*6e40*/  IMAD R0, R0, c[0x0][0x3a4], R5 ;  /* 0x0000e90000007a24 */ /* 0x000fe200078e0205 */
[----:B------:R-:W-:-:S04]  /*6e50*/  LEA R2, P0, R6, c[0x0][0x340], 0x1 ;  /* 0x0000d00006027a11 */ /* 0x000fc800078008ff */
[----:B------:R-:W-:-:S04]  /*6e60*/  IADD3 R0, R0, R7, RZ ;  /* 0x0000000700007210 */ /* 0x000fc80007ffe0ff */
[----:B------:R-:W-:-:S05]  /*6e70*/  LEA.HI.X R3, R6, c[0x0][0x344], R0, 0x1, P0 ;  /* 0x0000d10006037a11 */ /* 0x000fca00000f0c00 */
[----:B-1----:R1:W-:Y:S04]  /*6e80*/  STG.E.128 [R2.64], R32 ;  /* 0x0000002002007986 */ /* 0x0023e8000c101d06 */
[----:B------:R1:W-:Y:S04]  /*6e90*/  STG.E.128 [R2.64+0x80], R28 ;  /* 0x0000801c02007986 */ /* 0x0003e8000c101d06 */
[----:B--2---:R1:W-:Y:S02]  /*6ea0*/  STG.E.128 [R2.64+0x100], R24 ;  /* 0x0001001802007986 */ /* 0x0043e4000c101d06 */
.L_x_194:
[----:B------:R-:W-:Y:S05]  /*6eb0*/  BSYNC B0 ;  /* 0x0000000000007941 */ /* 0x000fea0003800000 */
.L_x_193:
[----:B-1--4-:R-:W-:Y:S01]  /*6ec0*/  IMAD.WIDE.U32 R2, R241, c[0x0][0x3a8], R20 ;  /* 0x0000ea00f1027a25 */ /* 0x012fe200078e0014 */
        /* <DEDUP_REMOVED lines=18> */
[----:B---3--:R1:W-:Y:S04]  /*6ff0*/  STG.E.128 [R2.64], R48 ;  /* 0x0000003002007986 */ /* 0x0083e8000c101d06 */
[----:B------:R1:W-:Y:S04]  /*7000*/  STG.E.128 [R2.64+0x80], R44 ;  /* 0x0000802c02007986 */ /* 0x0003e8000c101d06 */
[----:B------:R1:W-:Y:S02]  /*7010*/  STG.E.128 [R2.64+0x100], R40 ;  /* 0x0001002802007986 */ /* 0x0003e4000c101d06 */
.L_x_196:
[----:B------:R-:W-:Y:S05]  /*7020*/  BSYNC B0 ;  /* 0x0000000000007941 */ /* 0x000fea0003800000 */
.L_x_195:
[----:B------:R-:W-:Y:S05]  /*7030*/  @P1 BRA `(.L_x_185) ;  /* 0x000000d000001947 */ /* 0x000fea0003800000 */
[----:B------:R-:W-:Y:S02]  /*7040*/  IADD3 R0, P0, R229, 0x20, RZ ;  /* 0x00000020e5007810 */ /* 0x000fe40007f1e0ff */
[----:B-1----:R-:W-:-:S03]  /*7050*/  MOV R3, R8 ;  /* 0x0000000800037202 */ /* 0x002fc60000000f00 */
        /* <DEDUP_REMOVED lines=8> */
[----:B------:R1:W-:Y:S04]  /*70e0*/  STG.E.128 [R2.64], R60 ;  /* 0x0000003c02007986 */ /* 0x0003e8000c101d06 */
[----:B------:R1:W-:Y:S04]  /*70f0*/  STG.E.128 [R2.64+0x80], R56 ;  /* 0x0000803802007986 */ /* 0x0003e8000c101d06 */
[----:B------:R1:W-:Y:S02]  /*7100*/  STG.E.128 [R2.64+0x100], R52 ;  /* 0x0001003402007986 */ /* 0x0003e4000c101d06 */
.L_x_185:
[----:B------:R-:W-:Y:S05]  /*7110*/  BSYNC B1 ;  /* 0x0000000000017941 */ /* 0x000fea0003800000 */
.L_x_171:
[----:B------:R-:W-:-:S04]  /*7120*/  IADD3 R230, R230, c[0x0][0xc], RZ ;  /* 0x00000300e6e67a10 */ /* 0x000fc80007ffe0ff */
[----:B------:R-:W-:-:S13]  /*7130*/  ISETP.GE.AND P0, PT, R230, UR4, PT ;  /* 0x00000004e6007c0c */ /* 0x000fda000bf06270 */
[----:B------:R-:W-:Y:S01]  /*7140*/  @P0 CALL.REL.NOINC `(.L_x_197) ;  /* 0x0000001000000944 */ /* 0x000fe20003c00000 */
[----:B------:R-:W-:Y:S05]  /*7150*/  BRA `(.L_x_198) ;  /* 0xffff975000007947 */ /* 0x000fea000383ffff */
.L_x_197:
[----:B------:R-:W-:Y:S05]  /*7160*/  EXIT ;  /* 0x000000000000794d */ /* 0x000fea0003800000 */
.L_x_199:
        /* <DEDUP_REMOVED lines=9> */
.L_x_802:


//--------------------- .text._ZN5flash44flash_bwd_dq_dk_dv_loop_seqk_parallel_kernelI23Flash_bwd_kernel_traitsILi192ELi64ELi64ELi8ELi4ELi2ELi2ELb0ELb0EN7cutlass10bfloat16_tE19Flash_kernel_traitsILi192ELi64ELi64ELi8ES3_EELb0ELb1ELb0ELb1ELb0ELb0ELb0EEEvNS_16Flash_bwd_paramsE --------------------------
	.section	.text._ZN5flash44flash_bwd_dq_dk_dv_loop_seqk_parallel_kernelI23Flash_bwd_kernel_traitsILi192ELi64ELi64ELi8ELi4ELi2ELi2ELb0ELb0EN7cutlass10bfloat16_tE19Flash_kernel_traitsILi192ELi64ELi64ELi8ES3_EELb0ELb1ELb0ELb1ELb0ELb0ELb0EEEvNS_16Flash_bwd_paramsE,"ax",@progbits
	.sectioninfo	@"SHI_REGISTERS=255"
	.align	128
        .global         _ZN5flash44flash_bwd_dq_dk_dv_loop_seqk_parallel_kernelI23Flash_bwd_kernel_traitsILi192ELi64ELi64ELi8ELi4ELi2ELi2ELb0ELb0EN7cutlass10bfloat16_tE19Flash_kernel_traitsILi192ELi64ELi64ELi8ES3_EELb0ELb1ELb0ELb1ELb0ELb0ELb0EEEvNS_16Flash_bwd_paramsE
        .type           _ZN5flash44flash_bwd_dq_dk_dv_loop_seqk_parallel_kernelI23Flash_bwd_kernel_traitsILi192ELi64ELi64ELi8ELi4ELi2ELi2ELb0ELb0EN7cutlass10bfloat16_tE19Flash_kernel_traitsILi192ELi64ELi64ELi8ES3_EELb0ELb1ELb0ELb1ELb0ELb0ELb0EEEvNS_16Flash_bwd_paramsE,@function
        .size           _ZN5flash44flash_bwd_dq_dk_dv_loop_seqk_parallel_kernelI23Flash_bwd_kernel_traitsILi192ELi64ELi64ELi8ELi4ELi2ELi2ELb0ELb0EN7cutlass10bfloat16_tE19Flash_kernel_traitsILi192ELi64ELi64ELi8ES3_EELb0ELb1ELb0ELb1ELb0ELb0ELb0EEEvNS_16Flash_bwd_paramsE,(.L_x_803 - _ZN5flash44flash_bwd_dq_dk_dv_loop_seqk_parallel_kernelI23Flash_bwd_kernel_traitsILi192ELi64ELi64ELi8ELi4ELi2ELi2ELb0ELb0EN7cutlass10bfloat16_tE19Flash_kernel_traitsILi192ELi64ELi64ELi8ES3_EELb0ELb1ELb0ELb1ELb0ELb0ELb0EEEvNS_16Flash_bwd_paramsE)
        .other          _ZN5flash44flash_bwd_dq_dk_dv_loop_seqk_parallel_kernelI23Flash_bwd_kernel_traitsILi192ELi64ELi64ELi8ELi4ELi2ELi2ELb0ELb0EN7cutlass10bfloat16_tE19Flash_kernel_traitsILi192ELi64ELi64ELi8ES3_EELb0ELb1ELb0ELb1ELb0ELb0ELb0EEEvNS_16Flash_bwd_paramsE,@"STO_CUDA_ENTRY STV_DEFAULT"
_ZN5flash44flash_bwd_dq_dk_dv_loop_seqk_parallel_kernelI23Flash_bwd_kernel_traitsILi192ELi64ELi64ELi8ELi4ELi2ELi2ELb0ELb0EN7cutlass10bfloat16_tE19Flash_kernel_traitsILi192ELi64ELi64ELi8ES3_EELb0ELb1ELb0ELb1ELb0ELb0ELb0EEEvNS_16Flash_bwd_paramsE:
.text._ZN5flash44flash_bwd_dq_dk_dv_loop_seqk_parallel_kernelI23Flash_bwd_kernel_traitsILi192ELi64ELi64ELi8ELi4ELi2ELi2ELb0ELb0EN7cutlass10bfloat16_tE19Flash_kernel_traitsILi192ELi64ELi64ELi8ES3_EELb0ELb1ELb0ELb1ELb0ELb0ELb0EEEvNS_16Flash_bwd_paramsE:
        /* <DEDUP_REMOVED lines=13> */
[----:B------:R-:W-:Y:S01]  /*00d0*/  IMAD.MOV.U32 R171, RZ, RZ, 0x40 ;  /* 0x00000040ffab7424 */ /* 0x000fe200078e00ff */
[----:B------:R-:W2:Y:S01]  /*00e0*/  S2R R244, SR_CTAID.Z ;  /* 0x0000000000f47919 */ /* 0x000ea20000002700 */
[----:B------:R-:W-:Y:S01]  /*00f0*/  IMAD.MOV.U32 R206, RZ, RZ, -0x10 ;  /* 0xfffffff0ffce7424 */ /* 0x000fe200078e00ff */
[----:B-1----:R-:W-:-:S04]  /*0100*/  SHF.R.S32.HI R8, RZ, 0x1f, R12 ;  /* 0x0000001fff087819 */ /* 0x002fc8000001140c */
[CC--:B------:R-:W-:Y:S02]  /*0110*/  LEA.HI R2, R8.reuse, R12.reuse, RZ, 0x5 ;  /* 0x0000000c08027211 */ /* 0x0c0fe400078f28ff */
[----:B------:R-:W-:Y:S02]  /*0120*/  LEA.HI R6, R8, R12, RZ, 0x4 ;  /* 0x0000000c08067211 */ /* 0x000fe400078f20ff */
[--C-:B------:R-:W-:Y:S02]  /*0130*/  SHF.R.S32.HI R0, RZ, 0x5, R2.reuse ;  /* 0x00000005ff007819 */ /* 0x100fe40000011402 */
[----:B------:R-:W-:Y:S02]  /*0140*/  SHF.R.S32.HI R3, RZ, 0x1f, R2 ;  /* 0x0000001fff037819 */ /* 0x000fe40000011402 */
[-C--:B------:R-:W-:Y:S02]  /*0150*/  LEA.HI R2, R2, R0.reuse, RZ, 0x1 ;  /* 0x0000000002027211 */ /* 0x080fe400078f08ff */
[----:B------:R-:W-:-:S02]  /*0160*/  LEA.HI R3, R3, R0, RZ, 0x2 ;  /* 0x0000000003037211 */ /* 0x000fc400078f10ff */
[----:B------:R-:W-:Y:S02]  /*0170*/  SHF.R.S32.HI R5, RZ, 0x4, R6 ;  /* 0x00000004ff057819 */ /* 0x000fe40000011406 */
[----:B------:R-:W-:Y:S02]  /*0180*/  LOP3.LUT R3, R3, 0xfffffffc, RZ, 0xc0, !PT ;  /* 0xfffffffc03037812 */ /* 0x000fe400078ec0ff */
[----:B------:R-:W-:Y:S02]  /*0190*/  LOP3.LUT R2, R2, 0xfffffffe, RZ, 0xc0, !PT ;  /* 0xfffffffe02027812 */ /* 0x000fe400078ec0ff */
[----:B------:R-:W-:Y:S01]  /*01a0*/  LEA.HI R4, R6, R5, RZ, 0x1 ;  /* 0x0000000506047211 */ /* 0x000fe200078f08ff */
[----:B------:R-:W-:Y:S01]  /*01b0*/  IMAD.IADD R187, R0, 0x1, -R3 ;  /* 0x0000000100bb7824 */ /* 0x000fe200078e0a03 */
[----:B------:R-:W-:Y:S01]  /*01c0*/  LEA.HI R14, R8, R12, RZ, 0x2 ;  /* 0x0000000c080e7211 */ /* 0x000fe200078f10ff */
[----:B------:R-:W-:Y:S01]  /*01d0*/  IMAD.IADD R181, R0, 0x1, -R2 ;  /* 0x0000000100b57824 */ /* 0x000fe200078e0a02 */
[----:B------:R-:W-:-:S02]  /*01e0*/  LOP3.LUT R0, R4, 0xfffffffe, RZ, 0xc0, !PT ;  /* 0xfffffffe04007812 */ /* 0x000fc400078ec0ff */
[----:B------:R-:W-:Y:S02]  /*01f0*/  LEA.HI R13, R8, R12, RZ, 0x3 ;  /* 0x0000000c080d7211 */ /* 0x000fe400078f18ff */
[----:B------:R-:W-:Y:S01]  /*0200*/  SHF.R.S32.HI R7, RZ, 0x2, R14 ;  /* 0x00000002ff077819 */ /* 0x000fe2000001140e */
[----:B------:R-:W-:Y:S01]  /*0210*/  IMAD.IADD R10, R5, 0x1, -R0 ;  /* 0x00000001050a7824 */ /* 0x000fe200078e0a00 */
[----:B------:R-:W-:Y:S02]  /*0220*/  SHF.R.S32.HI R2, RZ, 0x1f, R14 ;  /* 0x0000001fff027819 */ /* 0x000fe4000001140e */
[----:B------:R-:W-:Y:S01]  /*0230*/  SHF.R.S32.HI R241, RZ, 0x3, R13 ;  /* 0x00000003fff17819 */ /* 0x000fe2000001140d */
[----:B------:R-:W-:Y:S01]  /*0240*/  IMAD.SHL.U32 R173, R10, 0x200, RZ ;  /* 0x000002000aad7824 */ /* 0x000fe200078e00ff */
[----:B------:R-:W-:Y:S02]  /*0250*/  LOP3.LUT R0, R13, 0xfffffff8, RZ, 0xc0, !PT ;  /* 0xfffffff80d007812 */ /* 0x000fe400078ec0ff */
[----:B------:R-:W-:Y:S01]  /*0260*/  LEA.HI R2, R2, R7, RZ, 0x3 ;  /* 0x0000000702027211 */ /* 0x000fe200078f18ff */
[----:B------:R-:W-:Y:S01]  /*0270*/  IMAD.SHL.U32 R4, R241, 0x40, RZ ;  /* 0x00000040f1047824 */ /* 0x000fe200078e00ff */
[----:B------:R-:W-:Y:S01]  /*0280*/  LOP3.LUT R3, R6, 0xfffffff0, RZ, 0xc0, !PT ;  /* 0xfffffff006037812 */ /* 0x000fe200078ec0ff */
[----:B------:R-:W-:Y:S01]  /*0290*/  IMAD.IADD R0, R12, 0x1, -R0 ;  /* 0x000000010c007824 */ /* 0x000fe200078e0a00 */
[----:B------:R-:W-:-:S03]  /*02a0*/  LOP3.LUT R5, R2, 0xfffffff8, RZ, 0xc0, !PT ;  /* 0xfffffff802057812 */ /* 0x000fc600078ec0ff */
[----:B------:R-:W-:Y:S01]  /*02b0*/  IMAD.IADD R2, R12, 0x1, -R3 ;  /* 0x000000010c027824 */ /* 0x000fe200078e0a03 */
[----:B------:R-:W-:Y:S01]  /*02c0*/  LOP3.LUT R3, R4, 0x1c0, RZ, 0xc0, !PT ;  /* 0x000001c004037812 */ /* 0x000fe200078ec0ff */
[C---:B------:R-:W-:Y:S01]  /*02d0*/  IMAD.SHL.U32 R200, R0.reuse, 0x8, RZ ;  /* 0x0000000800c87824 */ /* 0x040fe200078e00ff */
[C---:B------:R-:W-:Y:S01]  /*02e0*/  LOP3.LUT P4, RZ, R0.reuse, 0x4, RZ, 0xc0, !PT ;  /* 0x0000000400ff7812 */ /* 0x040fe2000788c0ff */
[----:B------:R-:W-:Y:S01]  /*02f0*/  IMAD.IADD R5, R7, 0x1, -R5 ;  /* 0x0000000107057824 */ /* 0x000fe200078e0a05 */
[C---:B------:R-:W-:Y:S01]  /*0300*/  LOP3.LUT P3, RZ, R0.reuse, 0x2, RZ, 0xc0, !PT ;  /* 0x0000000200ff7812 */ /* 0x040fe2000786c0ff */
[----:B------:R-:W-:Y:S01]  /*0310*/  IMAD.SHL.U32 R0, R0, 0x40, RZ ;  /* 0x0000004000007824 */ /* 0x000fe200078e00ff */
[----:B------:R-:W-:Y:S02]  /*0320*/  LOP3.LUT R4, R3, 0x38, R200, 0xf8, !PT ;  /* 0x0000003803047812 */ /* 0x000fe400078ef8c8 */
[----:B------:R-:W-:Y:S02]  /*0330*/  SHF.R.U32.HI R3, RZ, 0x3, R3 ;  /* 0x00000003ff037819 */ /* 0x000fe40000011603 */
[----:B------:R-:W-:-:S02]  /*0340*/  SHF.R.S32.HI R6, RZ, 0x1f, R2 ;  /* 0x0000001fff067819 */ /* 0x000fc40000011402 */
[----:B------:R-:W-:Y:S01]  /*0350*/  LOP3.LUT R7, R4, R3, RZ, 0x3c, !PT ;  /* 0x0000000304077212 */ /* 0x000fe200078e3cff */
[----:B------:R-:W-:Y:S01]  /*0360*/  IMAD.SHL.U32 R3, R181, 0x10, RZ ;  /* 0x00000010b5037824 */ /* 0x000fe200078e00ff */
[----:B------:R-:W-:Y:S02]  /*0370*/  LEA.HI R11, R6, R2, RZ, 0x3 ;  /* 0x00000002060b7211 */ /* 0x000fe400078f18ff */
[----:B------:R-:W-:Y:S02]  /*0380*/  LOP3.LUT R0, R0, 0x1c0, RZ, 0xc0, !PT ;  /* 0x000001c000007812 */ /* 0x000fe400078ec0ff */
[----:B------:R-:W-:Y:S02]  /*0390*/  LEA.HI R6, R8, R12, RZ, 0x7 ;  /* 0x0000000c08067211 */ /* 0x000fe400078f38ff */
[----:B------:R-:W-:Y:S02]  /*03a0*/  LOP3.LUT R4, R11, 0xfffffff8, RZ, 0xc0, !PT ;  /* 0xfffffff80b047812 */ /* 0x000fe400078ec0ff */
[----:B------:R-:W-:-:S02]  /*03b0*/  LOP3.LUT R169, R0, 0x8, R13, 0xf8, !PT ;  /* 0x0000000800a97812 */ /* 0x000fc400078ef80d */
[----:B------:R-:W-:Y:S01]  /*03c0*/  LOP3.LUT R3, R0, 0x10, R3, 0xf8, !PT ;  /* 0x0000001000037812 */ /* 0x000fe200078ef803 */
[----:B------:R-:W-:Y:S01]  /*03d0*/  IMAD.IADD R9, R2, 0x1, -R4 ;  /* 0x0000000102097824 */ /* 0x000fe200078e0a04 */
[----:B------:R-:W-:Y:S02]  /*03e0*/  SHF.R.S32.HI R6, RZ, 0x7, R6 ;  /* 0x00000007ff067819 */ /* 0x000fe40000011406 */
[----:B------:R-:W-:Y:S02]  /*03f0*/  SHF.R.U32.HI R0, RZ, 0x3, R0 ;  /* 0x00000003ff007819 */ /* 0x000fe40000011600 */
[----:B------:R-:W-:Y:S01]  /*0400*/  LOP3.LUT R2, R5, 0x1, RZ, 0xc0, !PT ;  /* 0x0000000105027812 */ /* 0x000fe200078ec0ff */
[----:B------:R-:W-:Y:S01]  /*0410*/  IMAD R4, R6, 0x800, R173 ;  /* 0x0000080006047824 */ /* 0x000fe200078e02ad */
[----:B------:R-:W-:Y:S02]  /*0420*/  LOP3.LUT R169, R169, R0, RZ, 0x3c, !PT ;  /* 0x00000000a9a97212 */ /* 0x000fe400078e3cff */
[----:B------:R-:W-:-:S02]  /*0430*/  LOP3.LUT R3, R3, 0x8, R13, 0xf8, !PT ;  /* 0x0000000803037812 */ /* 0x000fc400078ef80d */
[----:B------:R-:W-:Y:S01]  /*0440*/  LEA.HI R8, R8, R12, RZ, 0x6 ;  /* 0x0000000c08087211 */ /* 0x000fe200078f30ff */
[----:B------:R-:W-:Y:S01]  /*0450*/  IMAD.IADD R169, R4, 0x1, R169 ;  /* 0x0000000104a97824 */ /* 0x000fe200078e02a9 */
[----:B------:R-:W-:Y:S02]  /*0460*/  LOP3.LUT R4, R14, 0x7ffffffc, RZ, 0xc0, !PT ;  /* 0x7ffffffc0e047812 */ /* 0x000fe400078ec0ff */
[----:B------:R-:W-:Y:S01]  /*0470*/  ISETP.NE.U32.AND P0, PT, R2, 0x1, PT ;  /* 0x000000010200780c */ /* 0x000fe20003f05070 */
[----:B------:R-:W-:Y:S01]  /*0480*/  IMAD.SHL.U32 R169, R169, 0x2, RZ ;  /* 0x00000002a9a97824 */ /* 0x000fe200078e00ff */
[----:B------:R-:W-:Y:S01]  /*0490*/  LOP3.LUT R173, R173, R3, R0, 0xf6, !PT ;  /* 0x00000003adad7212 */ /* 0x000fe200078ef600 */
[C---:B------:R-:W-:Y:S01]  /*04a0*/  IMAD.IADD R3, R12.reuse, 0x1, -R4 ;  /* 0x000000010c037824 */ /* 0x040fe200078e0a04 */
[----:B------:R-:W-:Y:S01]  /*04b0*/  SHF.R.S32.HI R2, RZ, 0x6, R8 ;  /* 0x00000006ff027819 */ /* 0x000fe20000011408 */
[----:B------:R-:W-:Y:S01]  /*04c0*/  IMAD.SHL.U32 R12, R12, 0x2, RZ ;  /* 0x000000020c0c7824 */ /* 0x000fe200078e00ff */
[C---:B------:R-:W-:Y:S01]  /*04d0*/  R2P PR, R5.reuse, 0x6 ;  /* 0x0000000605007804 */ /* 0x040fe20000000000 */
[----:B------:R-:W-:Y:S01]  /*04e0*/  IMAD.SHL.U32 R4, R6, 0x20, RZ ;  /* 0x0000002006047824 */ /* 0x000fe200078e00ff */
[----:B------:R-:W-:Y:S01]  /*04f0*/  SEL R170, R170, 0xffffffe0, !P3 ;  /* 0xffffffe0aaaa7807 */ /* 0x000fe20005800000 */
[----:B------:R-:W-:Y:S01]  /*0500*/  IMAD.SHL.U32 R0, R5, 0x40, RZ ;  /* 0x0000004005007824 */ /* 0x000fe200078e00ff */
[----:B------:R-:W-:Y:S01]  /*0510*/  SEL R171, R171, 0xffffffc0, !P4 ;  /* 0xffffffc0abab7807 */ /* 0x000fe20006000000 */
[----:B------:R-:W-:Y:S01]  /*0520*/  IMAD R15, R2, 0x200, R7 ;  /* 0x00000200020f7824 */ /* 0x000fe200078e0207 */
[----:B------:R-:W-:Y:S01]  /*0530*/  LOP3.LUT R6, R4, 0x6, R12, 0xf8, !PT ;  /* 0x0000000604067812 */ /* 0x000fe200078ef80c */
[----:B------:R-:W-:Y:S01]  /*0540*/  IMAD.SHL.U32 R2, R2, 0x8, RZ ;  /* 0x0000000802027824 */ /* 0x000fe200078e00ff */
[----:B------:R-:W-:Y:S01]  /*0550*/  LOP3.LUT R0, R0, 0x1c0, RZ, 0xc0, !PT ;  /* 0x000001c000007812 */ /* 0x000fe200078ec0ff */
[----:B------:R-:W-:Y:S01]  /*0560*/  IMAD.SHL.U32 R7, R3, 0x2, RZ ;  /* 0x0000000203077824 */ /* 0x000fe200078e00ff */
[----:B------:R-:W-:Y:S01]  /*0570*/  STL [R1+0xc], R15 ;  /* 0x00000c0f01007387 */ /* 0x000fe20000100800 */
[----:B------:R-:W-:Y:S01]  /*0580*/  IMAD.SHL.U32 R5, R10, 0x20, RZ ;  /* 0x000000200a057824 */ /* 0x000fe200078e00ff */
[----:B------:R-:W-:Y:S01]  /*0590*/  LOP3.LUT R2, R2, 0x18, RZ, 0xc0, !PT ;  /* 0x0000001802027812 */ /* 0x000fe200078ec0ff */
[----:B------:R-:W-:Y:S01]  /*05a0*/  IMAD.IADD R170, R169, 0x1, R170 ;  /* 0x00000001a9aa7824 */ /* 0x000fe200078e02aa */
[----:B------:R1:W-:Y:S01]  /*05b0*/  STL [R1+0x4], R6 ;  /* 0x0000040601007387 */ /* 0x0003e20000100800 */
[----:B------:R-:W-:Y:S01]  /*05c0*/  SHF.R.U32.HI R3, RZ, 0x3, R0 ;  /* 0x00000003ff037819 */ /* 0x000fe20000011600 */
[C---:B------:R-:W-:Y:S01]  /*05d0*/  IMAD.SHL.U32 R174, R173.reuse, 0x2, RZ ;  /* 0x00000002adae7824 */ /* 0x040fe200078e00ff */
[----:B------:R-:W-:Y:S01]  /*05e0*/  LOP3.LUT R4, R0, 0x20, R4, 0xf8, !PT ;  /* 0x0000002000047812 */ /* 0x000fe200078ef804 */
[----:B------:R-:W-:Y:S01]  /*05f0*/  IMAD R173, R173, 0x2, R171 ;  /* 0x00000002adad7824 */ /* 0x000fe200078e02ab */
[----:B------:R-:W-:Y:S01]  /*0600*/  LOP3.LUT R8, R2, 0x20, R5, 0xf8, !PT ;  /* 0x0000002002087812 */ /* 0x000fe200078ef805 */
[----:B------:R-:W-:Y:S01]  /*0610*/  IMAD.SHL.U32 R5, R11, 0x40, RZ ;  /* 0x000000400b057824 */ /* 0x000fe200078e00ff */
[----:B------:R-:W-:Y:S01]  /*0620*/  SEL R206, R206, 0x10, !P0 ;  /* 0x00000010cece7807 */ /* 0x000fe20004000000 */
[----:B------:R-:W-:Y:S01]  /*0630*/  IMAD.IADD R172, R169, 0x1, R171 ;  /* 0x00000001a9ac7824 */ /* 0x000fe200078e02ab */
[C---:B------:R-:W-:Y:S01]  /*0640*/  IADD3 R211, R200.reuse, 0x40, RZ ;  /* 0x00000040c8d37810 */ /* 0x040fe20007ffe0ff */
[----:B------:R-:W-:Y:S01]  /*0650*/  IMAD.SHL.U32 R192, R15, 0x2, RZ ;  /* 0x000000020fc07824 */ /* 0x000fe200078e00ff */
[----:B------:R-:W-:Y:S01]  /*0660*/  IADD3 R212, R200, 0x80, RZ ;  /* 0x00000080c8d47810 */ /* 0x000fe20007ffe0ff */
[----:B------:R-:W-:-:S02]  /*0670*/  IMAD.IADD R171, R171, 0x1, R170 ;  /* 0x00000001abab7824 */ /* 0x000fc400078e02aa */
[----:B-1----:R-:W-:Y:S01]  /*0680*/  IMAD.SHL.U32 R6, R9, 0x40, RZ ;  /* 0x0000004009067824 */ /* 0x002fe200078e00ff */
[----:B------:R-:W-:Y:S02]  /*0690*/  LOP3.LUT R9, R3, R0, R2, 0x1e, !PT ;  /* 0x0000000003097212 */ /* 0x000fe400078e1e02 */
[----:B------:R-:W-:Y:S01]  /*06a0*/  LOP3.LUT R0, R4, R3, RZ, 0x3c, !PT ;  /* 0x0000000304007212 */ /* 0x000fe200078e3cff */
[--C-:B------:R-:W-:Y:S01]  /*06b0*/  IMAD R4, R187, 0x400, R7.reuse ;  /* 0x00000400bb047824 */ /* 0x100fe200078e0207 */
[----:B------:R-:W-:Y:S01]  /*06c0*/  LOP3.LUT R2, R6, 0x1c0, RZ, 0xc0, !PT ;  /* 0x000001c006027812 */ /* 0x000fe200078ec0ff */
[----:B------:R-:W-:Y:S02]  /*06d0*/  IMAD.SHL.U32 R6, R10, 0x8, RZ ;  /* 0x000000080a067824 */ /* 0x000fe400078e00ff */
[----:B------:R-:W-:Y:S01]  /*06e0*/  IMAD.IADD R204, R4, 0x1, R0 ;  /* 0x0000000104cc7824 */ /* 0x000fe200078e0200 */
[----:B------:R-:W-:Y:S01]  /*06f0*/  SHF.R.U32.HI R3, RZ, 0x3, R2 ;  /* 0x00000003ff037819 */ /* 0x000fe20000011602 */
[----:B------:R-:W-:Y:S01]  /*0700*/  IMAD R4, R181, 0x400, R7 ;  /* 0x00000400b5047824 */ /* 0x000fe200078e0207 */
[----:B------:R-:W-:Y:S01]  /*0710*/  LOP3.LUT R6, R2, 0x8, R6, 0xf8, !PT ;  /* 0x0000000802067812 */ /* 0x000fe200078ef806 */
[----:B------:R-:W-:Y:S01]  /*0720*/  IMAD.SHL.U32 R204, R204, 0x2, RZ ;  /* 0x00000002cccc7824 */ /* 0x000fe200078e00ff */
[----:B------:R-:W-:Y:S01]  /*0730*/  LOP3.LUT R0, R5, 0xfffffe00, RZ, 0xc0, !PT ;  /* 0xfffffe0005007812 */ /* 0x000fe200078ec0ff */
[----:B------:R-:W-:Y:S01]  /*0740*/  IMAD.IADD R4, R4, 0x1, R9 ;  /* 0x0000000104047824 */ /* 0x000fe200078e0209 */
[----:B------:R-:W-:Y:S01]  /*0750*/  LOP3.LUT R2, R3, R8, R2, 0x1e, !PT ;  /* 0x0000000803027212 */ /* 0x000fe200078e1e02 */
[----:B------:R-:W-:Y:S01]  /*0760*/  IMAD.IADD R207, R204, 0x1, R206 ;  /* 0x00000001cccf7824 */ /* 0x000fe200078e02ce */
[----:B------:R-:W-:Y:S01]  /*0770*/  LOP3.LUT R3, R6, R3, RZ, 0x3c, !PT ;  /* 0x0000000306037212 */ /* 0x000fe200078e3cff */
[--C-:B------:R-:W-:Y:S01]  /*0780*/  IMAD R181, R181, 0x400, R0.reuse ;  /* 0x00000400b5b57824 */ /* 0x100fe200078e0200 */
[----:B------:R-:W-:Y:S01]  /*0790*/  IADD3 R205, R204, 0x20, RZ ;  /* 0x00000020cccd7810 */ /* 0x000fe20007ffe0ff */
[----:B------:R-:W-:Y:S01]  /*07a0*/  IMAD R187, R187, 0x400, R0 ;  /* 0x00000400bbbb7824 */ /* 0x000fe200078e0200 */
[----:B------:R-:W-:Y:S01]  /*07b0*/  LEA R246, R4, 0x12000, 0x1 ;  /* 0x0001200004f67811 */ /* 0x000fe200078e08ff */
[----:B------:R-:W-:Y:S01]  /*07c0*/  IMAD.IADD R181, R3, 0x1, R181 ;  /* 0x0000000103b57824 */ /* 0x000fe200078e02b5 */
[----:B------:R-:W-:Y:S01]  /*07d0*/  @P1 IADD3 R205, R204, -0x20, RZ ;  /* 0xffffffe0cccd1810 */ /* 0x000fe20007ffe0ff */
[----:B------:R-:W-:Y:S01]  /*07e0*/  IMAD.IADD R187, R187, 0x1, R3 ;  /* 0x00000001bbbb7824 */ /* 0x000fe200078e0203 */
[----:B------:R-:W-:-:S02]  /*07f0*/  IADD3 R247, R246, 0x40, RZ ;  /* 0x00000040f6f77810 */ /* 0x000fc40007ffe0ff */
[----:B------:R-:W-:Y:S01]  /*0800*/  LOP3.LUT R186, R2, R0, RZ, 0xfc, !PT ;  /* 0x0000000002ba7212 */ /* 0x000fe200078efcff */
[----:B------:R-:W-:Y:S01]  /*0810*/  IMAD.IADD R206, R206, 0x1, R205 ;  /* 0x00000001cece7824 */ /* 0x000fe200078e02cd */
[----:B------:R-:W-:Y:S02]  /*0820*/  LEA R181, R181, 0x1e000, 0x1 ;  /* 0x0001e000b5b57811 */ /* 0x000fe400078e08ff */
[----:B--2---:R-:W-:Y:S02]  /*0830*/  @P2 IADD3 R247, R246, -0x40, RZ ;  /* 0xffffffc0f6f72810 */ /* 0x004fe40007ffe0ff */
.L_x_246:
[----:B-1----:R-:W1:Y:S01]  /*0840*/  S2R R35, SR_CTAID.Y ;  /* 0x0000000000237919 */ /* 0x002e620000002600 */
[----:B--2---:R-:W2:Y:S01]  /*0850*/  LDC.U8 R0, c[0x0][0x312] ;  /* 0x0000c480ff007b82 */ /* 0x004ea20000000000 */
[----:B------:R-:W-:Y:S02]  /*0860*/  ISETP.NE.U32.AND P2, PT, RZ, c[0x0][0x240], PT ;  /* 0x00009000ff007a0c */ /* 0x000fe40003f45070 */
[----:B------:R-:W-:Y:S02]  /*0870*/  ISETP.EQ.U32.AND P5, PT, RZ, c[0x0][0x248], PT ;  /* 0x00009200ff007a0c */ /* 0x000fe40003fa2070 */
[----:B------:R-:W-:-:S02]  /*0880*/  ISETP.NE.AND.EX P2, PT, RZ, c[0x0][0x244], PT, P2 ;  /* 0x00009100ff007a0c */ /* 0x000fc40003f45320 */
[----:B------:R-:W-:Y:S01]  /*0890*/  ISETP.NE.U32.AND P3, PT, RZ, c[0x0][0x250], PT ;  /* 0x00009400ff007a0c */ /* 0x000fe20003f65070 */
[----:B------:R-:W-:-:S03]  /*08a0*/  IMAD.MOV.U32 R36, RZ, RZ, -0x1 ;  /* 0xffffffffff247424 */ /* 0x000fc600078e00ff */
[----:B------:R-:W-:Y:S01]  /*08b0*/  ISETP.NE.AND.EX P3, PT, RZ, c[0x0][0x254], PT, P3 ;  /* 0x00009500ff007a0c */ /* 0x000fe20003f65330 */
[C---:B-1----:R-:W-:Y:S01]  /*08c0*/  IMAD.SHL.U32 R8, R35.reuse, 0x4, RZ ;  /* 0x0000000423087824 */ /* 0x042fe200078e00ff */
[----:B------:R-:W-:Y:S02]  /*08d0*/  SHF.R.S32.HI R29, RZ, 0x1f, R35 ;  /* 0x0000001fff1d7819 */ /* 0x000fe40000011423 */
[----:B--2---:R-:W-:Y:S01]  /*08e0*/  ISETP.NE.AND P4, PT, R0, RZ, PT ;  /* 0x000000ff0000720c */ /* 0x004fe20003f85270 */
[----:B------:R-:W-:Y:S01]  /*08f0*/  IMAD.MOV.U32 R0, RZ, RZ, -0x1 ;  /* 0xffffffffff007424 */ /* 0x000fe200078e00ff */
[----:B------:R-:W-:Y:S02]  /*0900*/  SHF.L.U64.HI R7, R35, 0x2, R29 ;  /* 0x0000000223077819 */ /* 0x000fe4000001021d */
[----:B------:R-:W-:Y:S02]  /*0910*/  IADD3 R2, P0, R8, c[0x0][0x240], RZ ;  /* 0x0000900008027a10 */ /* 0x000fe40007f1e0ff */
        /* <DEDUP_REMOVED lines=10> */
[----:B------:R-:W3:Y:S01]  /*09c0*/  @!P5 LDG.E R36, [R2.64] ;  /* 0x000000060224d981 */ /* 0x000ee2000c1e1900 */
[----:B------:R-:W-:-:S04]  /*09d0*/  ISETP.NE.U32.AND P0, PT, RZ, c[0x0][0x248], PT ;  /* 0x00009200ff007a0c */ /* 0x000fc80003f05070 */
[----:B------:R-:W-:Y:S01]  /*09e0*/  ISETP.NE.AND.EX P0, PT, RZ, c[0x0][0x24c], PT, P0 ;  /* 0x00009300ff007a0c */ /* 0x000fe20003f05300 */
[----:B-1----:R-:W-:Y:S02]  /*09f0*/  IMAD.MOV.U32 R4, RZ, RZ, c[0x0][0x218] ;  /* 0x00008600ff047624 */ /* 0x002fe400078e00ff */
[----:B--2---:R-:W-:Y:S02]  /*0a00*/  @P2 IMAD.IADD R19, R6, 0x1, -R0 ;  /* 0x0000000106132824 */ /* 0x004fe400078e0a00 */
[----:B------:R-:W-:Y:S01]  /*0a10*/  @!P2 IMAD.MOV.U32 R19, RZ, RZ, c[0x0][0x214] ;  /* 0x00008500ff13a624 */ /* 0x000fe200078e00ff */
[----:B---3--:R1:W-:Y:S07]  /*0a20*/  STL [R1+0x8], R36 ;  /* 0x0000082401007387 */ /* 0x0083ee0000100800 */
[----:B------:R-:W-:Y:S05]  /*0a30*/  @!P0 BRA `(.L_x_200) ;  /* 0x0000003000008947 */ /* 0x000fea0003800000 */
[----:B------:R-:W2:Y:S02]  /*0a40*/  @P4 LDG.E R4, [R2.64+0x4] ;  /* 0x0000040602044981 */ /* 0x000ea4000c1e1900 */
[----:B--2---:R-:W-:-:S06]  /*0a50*/  @P4 IADD3 R4, R4, -R36, RZ ;  /* 0x8000002404044210 */ /* 0x004fcc0007ffe0ff */
[----:B------:R2:W5:Y:S02]  /*0a60*/  @!P4 LDG.E R4, [R2.64] ;  /* 0x000000060204c981 */ /* 0x000564000c1e1900 */
.L_x_200:
[----:B------:R-:W-:-:S04]  /*0a70*/  ISETP.NE.U32.AND P1, PT, RZ, c[0x0][0x258], PT ;  /* 0x00009600ff007a0c */ /* 0x000fc80003f25070 */
[----:B------:R-:W-:-:S13]  /*0a80*/  ISETP.NE.AND.EX P1, PT, RZ, c[0x0][0x25c], PT, P1 ;  /* 0x00009700ff007a0c */ /* 0x000fda0003f25310 */
[----:B--2---:R-:W-:-:S04]  /*0a90*/  @P1 IADD3 R2, P0, R8, c[0x0][0x258], RZ ;  /* 0x0000960008021a10 */ /* 0x004fc80007f1e0ff */
[----:B------:R-:W-:-:S06]  /*0aa0*/  @P1 IADD3.X R3, R7, c[0x0][0x25c], RZ, P0, !PT ;  /* 0x0000970007031a10 */ /* 0x000fcc00007fe4ff */
[----:B------:R-:W2:Y:S01]  /*0ab0*/  @P1 LDG.E R3, [R2.64] ;  /* 0x0000000602031981 */ /* 0x000ea2000c1e1900 */
[----:B------:R-:W-:Y:S01]  /*0ac0*/  @!P1 ISETP.NE.U32.AND P0, PT, RZ, c[0x0][0x268], PT ;  /* 0x00009a00ff009a0c */ /* 0x000fe20003f05070 */
[----:B------:R-:W-:-:S03]  /*0ad0*/  IMAD.SHL.U32 R34, R243, 0x40, RZ ;  /* 0x00000040f3227824 */ /* 0x000fc600078e00ff */
[----:B------:R-:W-:Y:S02]  /*0ae0*/  @!P1 ISETP.NE.AND.EX P0, PT, RZ, c[0x0][0x26c], PT, P0 ;  /* 0x00009b00ff009a0c */ /* 0x000fe40003f05300 */
[----:B------:R3:W-:Y:S02]  /*0af0*/  STL [R1], R34 ;  /* 0x0000002201007387 */ /* 0x0007e40000100800 */
[----:B------:R-:W-:Y:S01]  /*0b00*/  @!P1 SEL R2, RZ, c[0x0][0x21c], !P0 ;  /* 0x00008700ff029a07 */ /* 0x000fe20004000000 */
[----:B--2--5:R-:W-:-:S03]  /*0b10*/  @P1 IMAD.IADD R210, R3, 0x1, -R242 ;  /* 0x0000000103d21824 */ /* 0x024fc600078e0af2 */
[----:B------:R-:W-:-:S04]  /*0b20*/  @!P1 IADD3 R210, R2, R4, -R242 ;  /* 0x0000000402d29210 */ /* 0x000fc80007ffe8f2 */
[----:B------:R-:W-:-:S13]  /*0b30*/  ISETP.GT.AND P0, PT, R210, R34, PT ;  /* 0x00000022d200720c */ /* 0x000fda0003f04270 */
[----:B------:R-:W-:Y:S05]  /*0b40*/  @!P0 BRA `(.L_x_201) ;  /* 0x00007c4000008947 */ /* 0x000fea0003800000 */
[----:B---3--:R-:W-:Y:S01]  /*0b50*/  ISETP.NE.AND P0, PT, R36, -0x1, PT ;  /* 0xffffffff2400780c */ /* 0x008fe20003f05270 */
[----:B------:R-:W-:Y:S01]  /*0b60*/  IMAD R3, R29, c[0x0][0x178], RZ ;  /* 0x00005e001d037a24 */ /* 0x000fe200078e02ff */
[----:B------:R-:W-:Y:S01]  /*0b70*/  IADD3 R2, R19, 0x3f, RZ ;  /* 0x0000003f13027810 */ /* 0x000fe20007ffe0ff */
[C---:B------:R-:W-:Y:S01]  /*0b80*/  IMAD.WIDE.U32 R10, R35.reuse, c[0x0][0x178], RZ ;  /* 0x00005e00230a7a25 */ /* 0x040fe200078e00ff */
[C---:B------:R-:W-:Y:S02]  /*0b90*/  ISETP.NE.AND P1, PT, R0.reuse, -0x1, PT ;  /* 0xffffffff0000780c */ /* 0x040fe40003f25270 */
        /* <DEDUP_REMOVED lines=27> */
.L_x_202:
        /* <DEDUP_REMOVED lines=15> */
.L_x_203:
[----:B------:R-:W-:Y:S01]  /*0e40*/  IABS R11, c[0x0][0x1c8] ;  /* 0x00007200000b7a13 */ /* 0x000fe20000000000 */
[----:B------:R-:W2:Y:S01]  /*0e50*/  LDC.U8 R17, c[0x0][0x328] ;  /* 0x0000ca00ff117b82 */ /* 0x000ea20000000000 */
[----:B------:R-:W-:Y:S01]  /*0e60*/  IABS R7, R244 ;  /* 0x000000f400077213 */ /* 0x000fe20000000000 */
[C---:B------:R-:W-:Y:S01]  /*0e70*/  @P1 IMAD.WIDE.U32 R4, R0.reuse, c[0x0][0x370], RZ ;  /* 0x0000dc0000041a25 */ /* 0x040fe200078e00ff */
[----:B------:R-:W3:Y:S01]  /*0e80*/  I2F.RP R2, R11 ;  /* 0x0000000b00027306 */ /* 0x000ee20000209400 */
[----:B------:R-:W-:Y:S01]  /*0e90*/  MOV R12, c[0x0][0x224] ;  /* 0x00008900000c7a02 */ /* 0x000fe20000000f00 */
[----:B------:R-:W4:Y:S01]  /*0ea0*/  S2R R20, SR_CTAID.X ;  /* 0x0000000000147919 */ /* 0x000f220000002500 */
[----:B------:R-:W-:Y:S01]  /*0eb0*/  MOV R8, R7 ;  /* 0x0000000700087202 */ /* 0x000fe20000000f00 */
[----:B------:R-:W-:Y:S01]  /*0ec0*/  @P1 IMAD R16, R0, c[0x0][0x374], R5 ;  /* 0x0000dd0000101a24 */ /* 0x000fe200078e0205 */
[----:B------:R-:W-:Y:S01]  /*0ed0*/  LOP3.LUT R7, R244, c[0x0][0x1c8], RZ, 0x3c, !PT ;  /* 0x00007200f4077a12 */ /* 0x000fe200078e3cff */
[----:B------:R-:W-:Y:S01]  /*0ee0*/  @P1 IMAD.MOV.U32 R10, RZ, RZ, R4 ;  /* 0x000000ffff0a1224 */ /* 0x000fe200078e0004 */
[----:B------:R-:W-:Y:S01]  /*0ef0*/  SHF.R.S32.HI R12, RZ, 0x1f, R12 ;  /* 0x0000001fff0c7819 */ /* 0x000fe2000001140c */
[----:B------:R-:W-:Y:S01]  /*0f00*/  @!P1 IMAD.WIDE.U32 R4, R35, c[0x0][0x368], RZ ;  /* 0x0000da0023049a25 */ /* 0x000fe200078e00ff */
[----:B------:R-:W-:Y:S01]  /*0f10*/  ISETP.GE.AND P4, PT, R7, RZ, PT ;  /* 0x000000ff0700720c */ /* 0x000fe20003f86270 */
[----:B------:R-:W5:Y:S01]  /*0f20*/  LDC.U8 R22, c[0x0][0x3d0] ;  /* 0x0000f400ff167b82 */ /* 0x000f620000000000 */
[----:B------:R-:W-:Y:S01]  /*0f30*/  MOV R32, c[0x0][0x22c] ;  /* 0x00008b0000207a02 */ /* 0x000fe20000000f00 */
[----:B------:R-:W-:Y:S01]  /*0f40*/  IMAD R7, R12, R35, RZ ;  /* 0x000000230c077224 */ /* 0x000fe200078e02ff */
[----:B------:R-:W-:Y:S01]  /*0f50*/  @!P1 MOV R10, R4 ;  /* 0x00000004000a9202 */ /* 0x000fe20000000f00 */
[----:B------:R-:W-:Y:S01]  /*0f60*/  IMAD.WIDE.U32 R12, R35, c[0x0][0x224], RZ ;  /* 0x00008900230c7a25 */ /* 0x000fe200078e00ff */
[----:B------:R-:W-:Y:S01]  /*0f70*/  SHF.R.S32.HI R245, RZ, 0x1f, R244 ;  /* 0x0000001ffff57819 */ /* 0x000fe200000114f4 */
[----:B---3--:R-:W3:Y:S02]  /*0f80*/  MUFU.RCP R2, R2 ;  /* 0x0000000200027308 */ /* 0x008ee40000001000 */
[----:B------:R-:W-:Y:S01]  /*0f90*/  IMAD.WIDE R14, R32, c[0x0][0x1c0], RZ ;  /* 0x00007000200e7a25 */ /* 0x000fe200078e02ff */
[----:B--2---:R-:W-:-:S03]  /*0fa0*/  ISETP.NE.AND P3, PT, R17, RZ, PT ;  /* 0x000000ff1100720c */ /* 0x004fc60003f65270 */
[----:B----4-:R-:W-:Y:S01]  /*0fb0*/  IMAD.WIDE.U32 R30, R20, c[0x0][0x3d8], RZ ;  /* 0x0000f600141e7a25 */ /* 0x010fe200078e00ff */
[----:B---3--:R-:W-:-:S04]  /*0fc0*/  IADD3 R2, R2, 0xffffffe, RZ ;  /* 0x0ffffffe02027810 */ /* 0x008fc80007ffe0ff */
[----:B------:R-:W2:Y:S02]  /*0fd0*/  F2I.FTZ.U32.TRUNC.NTZ R3, R2 ;  /* 0x0000000200037305 */ /* 0x000ea4000021f000 */
[----:B--2---:R-:W-:-:S05]  /*0fe0*/  IADD3 R2, RZ, -R3, RZ ;  /* 0x80000003ff027210 */ /* 0x004fca0007ffe0ff */
[----:B------:R-:W-:Y:S02]  /*0ff0*/  IMAD R6, R2, R11, RZ ;  /* 0x0000000b02067224 */ /* 0x000fe400078e02ff */
[----:B------:R-:W-:-:S04]  /*1000*/  IMAD.MOV.U32 R2, RZ, RZ, RZ ;  /* 0x000000ffff027224 */ /* 0x000fc800078e00ff */
[----:B------:R-:W-:-:S04]  /*1010*/  IMAD.HI.U32 R2, R3, R6, R2 ;  /* 0x0000000603027227 */ /* 0x000fc800078e0002 */
[----:B------:R-:W-:Y:S02]  /*1020*/  @!P1 IMAD R6, R29, c[0x0][0x368], RZ ;  /* 0x0000da001d069a24 */ /* 0x000fe400078e02ff */
[----:B------:R-:W-:-:S04]  /*1030*/  IMAD.HI.U32 R2, R2, R8, RZ ;  /* 0x0000000802027227 */ /* 0x000fc800078e00ff */
[----:B------:R-:W-:Y:S02]  /*1040*/  IMAD.MOV R3, RZ, RZ, -R2 ;  /* 0x000000ffff037224 */ /* 0x000fe400078e0a02 */
[----:B------:R-:W-:Y:S02]  /*1050*/  @!P1 IMAD R6, R35, c[0x0][0x36c], R6 ;  /* 0x0000db0023069a24 */ /* 0x000fe400078e0206 */
[----:B------:R-:W-:Y:S01]  /*1060*/  IMAD R3, R11, R3, R8 ;  /* 0x000000030b037224 */ /* 0x000fe200078e0208 */
[----:B------:R-:W-:Y:S01]  /*1070*/  SHF.L.U64.HI R8, R35, 0x7, R29 ;  /* 0x0000000723087819 */ /* 0x000fe2000001021d */
[----:B------:R-:W-:Y:S01]  /*1080*/  @!P1 IMAD.IADD R16, R5, 0x1, R6 ;  /* 0x0000000105109824 */ /* 0x000fe200078e0206 */
[----:B------:R-:W-:Y:S01]  /*1090*/  SHF.L.U32 R6, R35, 0x7, RZ ;  /* 0x0000000723067819 */ /* 0x000fe200000006ff */
[----:B------:R-:W-:Y:S01]  /*10a0*/  IMAD R5, R29, c[0x0][0x224], R7 ;  /* 0x000089001d057a24 */ /* 0x000fe200078e0207 */
[----:B------:R-:W-:Y:S01]  /*10b0*/  ISETP.GT.U32.AND P5, PT, R11, R3, PT ;  /* 0x000000030b00720c */ /* 0x000fe20003fa4070 */
[-C--:B------:R-:W-:Y:S01]  /*10c0*/  IMAD R7, R15, R12.reuse, RZ ;  /* 0x0000000c0f077224 */ /* 0x080fe200078e02ff */
[----:B------:R-:W-:Y:S01]  /*10d0*/  SEL R6, R6, RZ, P2 ;  /* 0x000000ff06067207 */ /* 0x000fe20001000000 */
[----:B------:R-:W-:Y:S01]  /*10e0*/  IMAD.IADD R4, R13, 0x1, R5 ;  /* 0x000000010d047824 */ /* 0x000fe200078e0205 */
[----:B------:R-:W-:Y:S01]  /*10f0*/  SEL R8, R8, RZ, P2 ;  /* 0x000000ff08087207 */ /* 0x000fe20001000000 */
[----:B------:R-:W-:Y:S01]  /*1100*/  IMAD.WIDE.U32 R12, R14, R12, RZ ;  /* 0x0000000c0e0c7225 */ /* 0x000fe200078e00ff */
[----:B------:R-:W-:-:S03]  /*1110*/  IADD3 R6, P2, R9, R6, RZ ;  /* 0x0000000609067210 */ /* 0x000fc60007f5e0ff */
[----:B------:R-:W-:Y:S01]  /*1120*/  IMAD R7, R14, R4, R7 ;  /* 0x000000040e077224 */ /* 0x000fe200078e0207 */
[----:B------:R-:W-:Y:S01]  /*1130*/  IADD3.X R8, R18, R8, RZ, P2, !PT ;  /* 0x0000000812087210 */ /* 0x000fe200017fe4ff */
[----:B------:R-:W-:Y:S01]  /*1140*/  IMAD.WIDE.U32 R4, R14, R0, RZ ;  /* 0x000000000e047225 */ /* 0x000fe200078e00ff */
[----:B-----5:R-:W-:Y:S02]  /*1150*/  ISETP.NE.AND P2, PT, R22, RZ, PT ;  /* 0x000000ff1600720c */ /* 0x020fe40003f45270 */
[----:B------:R-:W-:Y:S01]  /*1160*/  @!P5 IADD3 R2, R2, 0x1, RZ ;  /* 0x000000010202d810 */ /* 0x000fe20007ffe0ff */
[----:B------:R-:W-:Y:S01]  /*1170*/  @!P5 IMAD.IADD R3, R3, 0x1, -R11 ;  /* 0x000000010303d824 */ /* 0x000fe200078e0a0b */
[----:B------:R-:W-:Y:S02]  /*1180*/  ISETP.NE.AND P5, PT, RZ, c[0x0][0x1c8], PT ;  /* 0x00007200ff007a0c */ /* 0x000fe40003fa5270 */
[----:B------:R-:W-:Y:S01]  /*1190*/  SEL R17, R12, R4, !P1 ;  /* 0x000000040c117207 */ /* 0x000fe20004800000 */
[----:B------:R-:W-:Y:S01]  /*11a0*/  IMAD.IADD R12, R13, 0x1, R7 ;  /* 0x000000010d0c7824 */ /* 0x000fe200078e0207 */
[----:B------:R-:W-:Y:S01]  /*11b0*/  ISETP.GE.U32.AND P6, PT, R3, R11, PT ;  /* 0x0000000b0300720c */ /* 0x000fe20003fc6070 */
[C---:B------:R-:W-:Y:S01]  /*11c0*/  IMAD R11, R15.reuse, R6, RZ ;  /* 0x000000060f0b7224 */ /* 0x040fe200078e02ff */
[----:B------:R-:W-:Y:S01]  /*11d0*/  SEL R13, R30, RZ, P2 ;  /* 0x000000ff1e0d7207 */ /* 0x000fe20001000000 */
[----:B------:R-:W-:-:S02]  /*11e0*/  IMAD R3, R15, R0, RZ ;  /* 0x000000000f037224 */ /* 0x000fc400078e02ff */
[----:B------:R-:W-:Y:S02]  /*11f0*/  @P3 IMAD R4, R35, c[0x0][0x214], RZ ;  /* 0x0000850023043a24 */ /* 0x000fe400078e02ff */
[----:B------:R-:W-:Y:S01]  /*1200*/  IMAD.WIDE.U32 R6, R14, R6, RZ ;  /* 0x000000060e067225 */ /* 0x000fe200078e00ff */
[----:B------:R-:W-:Y:S02]  /*1210*/  @P1 IADD3 R12, R5, R3, RZ ;  /* 0x00000003050c1210 */ /* 0x000fe40007ffe0ff */
[----:B------:R-:W-:Y:S01]  /*1220*/  @P3 SEL R3, R4, R0, !P1 ;  /* 0x0000000004033207 */ /* 0x000fe20004800000 */
[----:B------:R-:W-:Y:S02]  /*1230*/  IMAD R11, R14, R8, R11 ;  /* 0x000000080e0b7224 */ /* 0x000fe400078e020b */
[----:B------:R-:W-:Y:S01]  /*1240*/  @P6 IADD3 R2, R2, 0x1, RZ ;  /* 0x0000000102026810 */ /* 0x000fe20007ffe0ff */
[----:B------:R-:W-:Y:S01]  /*1250*/  IMAD R4, R20, c[0x0][0x3dc], R31 ;  /* 0x0000f70014047a24 */ /* 0x000fe200078e021f */
[----:B------:R-:W-:Y:S01]  /*1260*/  SHF.R.S32.HI R20, RZ, 0x1f, R34 ;  /* 0x0000001fff147819 */ /* 0x000fe20000011422 */
[----:B------:R-:W-:-:S02]  /*1270*/  @!P3 IMAD R5, R35, c[0x0][0x1c0], R244 ;  /* 0x000070002305ba24 */ /* 0x000fc400078e02f4 */
[----:B------:R-:W-:Y:S01]  /*1280*/  IMAD.MOV.U32 R14, RZ, RZ, R2 ;  /* 0x000000ffff0e7224 */ /* 0x000fe200078e0002 */
[----:B------:R-:W-:Y:S01]  /*1290*/  SEL R15, R4, RZ, P2 ;  /* 0x000000ff040f7207 */ /* 0x000fe20001000000 */
[C---:B------:R-:W-:Y:S01]  /*12a0*/  IMAD R2, R244.reuse, c[0x0][0x22c], RZ ;  /* 0x00008b00f4027a24 */ /* 0x040fe200078e02ff */
[----:B------:R-:W-:Y:S01]  /*12b0*/  IADD3 R4, R7, R11, RZ ;  /* 0x0000000b07047210 */ /* 0x000fe20007ffe0ff */
[----:B------:R-:W-:Y:S01]  /*12c0*/  @P3 IMAD R8, R244, c[0x0][0x234], R3 ;  /* 0x00008d00f4083a24 */ /* 0x000fe200078e0203 */
[----:B------:R-:W-:Y:S01]  /*12d0*/  @!P4 IADD3 R14, -R14, RZ, RZ ;  /* 0x000000ff0e0ec210 */ /* 0x000fe20007ffe1ff */
[----:B------:R-:W-:Y:S01]  /*12e0*/  @!P3 IMAD R8, R5, c[0x0][0x214], RZ ;  /* 0x000085000508ba24 */ /* 0x000fe200078e02ff */
[----:B------:R-:W-:Y:S02]  /*12f0*/  @!P5 LOP3.LUT R14, RZ, c[0x0][0x1c8], RZ, 0x33, !PT ;  /* 0x00007200ff0eda12 */ /* 0x000fe400078e33ff */
[----:B------:R-:W-:Y:S02]  /*1300*/  SHF.R.S32.HI R3, RZ, 0x1f, R2 ;  /* 0x0000001fff037819 */ /* 0x000fe40000011402 */
[----:B------:R-:W-:Y:S01]  /*1310*/  SHF.R.S32.HI R22, RZ, 0x1f, R14 ;  /* 0x0000001fff167819 */ /* 0x000fe2000001140e */
[----:B------:R-:W-:Y:S05]  /*1320*/  @!P3 BRA `(.L_x_204) ;  /* 0x000000700000b947 */ /* 0x000fea0003800000 */
[----:B------:R-:W-:Y:S01]  /*1330*/  @!P1 IMAD R0, R35, c[0x0][0x224], RZ ;  /* 0x0000890023009a24 */ /* 0x000fe200078e02ff */
[----:B------:R-:W-:-:S02]  /*1340*/  MOV R11, 0x80 ;  /* 0x00000080000b7802 */ /* 0x000fc40000000f00 */
[----:B------:R-:W-:Y:S02]  /*1350*/  MOV R5, c[0x0][0x210] ;  /* 0x0000840000057a02 */ /* 0x000fe40000000f00 */
[----:B------:R-:W-:-:S03]  /*1360*/  LEA R0, R35, R0, 0x7 ;  /* 0x0000000023007211 */ /* 0x000fc600078e38ff */
[----:B------:R-:W-:-:S04]  /*1370*/  IMAD R5, R11, R5, c[0x0][0x234] ;  /* 0x00008d000b057624 */ /* 0x000fc800078e0205 */
[----:B------:R-:W-:Y:S01]  /*1380*/  IMAD R0, R5, R244, R0 ;  /* 0x000000f405007224 */ /* 0x000fe200078e0200 */
[----:B------:R-:W-:Y:S05]  /*1390*/  BRA `(.L_x_205) ;  /* 0x0000002000007947 */ /* 0x000fea0003800000 */
.L_x_204:
[----:B------:R-:W-:-:S04]  /*13a0*/  IMAD R0, R35, c[0x0][0x1c0], R244 ;  /* 0x0000700023007a24 */ /* 0x000fc800078e02f4 */
[----:B------:R-:W-:Y:S02]  /*13b0*/  IMAD R0, R0, c[0x0][0x224], RZ ;  /* 0x0000890000007a24 */ /* 0x000fe400078e02ff */
.L_x_205:
[----:B------:R-:W2:Y:S01]  /*13c0*/  S2R R30, SR_TID.X ;  /* 0x00000000001e7919 */ /* 0x000ea20000002100 */
[----:B------:R-:W-:Y:S01]  /*13d0*/  IMAD R32, R32, c[0x0][0x1c0], RZ ;  /* 0x0000700020207a24 */ /* 0x000fe200078e02ff */
[----:B------:R-:W-:Y:S01]  /*13e0*/  SHF.R.S32.HI R201, RZ, 0x1f, R200 ;  /* 0x0000001fffc97819 */ /* 0x000fe200000114c8 */
[----:B------:R-:W-:Y:S01]  /*13f0*/  IMAD.IADD R5, R9, 0x1, R0 ;  /* 0x0000000109057824 */ /* 0x000fe200078e0200 */
[----:B------:R-:W-:Y:S01]  /*1400*/  SHF.R.S32.HI R28, RZ, 0x1f, R241 ;  /* 0x0000001fff1c7819 */ /* 0x000fe200000114f1 */
[----:B------:R-:W-:Y:S01]  /*1410*/  IMAD.SHL.U32 R7, R32, 0x40, RZ ;  /* 0x0000004020077824 */ /* 0x000fe200078e00ff */
[----:B------:R-:W-:Y:S01]  /*1420*/  BSSY B1, `(.L_x_201) ;  /* 0x0000736000017945 */ /* 0x000fe20003800000 */
[----:B------:R-:W-:-:S03]  /*1430*/  IMAD.MOV.U32 R33, RZ, RZ, 0x4 ;  /* 0x00000004ff217424 */ /* 0x000fc600078e00ff */
[----:B------:R-:W-:Y:S02]  /*1440*/  IADD3 R6, P3, P1, R6, R7, R2 ;  /* 0x0000000706067210 */ /* 0x000fe4000797e002 */
[----:B------:R-:W-:Y:S02]  /*1450*/  SHF.R.S32.HI R0, RZ, 0x1f, R7 ;  /* 0x0000001fff007819 */ /* 0x000fe40000011407 */
[----:B------:R-:W-:Y:S01]  /*1460*/  IADD3 R2, P4, R200, R10, RZ ;  /* 0x0000000ac8027210 */ /* 0x000fe20007f9e0ff */
[----:B------:R-:W-:Y:S01]  /*1470*/  IMAD.WIDE R10, R5, R33, c[0x0][0x3c8] ;  /* 0x0000f200050a7625 */ /* 0x000fe200078e0221 */
[----:B------:R-:W-:Y:S02]  /*1480*/  IADD3.X R4, R4, R0, R3, P3, P1 ;  /* 0x0000000004047210 */ /* 0x000fe40001fe2403 */
[----:B------:R-:W-:Y:S01]  /*1490*/  IADD3 R13, P3, P1, R13, R6, R17 ;  /* 0x000000060d0d7210 */ /* 0x000fe2000797e011 */
[----:B------:R-:W-:Y:S01]  /*14a0*/  IMAD R0, R18, c[0x0][0x370], RZ ;  /* 0x0000dc0012007a24 */ /* 0x000fe200078e02ff */
[----:B------:R-:W-:Y:S01]  /*14b0*/  IADD3 R7, -R210, R19, R34 ;  /* 0x00000013d2077210 */ /* 0x000fe20007ffe122 */
[----:B------:R-:W-:Y:S01]  /*14c0*/  IMAD.X R3, R201, 0x1, R16, P4 ;  /* 0x00000001c9037824 */ /* 0x000fe200020e0610 */
[----:B------:R-:W-:Y:S01]  /*14d0*/  IADD3.X R12, R15, R4, R12, P3, P1 ;  /* 0x000000040f0c7210 */ /* 0x000fe20001fe240c */
[C---:B------:R-:W-:Y:S01]  /*14e0*/  IMAD R0, R9.reuse, c[0x0][0x374], R0 ;  /* 0x0000dd0009007a24 */ /* 0x040fe200078e0200 */
[----:B--2---:R-:W-:Y:S01]  /*14f0*/  SHF.R.S32.HI R31, RZ, 0x1f, R30 ;  /* 0x0000001fff1f7819 */ /* 0x004fe2000001141e */
[----:B------:R-:W-:Y:S01]  /*1500*/  IMAD.WIDE.U32 R2, R9, c[0x0][0x370], R2 ;  /* 0x0000dc0009027a25 */ /* 0x000fe200078e0002 */
[----:B------:R-:W-:-:S02]  /*1510*/  IADD3 R6, P1, R241, R9, RZ ;  /* 0x00000009f1067210 */ /* 0x000fc40007f3e0ff */
[----:B------:R-:W-:Y:S01]  /*1520*/  LEA.HI R17, R31, R30, RZ, 0x5 ;  /* 0x0000001e1f117211 */ /* 0x000fe200078f28ff */
[----:B------:R-:W-:Y:S01]  /*1530*/  IMAD.IADD R3, R3, 0x1, R0 ;  /* 0x0000000103037824 */ /* 0x000fe200078e0200 */
[----:B------:R-:W-:Y:S01]  /*1540*/  IADD3.X R5, R28, R18, RZ, P1, !PT ;  /* 0x000000121c057210 */ /* 0x000fe20000ffe4ff */
[----:B------:R-:W-:Y:S01]  /*1550*/  IMAD.MOV.U32 R214, RZ, RZ, R10 ;  /* 0x000000ffffd67224 */ /* 0x000fe200078e000a */
[----:B------:R-:W-:Y:S01]  /*1560*/  LOP3.LUT R4, R17, 0xffffffe0, RZ, 0xc0, !PT ;  /* 0xffffffe011047812 */ /* 0x000fe200078ec0ff */
[----:B------:R-:W-:Y:S01]  /*1570*/  IMAD.WIDE.U32 R2, R244, c[0x0][0x378], R2 ;  /* 0x0000de00f4027a25 */ /* 0x000fe200078e0002 */
[----:B------:R-:W-:Y:S02]  /*1580*/  SHF.R.S32.HI R16, RZ, 0x5, R17 ;  /* 0x00000005ff107819 */ /* 0x000fe40000011411 */
[----:B------:R-:W-:Y:S01]  /*1590*/  MOV R213, R11 ;  /* 0x0000000b00d57202 */ /* 0x000fe20000000f00 */
[----:B------:R-:W-:Y:S02]  /*15a0*/  IMAD.IADD R15, R30, 0x1, -R4 ;  /* 0x000000011e0f7824 */ /* 0x000fe400078e0a04 */
[----:B------:R-:W-:Y:S01]  /*15b0*/  IMAD.IADD R11, R9, 0x1, R8 ;  /* 0x00000001090b7824 */ /* 0x000fe200078e0208 */
[----:B------:R-:W-:Y:S01]  /*15c0*/  IADD3 R8, R7, -c[0x0][0x2e8], RZ ;  /* 0x8000ba0007087a10 */ /* 0x000fe20007ffe0ff */
[----:B------:R-:W-:-:S02]  /*15d0*/  IMAD R0, R16, R32, R15 ;  /* 0x0000002010007224 */ /* 0x000fc400078e020f */
[----:B------:R-:W-:Y:S02]  /*15e0*/  IMAD R4, R245, c[0x0][0x378], RZ ;  /* 0x0000de00f5047a24 */ /* 0x000fe400078e02ff */
[----:B------:R-:W-:Y:S01]  /*15f0*/  IMAD R10, R5, c[0x0][0x190], RZ ;  /* 0x00006400050a7a24 */ /* 0x000fe200078e02ff */
[----:B------:R-:W-:Y:S01]  /*1600*/  IADD3 R7, P1, R0, R13, RZ ;  /* 0x0000000d00077210 */ /* 0x000fe20007f3e0ff */
[----:B------:R-:W-:Y:S02]  /*1610*/  IMAD R9, R244, c[0x0][0x37c], R4 ;  /* 0x0000df00f4097a24 */ /* 0x000fe400078e0204 */
[----:B------:R-:W-:-:S04]  /*1620*/  IMAD.WIDE.U32 R4, R6, c[0x0][0x190], R200 ;  /* 0x0000640006047a25 */ /* 0x000fc800078e00c8 */
[----:B------:R-:W-:Y:S01]  /*1630*/  IMAD R10, R6, c[0x0][0x194], R10 ;  /* 0x00006500060a7a24 */ /* 0x000fe200078e020a */
[----:B------:R-:W-:Y:S01]  /*1640*/  LEA.HI.X.SX32 R6, R0, R12, 0x1, P1 ;  /* 0x0000000c00067211 */ /* 0x000fe200008f0eff */
[----:B------:R-:W-:Y:S01]  /*1650*/  IMAD.IADD R3, R3, 0x1, R9 ;  /* 0x0000000103037824 */ /* 0x000fe200078e0209 */
[----:B------:R-:W-:Y:S02]  /*1660*/  SHF.R.S32.HI R0, RZ, 0x1f, R8 ;  /* 0x0000001fff007819 */ /* 0x000fe40000011408 */
[----:B------:R-:W-:Y:S01]  /*1670*/  LEA R188, P1, R7, c[0x0][0x350], 0x2 ;  /* 0x0000d40007bc7a11 */ /* 0x000fe200078210ff */
[----:B------:R-:W-:Y:S01]  /*1680*/  IMAD.WIDE.U32 R2, R241, c[0x0][0x370], R2 ;  /* 0x0000dc00f1027a25 */ /* 0x000fe200078e0002 */
[----:B------:R-:W-:Y:S02]  /*1690*/  LEA.HI R8, R0, R8, RZ, 0x6 ;  /* 0x0000000800087211 */ /* 0x000fe400078f30ff */
[----:B------:R-:W-:Y:S01]  /*16a0*/  LEA.HI.X R189, R7, c[0x0][0x354], R6, 0x2, P1 ;  /* 0x0000d50007bd7a11 */ /* 0x000fe200008f1406 */
[----:B------:R-:W-:Y:S01]  /*16b0*/  IMAD R0, R245, c[0x0][0x1a8], RZ ;  /* 0x00006a00f5007a24 */ /* 0x000fe200078e02ff */
[----:B------:R-:W-:Y:S01]  /*16c0*/  SHF.R.S32.HI R7, RZ, 0x6, R8 ;  /* 0x00000006ff077819 */ /* 0x000fe20000011408 */
[----:B------:R-:W-:Y:S01]  /*16d0*/  IMAD.WIDE R8, R11, R33, c[0x0][0x200] ;  /* 0x000080000b087625 */ /* 0x000fe200078e0221 */
[----:B------:R-:W-:-:S02]  /*16e0*/  IADD3 R4, P3, R25, R4, RZ ;  /* 0x0000000419047210 */ /* 0x000fc40007f7e0ff */
[----:B------:R-:W-:Y:S01]  /*16f0*/  IMNMX R239, RZ, R7, !PT ;  /* 0x00000007ffef7217 */ /* 0x000fe20007800200 */
[----:B------:R-:W-:Y:S01]  /*1700*/  IMAD R6, R244, c[0x0][0x1ac], R0 ;  /* 0x00006b00f4067a24 */ /* 0x000fe200078e0200 */
[----:B------:R-:W-:Y:S01]  /*1710*/  IADD3.X R5, R21, R5, R10, P3, !PT ;  /* 0x0000000515057210 */ /* 0x000fe20001ffe40a */
[----:B------:R-:W-:Y:S01]  /*1720*/  IMAD R0, R28, c[0x0][0x370], RZ ;  /* 0x0000dc001c007a24 */ /* 0x000fe200078e02ff */
[C---:B------:R-:W-:Y:S01]  /*1730*/  ISETP.GT.AND P4, PT, R199.reuse, R239, PT ;  /* 0x000000efc700720c */ /* 0x040fe20003f84270 */
[----:B------:R-:W-:Y:S01]  /*1740*/  IMAD.MOV.U32 R208, RZ, RZ, R9 ;  /* 0x000000ffffd07224 */ /* 0x000fe200078e0009 */
[----:B------:R-:W-:Y:S01]  /*1750*/  LEA R194, P1, R2, c[0x0][0x330], 0x1 ;  /* 0x0000cc0002c27a11 */ /* 0x000fe200078208ff */
[----:B------:R-:W-:Y:S01]  /*1760*/  IMAD.WIDE.U32 R4, R244, c[0x0][0x1a8], R4 ;  /* 0x00006a00f4047a25 */ /* 0x000fe200078e0004 */
[----:B------:R-:W-:Y:S02]  /*1770*/  MOV R209, R8 ;  /* 0x0000000800d17202 */ /* 0x000fe40000000f00 */
[----:B------:R-:W-:Y:S01]  /*1780*/  IADD3 R199, R199, -0x1, RZ ;  /* 0xffffffffc7c77810 */ /* 0x000fe20007ffe0ff */
[----:B------:R-:W-:Y:S01]  /*1790*/  IMAD R0, R241, c[0x0][0x374], R0 ;  /* 0x0000dd00f1007a24 */ /* 0x000fe200078e0200 */
[----:B------:R-:W-:Y:S01]  /*17a0*/  LEA R196, P3, R4, c[0x0][0x160], 0x1 ;  /* 0x0000580004c47a11 */ /* 0x000fe200078608ff */
[----:B------:R-:W-:-:S02]  /*17b0*/  IMAD.IADD R11, R5, 0x1, R6 ;  /* 0x00000001050b7824 */ /* 0x000fc400078e0206 */
[----:B------:R-:W-:-:S03]  /*17c0*/  IMAD.IADD R0, R3, 0x1, R0 ;  /* 0x0000000103007824 */ /* 0x000fc600078e0200 */
[----:B------:R-:W-:Y:S02]  /*17d0*/  LEA.HI.X R197, R4, c[0x0][0x164], R11, 0x1, P3 ;  /* 0x0000590004c57a11 */ /* 0x000fe400018f0c0b */
[----:B------:R-:W-:Y:S01]  /*17e0*/  LEA.HI.X R195, R2, c[0x0][0x334], R0, 0x1, P1 ;  /* 0x0000cd0002c37a11 */ /* 0x000fe200008f0c00 */
        /* <DEDUP_REMOVED lines=16> */
.L_x_207:
        /* <DEDUP_REMOVED lines=15> */
.L_x_208:
        /* <DEDUP_REMOVED lines=27> */
.L_x_210:
[----:B------:R-:W-:Y:S05]  /*1b90*/  BSYNC B0 ;  /* 0x0000000000007941 */ /* 0x000fea0003800000 */
.L_x_209:
        /* <DEDUP_REMOVED lines=8> */
[----:B--2---:R-:W-:Y:S01]  /*1c20*/  IMAD.X R2, RZ, RZ, R28, P0 ;  /* 0x000000ffff027224 */ /* 0x004fe200000e061c */
        /* <DEDUP_REMOVED lines=10> */
.L_x_212:
[----:B------:R-:W-:Y:S05]  /*1cd0*/  BSYNC B0 ;  /* 0x0000000000007941 */ /* 0x000fea0003800000 */
.L_x_211:
[----:B--2---:R-:W-:Y:S01]  /*1ce0*/  IMAD.WIDE.U32 R2, R34, c[0x0][0x3a8], R200 ;  /* 0x0000ea0022027a25 */ /* 0x004fe200078e00c8 */
        /* <DEDUP_REMOVED lines=24> */
.L_x_214:
[----:B------:R-:W-:Y:S05]  /*1e70*/  BSYNC B0 ;  /* 0x0000000000007941 */ /* 0x000fea0003800000 */
.L_x_213:
[----:B------:R-:W-:Y:S05]  /*1e80*/  @P3 BRA `(.L_x_215) ;  /* 0x000068f000003947 */ /* 0x000fea0003800000 */
[----:B------:R-:W-:Y:S01]  /*1e90*/  IADD3 R0, P0, R241, 0x20, RZ ;  /* 0x00000020f1007810 */ /* 0x000fe20007f1e0ff */
[----:B------:R-:W-:Y:S01]  /*1ea0*/  IMAD.MOV.U32 R5, RZ, RZ, R8 ;  /* 0x000000ffff057224 */ /* 0x000fe200078e0008 */
[----:B------:R-:W-:-:S03]  /*1eb0*/  ISETP.GE.AND P1, PT, R200, c[0x0][0x220], PT ;  /* 0x00008800c8007a0c */ /* 0x000fc60003f26270 */
        /* <DEDUP_REMOVED lines=14> */
.L_x_206:
        /* <DEDUP_REMOVED lines=31> */
.L_x_217:
[----:B------:R-:W-:Y:S05]  /*2190*/  BSYNC B0 ;  /* 0x0000000000007941 */ /* 0x000fea0003800000 */
.L_x_216:
        /* <DEDUP_REMOVED lines=39> */
.L_x_219:
[----:B------:R-:W-:Y:S05]  /*2410*/  BSYNC B0 ;  /* 0x0000000000007941 */ /* 0x000fea0003800000 */
.L_x_218:
        /* <DEDUP_REMOVED lines=19> */
.L_x_221:
        /* <DEDUP_REMOVED lines=28> */
.L_x_222:
[----:B------:R-:W-:Y:S05]  /*2710*/  BSYNC B0 ;  /* 0x0000000000007941 */ /* 0x000fea0003800000 */
.L_x_220:
        /* <DEDUP_REMOVED lines=17> */
.L_x_224:
        /* <DEDUP_REMOVED lines=38> */
.L_x_225:
[----:B------:R-:W-:Y:S05]  /*2a90*/  BSYNC B0 ;  /* 0x0000000000007941 */ /* 0x000fea0003800000 */
.L_x_223:
[----:B-1----:R-:W-:Y:S01]  /*2aa0*/  SHF.R.S32.HI R2, RZ, 0x1f, R17 ;  /* 0x0000001fff027819 */ /* 0x002fe20000011411 */
[----:B------:R-:W-:Y:S01]  /*2ab0*/  IMAD.MOV.U32 R202, RZ, RZ, 0x7f800000 ;  /* 0x7f800000ffca7424 */ /* 0x000fe200078e00ff */
[----:B------:R-:W-:Y:S01]  /*2ac0*/  SHF.R.S32.HI R0, RZ, 0x1f, R15 ;  /* 0x0000001fff007819 */ /* 0x000fe2000001140f */
[----:B------:R-:W-:Y:S01]  /*2ad0*/  IMAD.MOV.U32 R203, RZ, RZ, 0x7f800000 ;  /* 0x7f800000ffcb7424 */ /* 0x000fe200078e00ff */
[----:B------:R-:W-:Y:S02]  /*2ae0*/  LEA.HI R2, R2, R16, RZ, 0x2 ;  /* 0x0000001002027211 */ /* 0x000fe400078f10ff */
[----:B------:R-:W-:Y:S02]  /*2af0*/  LEA.HI R0, R0, R15, RZ, 0x2 ;  /* 0x0000000f00007211 */ /* 0x000fe400078f10ff */
[----:B------:R-:W-:Y:S02]  /*2b00*/  LOP3.LUT R2, R2, 0xfffffffc, RZ, 0xc0, !PT ;  /* 0xfffffffc02027812 */ /* 0x000fe400078ec0ff */
[----:B------:R-:W-:-:S03]  /*2b10*/  SHF.R.S32.HI R0, RZ, 0x2, R0 ;  /* 0x00000002ff007819 */ /* 0x000fc60000011400 */
[----:B------:R-:W-:-:S04]  /*2b20*/  IMAD.IADD R2, R16, 0x1, -R2 ;  /* 0x0000000110027824 */ /* 0x000fc800078e0a02 */
[----:B------:R-:W-:Y:S02]  /*2b30*/  IMAD R12, R2, 0x10, R0 ;  /* 0x00000010020c7824 */ /* 0x000fe400078e0200 */
[----:B------:R-:W-:Y:S02]  /*2b40*/  IMAD R11, R243, -0x40, R210 ;  /* 0xffffffc0f30b7824 */ /* 0x000fe400078e02d2 */
[C---:B------:R-:W-:Y:S01]  /*2b50*/  IMAD.SHL.U32 R238, R12.reuse, 0x4, RZ ;  /* 0x000000040cee7824 */ /* 0x040fe200078e00ff */
[C---:B------:R-:W-:Y:S02]  /*2b60*/  IADD3 R2, R12.reuse, 0x8, RZ ;  /* 0x000000080c027810 */ /* 0x040fe40007ffe0ff */
[----:B------:R-:W-:Y:S02]  /*2b70*/  SHF.R.S32.HI R0, RZ, 0x1f, R12 ;  /* 0x0000001fff007819 */ /* 0x000fe4000001140c */
[----:B------:R-:W-:Y:S02]  /*2b80*/  ISETP.GE.AND P6, PT, R241, R11, PT ;  /* 0x0000000bf100720c */ /* 0x000fe40003fc6270 */
[----:B------:R-:W-:-:S02]  /*2b90*/  ISETP.GE.AND P3, PT, R12, R10, PT ;  /* 0x0000000a0c00720c */ /* 0x000fc40003f66270 */
[----:B------:R-:W-:Y:S02]  /*2ba0*/  ISETP.GE.AND P2, PT, R2, R10, PT ;  /* 0x0000000a0200720c */ /* 0x000fe40003f46270 */
[----:B------:R-:W-:Y:S02]  /*2bb0*/  SHF.L.U64.HI R237, R12, 0x2, R0 ;  /* 0x000000020ced7819 */ /* 0x000fe40000010200 */
[----:B------:R-:W-:-:S05]  /*2bc0*/  IADD3 R2, P1, R238, R209, RZ ;  /* 0x000000d1ee027210 */ /* 0x000fca0007f3e0ff */
[----:B------:R-:W-:Y:S01]  /*2bd0*/  IMAD.X R3, R237, 0x1, R208, P1 ;  /* 0x00000001ed037824 */ /* 0x000fe200008e06d0 */
[----:B------:R1:W-:Y:S01]  /*2be0*/  @P6 STS.128 [R192+0x12000], RZ ;  /* 0x012000ffc0006388 */ /* 0x0003e20000000c00 */
[----:B------:R-:W-:-:S03]  /*2bf0*/  IMAD R0, R20, c[0x0][0x198], RZ ;  /* 0x0000660014007a24 */ /* 0x000fc600078e02ff */
[----:B------:R1:W-:Y:S04]  /*2c00*/  @P6 STS.128 [R192+0x14000], RZ ;  /* 0x014000ffc0006388 */ /* 0x0003e80000000c00 */
[----:B------:R1:W-:Y:S04]  /*2c10*/  @P6 STS.128 [R192+0x16000], RZ ;  /* 0x016000ffc0006388 */ /* 0x0003e80000000c00 */
[----:B------:R2:W5:Y:S04]  /*2c20*/  @!P3 LDG.E R202, [R2.64] ;  /* 0x0000000602cab981 */ /* 0x000568000c1e1900 */
[----:B------:R2:W5:Y:S01]  /*2c30*/  @!P2 LDG.E R203, [R2.64+0x20] ;  /* 0x0000200602cba981 */ /* 0x000562000c1e1900 */
[C---:B------:R-:W-:Y:S01]  /*2c40*/  IMAD R0, R34.reuse, c[0x0][0x19c], R0 ;  /* 0x0000670022007a24 */ /* 0x040fe200078e0200 */
[----:B------:R-:W-:Y:S01]  /*2c50*/  BSSY B0, `(.L_x_226) ;  /* 0x0000028000007945 */ /* 0x000fe20003800000 */
[----:B--2---:R-:W-:-:S05]  /*2c60*/  IMAD.WIDE.U32 R2, R34, c[0x0][0x198], R200 ;  /* 0x0000660022027a25 */ /* 0x004fca00078e00c8 */
[----:B------:R-:W-:-:S04]  /*2c70*/  IADD3 R4, P1, R23, R2, RZ ;  /* 0x0000000217047210 */ /* 0x000fc80007f3e0ff */
[----:B------:R-:W-:Y:S01]  /*2c80*/  IADD3.X R5, R24, R3, R0, P1, !PT ;  /* 0x0000000318057210 */ /* 0x000fe20000ffe400 */
[----:B------:R-:W-:-:S04]  /*2c90*/  IMAD R0, R22, c[0x0][0x1b0], RZ ;  /* 0x00006c0016007a24 */ /* 0x000fc800078e02ff */
[C---:B------:R-:W-:Y:S02]  /*2ca0*/  IMAD R0, R14.reuse, c[0x0][0x1b4], R0 ;  /* 0x00006d000e007a24 */ /* 0x040fe400078e0200 */
[----:B------:R-:W-:-:S04]  /*2cb0*/  IMAD.WIDE.U32 R4, R14, c[0x0][0x1b0], R4 ;  /* 0x00006c000e047a25 */ /* 0x000fc800078e0004 */
[----:B------:R-:W-:Y:S01]  /*2cc0*/  IMAD.IADD R10, R5, 0x1, R0 ;  /* 0x00000001050a7824 */ /* 0x000fe200078e0200 */
[----:B------:R-:W-:Y:S05]  /*2cd0*/  @P6 BRA `(.L_x_227) ;  /* 0x000001f000006947 */ /* 0x000fea0003800000 */
[----:B-1----:R-:W-:Y:S01]  /*2ce0*/  ISETP.GE.AND P4, PT, R200, c[0x0][0x220], PT ;  /* 0x00008800c8007a0c */ /* 0x002fe20003f86270 */
        /* <DEDUP_REMOVED lines=30> */
.L_x_227:
[----:B-1----:R-:W-:Y:S05]  /*2ed0*/  BSYNC B0 ;  /* 0x0000000000007941 */ /* 0x002fea0003800000 */
.L_x_226:
        /* <DEDUP_REMOVED lines=32> */
[----:B--2---:R-:W-:-:S04]  /*30e0*/  LEA R2, P1, R6, c[0x0][0x168], 0x1 ;  /* 0x00005a0006027a11 */ /* 0x004fc800078208ff */
[----:B------:R-:W-:-:S05]  /*30f0*/  LEA.HI.X R3, R6, c[0x0][0x16c], R0, 0x1, P1 ;  /* 0x00005b0006037a11 */ /* 0x000fca00008f0c00 */
[----:B------:R-:W-:Y:S01]  /*3100*/  @!PT LDS RZ, [RZ] ;  /* 0x00000000fffff984 */ /* 0x000fe20000000800 */
[----:B------:R-:W-:Y:S01]  /*3110*/  @!PT LDS RZ, [RZ] ;  /* 0x00000000fffff984 */ /* 0x000fe20000000800 */
[----:B------:R-:W-:Y:S01]  /*3120*/  @!PT LDS RZ, [RZ] ;  /* 0x00000000fffff984 */ /* 0x000fe20000000800 */
[----:B------:R2:W-:Y:S04]  /*3130*/  LDGSTS.E.BYPASS.LTC128B.128 [R192+0x17000], [R2.64+0x100] ;  /* 0x1700010002c07fae */ /* 0x0005e8000b901d46 */
.L_x_229:
[----:B------:R-:W-:Y:S05]  /*3140*/  BSYNC B0 ;  /* 0x0000000000007941 */ /* 0x000fea0003800000 */
.L_x_228:
[----:B------:R1:W-:Y:S01]  /*3150*/  @P6 STS.128 [R192+0x18000], RZ ;  /* 0x018000ffc0006388 */ /* 0x0003e20000000c00 */
[----:B--2---:R-:W-:Y:S01]  /*3160*/  IMAD.WIDE.U32 R2, R34, c[0x0][0x1a0], R200 ;  /* 0x0000680022027a25 */ /* 0x004fe200078e00c8 */
[----:B------:R-:W-:Y:S02]  /*3170*/  BSSY B0, `(.L_x_230) ;  /* 0x000002b000007945 */ /* 0x000fe40003800000 */
[----:B------:R1:W-:Y:S01]  /*3180*/  @P6 STS.128 [R192+0x1a000], RZ ;  /* 0x01a000ffc0006388 */ /* 0x0003e20000000c00 */
[----:B------:R-:W-:Y:S01]  /*3190*/  IMAD R0, R20, c[0x0][0x1a0], RZ ;  /* 0x0000680014007a24 */ /* 0x000fe200078e02ff */
[----:B------:R-:W-:Y:S02]  /*31a0*/  IADD3 R4, P1, R26, R2, RZ ;  /* 0x000000021a047210 */ /* 0x000fe40007f3e0ff */
[----:B------:R1:W-:Y:S01]  /*31b0*/  @P6 STS.128 [R192+0x1c000], RZ ;  /* 0x01c000ffc0006388 */ /* 0x0003e20000000c00 */
        /* <DEDUP_REMOVED lines=38> */
.L_x_231:
[----:B------:R-:W-:Y:S05]  /*3420*/  BSYNC B0 ;  /* 0x0000000000007941 */ /* 0x000fea0003800000 */
.L_x_230:
        /* <DEDUP_REMOVED lines=11> */
[----:B--2---:R-:W-:-:S04]  /*34e0*/  IMAD.WIDE.U32 R6, R0, c[0x0][0x1a0], R4 ;  /* 0x0000680000067a25 */ /* 0x004fc800078e0004 */
        /* <DEDUP_REMOVED lines=25> */
.L_x_233:
[----:B------:R-:W-:Y:S05]  /*3680*/  BSYNC B0 ;  /* 0x0000000000007941 */ /* 0x000fea0003800000 */
.L_x_232:
[----:B------:R-:W-:Y:S01]  /*3690*/  ISETP.NE.U32.AND P3, PT, RZ, c[0x0][0x318], PT ;  /* 0x0000c600ff007a0c */ /* 0x000fe20003f65070 */
[----:B--2---:R-:W2:Y:S03]  /*36a0*/  LDL R6, [R1+0x4] ;  /* 0x0000040001067983 */ /* 0x004ea60000100800 */
[----:B------:R-:W-:Y:S01]  /*36b0*/  ISETP.NE.AND.EX P3, PT, RZ, c[0x0][0x31c], PT, P3 ;  /* 0x0000c700ff007a0c */ /* 0x000fe20003f65330 */
[----:B------:R-:W-:Y:S01]  /*36c0*/  IMAD.MOV.U32 R191, RZ, RZ, RZ ;  /* 0x000000ffffbf7224 */ /* 0x000fe200078e00ff */
[----:B------:R-:W0:Y:S11]  /*36d0*/  LDGDEPBAR ;  /* 0x00000000000079af */ /* 0x000e360000000000 */
[----:B------:R-:W-:-:S02]  /*36e0*/  @P3 IMAD R0, R29, c[0x0][0x320], RZ ;  /* 0x0000c8001d003a24 */ /* 0x000fc400078e02ff */
[----:B------:R-:W-:-:S04]  /*36f0*/  @P3 IMAD.WIDE.U32 R2, R35, c[0x0][0x320], R244 ;  /* 0x0000c80023023a25 */ /* 0x000fc800078e00f4 */
[----:B------:R-:W-:Y:S01]  /*3700*/  @P3 IMAD R0, R35, c[0x0][0x324], R0 ;  /* 0x0000c90023003a24 */ /* 0x000fe200078e0200 */
[----:B------:R-:W-:-:S03]  /*3710*/  @P3 LEA R4, P1, R2, c[0x0][0x318], 0x2 ;  /* 0x0000c60002043a11 */ /* 0x000fc600078210ff */
[----:B------:R-:W-:-:S05]  /*3720*/  @P3 IMAD.IADD R0, R3, 0x1, R0 ;  /* 0x0000000103003824 */ /* 0x000fca00078e0200 */
[----:B------:R-:W-:-:S05]  /*3730*/  @P3 LEA.HI.X R5, R2, c[0x0][0x31c], R0, 0x2, P1 ;  /* 0x0000c70002053a11 */ /* 0x000fca00008f1400 */
[----:B---3--:R1:W3:Y:S01]  /*3740*/  @P3 LDG.E R4, [R4.64] ;  /* 0x0000000604043981 */ /* 0x0082e2000c1e1900 */
[----:B------:R-:W-:Y:S01]  /*3750*/  LEA.HI R0, R31, R30, RZ, 0x4 ;  /* 0x0000001e1f007211 */ /* 0x000fe200078f20ff */
[----:B------:R-:W3:Y:S01]  /*3760*/  @P3 MUFU.RCP R3, c[0x0][0x238] ;  /* 0x00008e0000033b08 */ /* 0x000ee20000001000 */
[----:B------:R-:W-:Y:S01]  /*3770*/  IMAD.MOV.U32 R180, RZ, RZ, 0x40 ;  /* 0x00000040ffb47424 */ /* 0x000fe200078e00ff */
[----:B------:R-:W-:Y:S01]  /*3780*/  IADD3 R168, R186, 0x3000, RZ ;  /* 0x00003000baa87810 */ /* 0x000fe20007ffe0ff */
[C---:B------:R-:W-:Y:S01]  /*3790*/  IMAD.SHL.U32 R176, R187.reuse, 0x2, RZ ;  /* 0x00000002bbb07824 */ /* 0x040fe200078e00ff */
[----:B------:R-:W-:Y:S01]  /*37a0*/  LOP3.LUT R0, R0, 0xfffffff0, RZ, 0xc0, !PT ;  /* 0xfffffff000007812 */ /* 0x000fe200078ec0ff */
[----:B------:R-:W-:Y:S01]  /*37b0*/  IMAD.MOV.U32 R193, RZ, RZ, R190 ;  /* 0x000000ffffc17224 */ /* 0x000fe200078e00be */
[----:B------:R-:W-:Y:S01]  /*37c0*/  IADD3 R175, R187, 0x3000, RZ ;  /* 0x00003000bbaf7810 */ /* 0x000fe20007ffe0ff */
[----:B------:R-:W-:Y:S01]  /*37d0*/  CS2R R142, SRZ ;  /* 0x00000000008e7805 */ /* 0x000fe2000001ff00 */
[----:B------:R-:W-:Y:S01]  /*37e0*/  SEL R168, R168, R186, !P0 ;  /* 0x000000baa8a87207 */ /* 0x000fe20004000000 */
[----:B------:R-:W-:Y:S01]  /*37f0*/  IMAD.IADD R0, R30, 0x1, -R0 ;  /* 0x000000011e007824 */ /* 0x000fe200078e0a00 */
[----:B------:R-:W-:Y:S01]  /*3800*/  SEL R175, R175, R187, !P0 ;  /* 0x000000bbafaf7207 */ /* 0x000fe20004000000 */
[----:B------:R-:W-:Y:S01]  /*3810*/  CS2R R140, SRZ ;  /* 0x00000000008c7805 */ /* 0x000fe2000001ff00 */
[----:B------:R-:W-:Y:S01]  /*3820*/  IADD3 R249, R34, 0x40, RZ ;  /* 0x0000004022f97810 */ /* 0x000fe20007ffe0ff */
[----:B------:R-:W-:Y:S01]  /*3830*/  CS2R R146, SRZ ;  /* 0x0000000000927805 */ /* 0x000fe2000001ff00 */
[----:B------:R-:W-:Y:S01]  /*3840*/  SHF.R.S32.HI R2, RZ, 0x1f, R0 ;  /* 0x0000001fff027819 */ /* 0x000fe20000011400 */
[----:B------:R-:W-:Y:S01]  /*3850*/  CS2R R144, SRZ ;  /* 0x0000000000907805 */ /* 0x000fe2000001ff00 */
[----:B------:R-:W-:Y:S01]  /*3860*/  CS2R R138, SRZ ;  /* 0x00000000008a7805 */ /* 0x000fe2000001ff00 */
[----:B------:R-:W-:Y:S01]  /*3870*/  CS2R R136, SRZ ;  /* 0x0000000000887805 */ /* 0x000fe2000001ff00 */
[----:B------:R-:W-:Y:S01]  /*3880*/  LEA.HI R2, R2, R0, RZ, 0x3 ;  /* 0x0000000002027211 */ /* 0x000fe200078f18ff */
[----:B------:R-:W-:Y:S01]  /*3890*/  CS2R R134, SRZ ;  /* 0x0000000000867805 */ /* 0x000fe2000001ff00 */
[----:B------:R-:W-:Y:S01]  /*38a0*/  CS2R R132, SRZ ;  /* 0x0000000000847805 */ /* 0x000fe2000001ff00 */
[----:B------:R-:W-:Y:S01]  /*38b0*/  CS2R R126, SRZ ;  /* 0x00000000007e7805 */ /* 0x000fe2000001ff00 */
[----:B------:R-:W-:Y:S01]  /*38c0*/  LOP3.LUT R2, R2, 0xfffffff8, RZ, 0xc0, !PT ;  /* 0xfffffff802027812 */ /* 0x000fe200078ec0ff */
[----:B------:R-:W-:Y:S01]  /*38d0*/  CS2R R124, SRZ ;  /* 0x00000000007c7805 */ /* 0x000fe2000001ff00 */
[----:B------:R-:W-:Y:S01]  /*38e0*/  CS2R R130, SRZ ;  /* 0x0000000000827805 */ /* 0x000fe2000001ff00 */
[----:B------:R-:W-:Y:S01]  /*38f0*/  CS2R R128, SRZ ;  /* 0x0000000000807805 */ /* 0x000fe2000001ff00 */
[----:B------:R-:W-:Y:S01]  /*3900*/  CS2R R122, SRZ ;  /* 0x00000000007a7805 */ /* 0x000fe2000001ff00 */
[----:B------:R-:W-:Y:S01]  /*3910*/  IMAD.IADD R2, R0, 0x1, -R2 ;  /* 0x0000000100027824 */ /* 0x000fe200078e0a02 */
[----:B------:R-:W-:Y:S01]  /*3920*/  IADD3 R0, R12, 0x1, RZ ;  /* 0x000000010c007810 */ /* 0x000fe20007ffe0ff */
[----:B------:R-:W-:Y:S01]  /*3930*/  CS2R R120, SRZ ;  /* 0x0000000000787805 */ /* 0x000fe2000001ff00 */
[----:B------:R-:W-:Y:S01]  /*3940*/  CS2R R118, SRZ ;  /* 0x0000000000767805 */ /* 0x000fe2000001ff00 */
[----:B------:R-:W-:Y:S01]  /*3950*/  CS2R R116, SRZ ;  /* 0x0000000000747805 */ /* 0x000fe2000001ff00 */
[----:B------:R-:W-:Y:S01]  /*3960*/  IADD3 R250, R210, R0, -R19 ;  /* 0x00000000d2fa7210 */ /* 0x000fe20007ffe813 */
[----:B------:R-:W-:Y:S01]  /*3970*/  CS2R R110, SRZ ;  /* 0x00000000006e7805 */ /* 0x000fe2000001ff00 */
[----:B------:R-:W-:Y:S01]  /*3980*/  R2P PR, R2, 0x6 ;  /* 0x0000000602007804 */ /* 0x000fe20000000000 */
[----:B------:R-:W-:Y:S01]  /*3990*/  CS2R R108, SRZ ;  /* 0x00000000006c7805 */ /* 0x000fe2000001ff00 */
[----:B------:R-:W-:Y:S01]  /*39a0*/  IADD3 R19, R19, 0x40, R34 ;  /* 0x0000004013137810 */ /* 0x000fe20007ffe022 */
[----:B------:R-:W-:Y:S01]  /*39b0*/  CS2R R114, SRZ ;  /* 0x0000000000727805 */ /* 0x000fe2000001ff00 */
[----:B------:R-:W-:Y:S01]  /*39c0*/  CS2R R112, SRZ ;  /* 0x0000000000707805 */ /* 0x000fe2000001ff00 */
[----:B------:R-:W-:Y:S01]  /*39d0*/  SEL R185, R185, 0xffffffe0, !P1 ;  /* 0xffffffe0b9b97807 */ /* 0x000fe20004800000 */
[----:B------:R-:W-:Y:S01]  /*39e0*/  CS2R R106, SRZ ;  /* 0x00000000006a7805 */ /* 0x000fe2000001ff00 */
[----:B------:R-:W-:Y:S01]  /*39f0*/  SEL R180, R180, 0xffffffc0, !P2 ;  /* 0xffffffc0b4b47807 */ /* 0x000fe20005000000 */
[----:B------:R-:W-:Y:S01]  /*3a00*/  CS2R R104, SRZ ;  /* 0x0000000000687805 */ /* 0x000fe2000001ff00 */
[----:B------:R-:W-:Y:S01]  /*3a10*/  IADD3 R177, R185, R176, RZ ;  /* 0x000000b0b9b17210 */ /* 0x000fe20007ffe0ff */
        /* <DEDUP_REMOVED lines=27> */
[----:B------:R-:W-:Y:S01]  /*3bd0*/  IMAD.IADD R248, R19, 0x1, -R210 ;  /* 0x0000000113f87824 */ /* 0x000fe200078e0ad2 */
[----:B------:R-:W-:Y:S01]  /*3be0*/  SHF.L.U32 R175, R175, 0x1, RZ ;  /* 0x00000001afaf7819 */ /* 0x000fe200000006ff */
[----:B------:R-:W-:-:S02]  /*3bf0*/  IMAD.SHL.U32 R168, R168, 0x2, RZ ;  /* 0x00000002a8a87824 */ /* 0x000fc400078e00ff */
[----:B------:R-:W-:Y:S02]  /*3c00*/  IMAD.IADD R183, R181, 0x1, R180 ;  /* 0x00000001b5b77824 */ /* 0x000fe400078e02b4 */
[C---:B------:R-:W-:Y:S02]  /*3c10*/  IMAD.IADD R179, R180.reuse, 0x1, R176 ;  /* 0x00000001b4b37824 */ /* 0x040fe400078e02b0 */
[C---:B------:R-:W-:Y:S02]  /*3c20*/  IMAD.IADD R184, R180.reuse, 0x1, R182 ;  /* 0x00000001b4b87824 */ /* 0x040fe400078e02b6 */
[----:B------:R-:W-:Y:S01]  /*3c30*/  IMAD.IADD R178, R180, 0x1, R177 ;  /* 0x00000001b4b27824 */ /* 0x000fe200078e02b1 */
[----:B--2---:R-:W-:-:S04]  /*3c40*/  LEA R0, R243, R6, 0x6 ;  /* 0x00000006f3007211 */ /* 0x004fc800078e30ff */
[C---:B------:R-:W-:Y:S02]  /*3c50*/  IADD3 R2, R0.reuse, 0x19, RZ ;  /* 0x0000001900027810 */ /* 0x040fe40007ffe0ff */
[C---:B------:R-:W-:Y:S02]  /*3c60*/  IADD3 R235, R0.reuse, 0x18, RZ ;  /* 0x0000001800eb7810 */ /* 0x040fe40007ffe0ff */
[C---:B------:R-:W-:Y:S01]  /*3c70*/  IADD3 R234, R0.reuse, 0x11, RZ ;  /* 0x0000001100ea7810 */ /* 0x040fe20007ffe0ff */
[----:B------:R2:W4:Y:S01]  /*3c80*/  I2F R236, R2 ;  /* 0x0000000200ec7306 */ /* 0x0005220000201400 */
[C---:B------:R-:W-:Y:S02]  /*3c90*/  IADD3 R233, R0.reuse, 0x10, RZ ;  /* 0x0000001000e97810 */ /* 0x040fe40007ffe0ff */
[C---:B------:R-:W-:Y:S02]  /*3ca0*/  IADD3 R232, R0.reuse, 0x9, RZ ;  /* 0x0000000900e87810 */ /* 0x040fe40007ffe0ff */
[----:B------:R-:W-:-:S02]  /*3cb0*/  IADD3 R231, R0, 0x8, RZ ;  /* 0x0000000800e77810 */ /* 0x000fc40007ffe0ff */
[----:B------:R-:W-:Y:S01]  /*3cc0*/  IADD3 R230, R0, 0x1, RZ ;  /* 0x0000000100e67810 */ /* 0x000fe20007ffe0ff */
[----:B------:R-:W-:Y:S01]  /*3cd0*/  IMAD.MOV.U32 R0, RZ, RZ, c[0x0][0x22c] ;  /* 0x00008b00ff007624 */ /* 0x000fe200078e00ff */
[----:B------:R-:W1:Y:S03]  /*3ce0*/  I2F R235, R235 ;  /* 0x000000eb00eb7306 */ /* 0x000e660000201400 */
[----:B------:R-:W-:-:S04]  /*3cf0*/  IMAD R0, R0, c[0x0][0x1c0], RZ ;  /* 0x0000700000007a24 */ /* 0x000fc800078e02ff */
[C---:B------:R-:W-:Y:S01]  /*3d00*/  IMAD.SHL.U32 R198, R0.reuse, 0x8, RZ ;  /* 0x0000000800c67824 */ /* 0x040fe200078e00ff */
[----:B------:R-:W-:Y:S01]  /*3d10*/  SHF.L.U32 R240, R0, 0x4, RZ ;  /* 0x0000000400f07819 */ /* 0x000fe200000006ff */
[----:B------:R-:W4:Y:S03]  /*3d20*/  I2F R234, R234 ;  /* 0x000000ea00ea7306 */ /* 0x000f260000201400 */
[C---:B--2---:R-:W-:Y:S02]  /*3d30*/  IADD3 R2, R240.reuse, 0x40, RZ ;  /* 0x00000040f0027810 */ /* 0x044fe40007ffe0ff */
[C---:B------:R-:W-:Y:S02]  /*3d40*/  IADD3 R6, R240.reuse, 0x60, RZ ;  /* 0x00000060f0067810 */ /* 0x040fe40007ffe0ff */
[----:B-1----:R-:W-:Y:S01]  /*3d50*/  IADD3 R5, R240, 0x80, RZ ;  /* 0x00000080f0057810 */ /* 0x002fe20007ffe0ff */
[C---:B------:R-:W-:Y:S01]  /*3d60*/  IMAD.IADD R2, R198.reuse, 0x1, R2 ;  /* 0x00000001c6027824 */ /* 0x040fe200078e0202 */
[----:B------:R-:W-:Y:S01]  /*3d70*/  IADD3 R0, R198, R6, RZ ;  /* 0x00000006c6007210 */ /* 0x000fe20007ffe0ff */
[----:B---3--:R-:W-:Y:S01]  /*3d80*/  @P3 FMUL.FTZ R191, R4, R3 ;  /* 0x0000000304bf3220 */ /* 0x008fe20000410000 */
[----:B------:R-:W-:Y:S01]  /*3d90*/  IADD3 R3, R240, 0x20, RZ ;  /* 0x00000020f0037810 */ /* 0x000fe20007ffe0ff */
[----:B------:R-:W-:Y:S01]  /*3da0*/  IMAD.IADD R252, R198, 0x1, R5 ;  /* 0x00000001c6fc7824 */ /* 0x000fe200078e0205 */
[----:B------:R-:W-:Y:S01]  /*3db0*/  IADD3 R4, R240, 0xa0, RZ ;  /* 0x000000a0f0047810 */ /* 0x000fe20007ffe0ff */
[----:B------:R-:W1:Y:S02]  /*3dc0*/  I2F R233, R233 ;  /* 0x000000e900e97306 */ /* 0x000e640000201400 */
[----:B------:R-:W-:-:S02]  /*3dd0*/  IMAD.IADD R3, R198, 0x1, R3 ;  /* 0x00000001c6037824 */ /* 0x000fc400078e0203 */
[C---:B------:R-:W-:Y:S01]  /*3de0*/  IMAD.IADD R251, R198.reuse, 0x1, R4 ;  /* 0x00000001c6fb7824 */ /* 0x040fe200078e0204 */
[C---:B------:R-:W-:Y:S01]  /*3df0*/  IADD3 R4, R198.reuse, R2, RZ ;  /* 0x00000002c6047210 */ /* 0x040fe20007ffe0ff */
[C---:B------:R-:W-:Y:S02]  /*3e00*/  IMAD.IADD R5, R198.reuse, 0x1, R3 ;  /* 0x00000001c6057824 */ /* 0x040fe400078e0203 */
[C---:B------:R-:W-:Y:S01]  /*3e10*/  IMAD.IADD R3, R198.reuse, 0x1, R0 ;  /* 0x00000001c6037824 */ /* 0x040fe200078e0200 */
[----:B------:R-:W2:Y:S01]  /*3e20*/  I2F R232, R232 ;  /* 0x000000e800e87306 */ /* 0x000ea20000201400 */
[C---:B------:R-:W-:Y:S01]  /*3e30*/  IMAD.IADD R2, R198.reuse, 0x1, R252 ;  /* 0x00000001c6027824 */ /* 0x040fe200078e02fc */
[C---:B------:R-:W-:Y:S01]  /*3e40*/  IADD3 R224, R198.reuse, R5, RZ ;  /* 0x00000005c6e07210 */ /* 0x040fe20007ffe0ff */
[C---:B------:R-:W-:Y:S02]  /*3e50*/  IMAD.IADD R0, R198.reuse, 0x1, R251 ;  /* 0x00000001c6007824 */ /* 0x040fe400078e02fb */
[----:B------:R-:W-:-:S02]  /*3e60*/  IMAD.IADD R218, R198, 0x1, R2 ;  /* 0x00000001c6da7824 */ /* 0x000fc400078e0202 */
[C---:B------:R-:W-:Y:S01]  /*3e70*/  IMAD.IADD R220, R198.reuse, 0x1, R3 ;  /* 0x00000001c6dc7824 */ /* 0x040fe200078e0203 */
[----:B------:R-:W3:Y:S01]  /*3e80*/  I2F R231, R231 ;  /* 0x000000e700e77306 */ /* 0x000ee20000201400 */
[C---:B------:R-:W-:Y:S01]  /*3e90*/  IADD3 R216, R198.reuse, R0, RZ ;  /* 0x00000000c6d87210 */ /* 0x040fe20007ffe0ff */
[C---:B------:R-:W-:Y:S01]  /*3ea0*/  IMAD.IADD R222, R198.reuse, 0x1, R4 ;  /* 0x00000001c6de7824 */ /* 0x040fe200078e0204 */
[C---:B------:R-:W-:Y:S01]  /*3eb0*/  IADD3 R217, R198.reuse, R218, RZ ;  /* 0x000000dac6d97210 */ /* 0x040fe20007ffe0ff */
[C---:B------:R-:W-:Y:S02]  /*3ec0*/  IMAD.IADD R219, R198.reuse, 0x1, R220 ;  /* 0x00000001c6db7824 */ /* 0x040fe400078e02dc */
[C---:B------:R-:W-:Y:S02]  /*3ed0*/  IMAD.IADD R223, R198.reuse, 0x1, R224 ;  /* 0x00000001c6df7824 */ /* 0x040fe400078e02e0 */
[----:B------:R-:W1:Y:S01]  /*3ee0*/  I2F R230, R230 ;  /* 0x000000e600e67306 */ /* 0x000e620000201400 */
[C---:B------:R-:W-:Y:S01]  /*3ef0*/  IMAD.IADD R221, R198.reuse, 0x1, R222 ;  /* 0x00000001c6dd7824 */ /* 0x040fe200078e02de */
[C---:B------:R-:W-:Y:S01]  /*3f00*/  IADD3 R227, R198.reuse, R219, RZ ;  /* 0x000000dbc6e37210 */ /* 0x040fe20007ffe0ff */
[----:B------:R-:W-:-:S02]  /*3f10*/  IMAD.IADD R215, R198, 0x1, R216 ;  /* 0x00000001c6d77824 */ /* 0x000fc400078e02d8 */
[C---:B------:R-:W-:Y:S02]  /*3f20*/  IMAD.IADD R229, R198.reuse, 0x1, R223 ;  /* 0x00000001c6e57824 */ /* 0x040fe400078e02df */
[C---:B------:R-:W-:Y:S02]  /*3f30*/  IMAD.IADD R228, R198.reuse, 0x1, R221 ;  /* 0x00000001c6e47824 */ /* 0x040fe400078e02dd */
[C---:B------:R-:W-:Y:S02]  /*3f40*/  IMAD.IADD R226, R198.reuse, 0x1, R217 ;  /* 0x00000001c6e27824 */ /* 0x040fe400078e02d9 */
[----:B--234-:R-:W-:Y:S02]  /*3f50*/  IMAD.IADD R225, R198, 0x1, R215 ;  /* 0x00000001c6e17824 */ /* 0x01cfe400078e02d7 */
.L_x_236:
[----:B------:R-:W0:Y:S01]  /*3f60*/  LDGDEPBAR ;  /* 0x00000000000079af */ /* 0x000e220000000000 */
[C---:B------:R-:W-:Y:S02]  /*3f70*/  IADD3 R0, R175.reuse, R185, RZ ;  /* 0x000000b9af007210 */ /* 0x040fe40007ffe0ff */
[-C--:B------:R-:W-:Y:S02]  /*3f80*/  IADD3 R2, R175, R180.reuse, RZ ;  /* 0x000000b4af027210 */ /* 0x080fe40007ffe0ff */
[----:B------:R-:W-:Y:S01]  /*3f90*/  IADD3 R3, R0, R180, RZ ;  /* 0x000000b400037210 */ /* 0x000fe20007ffe0ff */
[----:B------:R-:W2:Y:S01]  /*3fa0*/  LDL R96, [R1+0x4] ;  /* 0x0000040001607983 */ /* 0x000ea20000100800 */
[----:B-----5:R-:W-:Y:S02]  /*3fb0*/  FSETP.NEU.FTZ.AND P0, PT, R202, -INF , PT ;  /* 0xff800000ca00780b */ /* 0x020fe40003f1d000 */
[----:B------:R-:W-:Y:S02]  /*3fc0*/  MOV R150, c[0x0][0x22c] ;  /* 0x00008b0000967a02 */ /* 0x000fe40000000f00 */
[C---:B------:R-:W-:Y:S03]  /*3fd0*/  ISETP.GT.AND P6, PT, R199.reuse, R239, PT ;  /* 0x000000efc700720c */ /* 0x040fe60003fc4270 */
[----:B------:R-:W-:Y:S05]  /*3fe0*/  IMAD R150, R150, c[0x0][0x1c0], RZ ;  /* 0x0000700096967a24 */ /* 0x000fea00078e02ff */
[----:B------:R-:W-:Y:S01]  /*3ff0*/  LEA R150, -R150, RZ, 0x6 ;  /* 0x000000ff96967211 */ /* 0x000fe200078e31ff */
[----:B------:R-:W-:Y:S04]  /*4000*/  DEPBAR.LE SB0, 0x0 ;  /* 0x000080000000791a */ /* 0x000fe80000000000 */
[----:B------:R-:W-:Y:S06]  /*4010*/  BAR.SYNC.DEFER_BLOCKING 0x0 ;  /* 0x0000000000007b1d */ /* 0x000fec0000010000 */
[----:B------:R-:W-:Y:S06]  /*4020*/  LDSM.16.M88.4 R16, [R175] ;  /* 0x00000000af10783b */ /* 0x000fec0000000200 */
[----:B------:R-:W3:Y:S06]  /*4030*/  LDSM.16.M88.4 R8, [R169+0x12000] ;  /* 0x01200000a908783b */ /* 0x000eec0000000200 */
[----:B------:R-:W4:Y:S06]  /*4040*/  LDSM.16.M88.4 R68, [R169+0x12800] ;  /* 0x01280000a944783b */ /* 0x000f2c0000000200 */
[----:B------:R-:W-:Y:S06]  /*4050*/  LDSM.16.M88.4 R72, [R0] ;  /* 0x000000000048783b */ /* 0x000fec0000000200 */
[----:B------:R-:W1:Y:S06]  /*4060*/  LDSM.16.M88.4 R76, [R170+0x12000] ;  /* 0x01200000aa4c783b */ /* 0x000e6c0000000200 */
[----:B------:R-:W1:Y:S06]  /*4070*/  LDSM.16.M88.4 R80, [R170+0x12800] ;  /* 0x01280000aa50783b */ /* 0x000e6c0000000200 */
[----:B------:R-:W-:Y:S06]  /*4080*/  LDSM.16.M88.4 R84, [R2] ;  /* 0x000000000254783b */ /* 0x000fec0000000200 */
[----:B------:R-:W1:Y:S01]  /*4090*/  LDSM.16.M88.4 R88, [R172+0x12000] ;  /* 0x01200000ac58783b */ /* 0x000e620000000200 */
[C---:B---3--:R-:W-:Y:S05]  /*40a0*/  HMMA.16816.F32.BF16 R4, R16.reuse, R8, RZ ;  /* 0x000000081004723c */ /* 0x048fea00000418ff */
[----:B------:R-:W-:Y:S03]  /*40b0*/  LDSM.16.M88.4 R92, [R171+0x12000] ;  /* 0x01200000ab5c783b */ /* 0x000fe60000000200 */
[C---:B------:R-:W-:Y:S08]  /*40c0*/  HMMA.16816.F32.BF16 R8, R16.reuse, R10, RZ ;  /* 0x0000000a1008723c */ /* 0x040ff000000418ff */
[C---:B----4-:R-:W-:Y:S08]  /*40d0*/  HMMA.16816.F32.BF16 R12, R16.reuse, R68, RZ ;  /* 0x00000044100c723c */ /* 0x050ff000000418ff */
[----:B------:R-:W-:Y:S01]  /*40e0*/  HMMA.16816.F32.BF16 R16, R16, R70, RZ ;  /* 0x000000461010723c */ /* 0x000fe200000418ff */
[----:B------:R-:W3:Y:S07]  /*40f0*/  LDSM.16.M88.4 R68, [R172+0x12800] ;  /* 0x01280000ac44783b */ /* 0x000eee0000000200 */
[C---:B-1----:R-:W-:Y:S08]  /*4100*/  HMMA.16816.F32.BF16 R4, R72.reuse, R76, R4 ;  /* 0x0000004c4804723c */ /* 0x042ff00000041804 */
[C---:B------:R-:W-:Y:S01]  /*4110*/  HMMA.16816.F32.BF16 R8, R72.reuse, R78, R8 ;  /* 0x0000004e4808723c */ /* 0x040fe20000041808 */
[----:B------:R-:W1:Y:S07]  /*4120*/  LDSM.16.M88.4 R76, [R3] ;  /* 0x00000000034c783b */ /* 0x000e6e0000000200 */
[C---:B------:R-:W-:Y:S08]  /*4130*/  HMMA.16816.F32.BF16 R12, R72.reuse, R80, R12 ;  /* 0x00000050480c723c */ /* 0x040ff0000004180c */
[----:B------:R-:W-:Y:S01]  /*4140*/  HMMA.16816.F32.BF16 R16, R72, R82, R16 ;  /* 0x000000524810723c */ /* 0x000fe20000041810 */
[----:B------:R-:W4:Y:S06]  /*4150*/  LDSM.16.M88.4 R72, [R171+0x12800] ;  /* 0x01280000ab48783b */ /* 0x000f2c0000000200 */
[----:B------:R-:W-:Y:S01]  /*4160*/  LDSM.16.M88.4 R80, [R175+0x2000] ;  /* 0x00200000af50783b */ /* 0x000fe20000000200 */
[C---:B------:R-:W-:Y:S08]  /*4170*/  HMMA.16816.F32.BF16 R4, R84.reuse, R88, R4 ;  /* 0x000000585404723c */ /* 0x040ff00000041804 */
[C---:B------:R-:W-:Y:S01]  /*4180*/  HMMA.16816.F32.BF16 R8, R84.reuse, R90, R8 ;  /* 0x0000005a5408723c */ /* 0x040fe20000041808 */
[----:B------:R-:W4:Y:S07]  /*4190*/  LDSM.16.M88.4 R88, [R169+0x14000] ;  /* 0x01400000a958783b */ /* 0x000f2e0000000200 */
[C---:B---3--:R-:W-:Y:S08]  /*41a0*/  HMMA.16816.F32.BF16 R12, R84.reuse, R68, R12 ;  /* 0x00000044540c723c */ /* 0x048ff0000004180c */
[----:B------:R-:W-:Y:S01]  /*41b0*/  HMMA.16816.F32.BF16 R16, R84, R70, R16 ;  /* 0x000000465410723c */ /* 0x000fe20000041810 */
[----:B------:R-:W3:Y:S06]  /*41c0*/  LDSM.16.M88.4 R68, [R169+0x14800] ;  /* 0x01480000a944783b */ /* 0x000eec0000000200 */
[----:B------:R-:W-:Y:S01]  /*41d0*/  LDSM.16.M88.4 R84, [R0+0x2000] ;  /* 0x002000000054783b */ /* 0x000fe20000000200 */
[C---:B-1----:R-:W-:Y:S08]  /*41e0*/  HMMA.16816.F32.BF16 R4, R76.reuse, R92, R4 ;  /* 0x0000005c4c04723c */ /* 0x042ff00000041804 */
[C---:B------:R-:W-:Y:S01]  /*41f0*/  HMMA.16816.F32.BF16 R8, R76.reuse, R94, R8 ;  /* 0x0000005e4c08723c */ /* 0x040fe20000041808 */
[----:B------:R-:W1:Y:S07]  /*4200*/  LDSM.16.M88.4 R92, [R170+0x14000] ;  /* 0x01400000aa5c783b */ /* 0x000e6e0000000200 */
[C---:B----4-:R-:W-:Y:S08]  /*4210*/  HMMA.16816.F32.BF16 R12, R76.reuse, R72, R12 ;  /* 0x000000484c0c723c */ /* 0x050ff0000004180c */
        /* <DEDUP_REMOVED lines=19> */
[----:B------:R-:W2:Y:S07]  /*4350*/  LDSM.16.M88.4 R88, [R169+0x16000] ;  /* 0x01600000a958783b */ /* 0x000eae0000000200 */
[C---:B---3--:R-:W-:Y:S08]  /*4360*/  HMMA.16816.F32.BF16 R12, R76.reuse, R68, R12 ;  /* 0x000000444c0c723c */ /* 0x048ff0000004180c */
[----:B------:R-:W-:Y:S01]  /*4370*/  HMMA.16816.F32.BF16 R16, R76, R70, R16 ;  /* 0x000000464c10723c */ /* 0x000fe20000041810 */
[----:B------:R-:W3:Y:S06]  /*4380*/  LDSM.16.M88.4 R68, [R169+0x16800] ;  /* 0x01680000a944783b */ /* 0x000eec0000000200 */
[----:B------:R2:W-:Y:S01]  /*4390*/  LDSM.16.M88.4 R76, [R0+0x4000] ;  /* 0x00400000004c783b */ /* 0x0005e20000000200 */
[C---:B-1----:R-:W-:Y:S08]  /*43a0*/  HMMA.16816.F32.BF16 R4, R80.reuse, R92, R4 ;  /* 0x0000005c5004723c */ /* 0x042ff00000041804 */
[C---:B------:R-:W-:Y:S01]  /*43b0*/  HMMA.16816.F32.BF16 R8, R80.reuse, R94, R8 ;  /* 0x0000005e5008723c */ /* 0x040fe20000041808 */
[----:B------:R-:W1:Y:S07]  /*43c0*/  LDSM.16.M88.4 R92, [R170+0x16000] ;  /* 0x01600000aa5c783b */ /* 0x000e6e0000000200 */
[C---:B----4-:R-:W-:Y:S04]  /*43d0*/  HMMA.16816.F32.BF16 R12, R80.reuse, R72, R12 ;  /* 0x00000048500c723c */ /* 0x050fe8000004180c */
[----:B--2---:R-:W-:Y:S04]  /*43e0*/  SHF.L.U32 R0, R199, 0x6, RZ ;  /* 0x00000006c7007819 */ /* 0x004fe800000006ff */
[----:B------:R-:W-:Y:S01]  /*43f0*/  HMMA.16816.F32.BF16 R16, R80, R74, R16 ;  /* 0x0000004a5010723c */ /* 0x000fe20000041810 */
[----:B------:R-:W2:Y:S02]  /*4400*/  LDSM.16.M88.4 R72, [R170+0x16800] ;  /* 0x01680000aa48783b */ /* 0x000ea40000000200 */
[----:B------:R-:W-:Y:S04]  /*4410*/  ISETP.GE.AND P2, PT, R0, R248, PT ;  /* 0x000000f80000720c */ /* 0x000fe80003f46270 */
[----:B------:R4:W-:Y:S01]  /*4420*/  LDSM.16.M88.4 R80, [R2+0x4000] ;  /* 0x004000000250783b */ /* 0x0009e20000000200 */
[C---:B------:R-:W-:Y:S05]  /*4430*/  HMMA.16816.F32.BF16 R4, R84.reuse, R88, R4 ;  /* 0x000000585404723c */ /* 0x040fea0000041804 */
[----:B------:R-:W-:Y:S03]  /*4440*/  ISETP.LT.AND P2, PT, R249, R210, P2 ;  /* 0x000000d2f900720c */ /* 0x000fe60001741270 */
[C---:B------:R-:W-:Y:S01]  /*4450*/  HMMA.16816.F32.BF16 R8, R84.reuse, R90, R8 ;  /* 0x0000005a5408723c */ /* 0x040fe20000041808 */
[----:B------:R-:W2:Y:S07]  /*4460*/  LDSM.16.M88.4 R88, [R172+0x16000] ;  /* 0x01600000ac58783b */ /* 0x000eae0000000200 */
[C---:B---3--:R-:W-:Y:S04]  /*4470*/  HMMA.16816.F32.BF16 R12, R84.reuse, R68, R12 ;  /* 0x00000044540c723c */ /* 0x048fe8000004180c */
[----:B------:R-:W-:Y:S01]  /*4480*/  @!P2 IADD3 R0, R250, R0, RZ ;  /* 0x00000000fa00a210 */ /* 0x000fe20007ffe0ff */
[----:B----4-:R-:W-:Y:S03]  /*4490*/  FMUL.FTZ R2, R202, 1.4426950216293334961 ;  /* 0x3fb8aa3bca027820 */ /* 0x010fe60000410000 */
[----:B------:R-:W-:Y:S01]  /*44a0*/  HMMA.16816.F32.BF16 R16, R84, R70, R16 ;  /* 0x000000465410723c */ /* 0x000fe20000041810 */
[----:B------:R-:W3:Y:S03]  /*44b0*/  LDSM.16.M88.4 R68, [R172+0x16800] ;  /* 0x01680000ac44783b */ /* 0x000ee60000000200 */
[----:B------:R-:W-:Y:S03]  /*44c0*/  FSEL R2, R2, RZ, P0 ;  /* 0x000000ff02027208 */ /* 0x000fe60000000000 */
[----:B------:R4:W-:Y:S01]  /*44d0*/  LDSM.16.M88.4 R84, [R3+0x4000] ;  /* 0x004000000354783b */ /* 0x0009e20000000200 */
[C---:B-1----:R-:W-:Y:S08]  /*44e0*/  HMMA.16816.F32.BF16 R4, R76.reuse, R92, R4 ;  /* 0x0000005c4c04723c */ /* 0x042ff00000041804 */
[C---:B------:R-:W-:Y:S01]  /*44f0*/  HMMA.16816.F32.BF16 R8, R76.reuse, R94, R8 ;  /* 0x0000005e4c08723c */ /* 0x040fe20000041808 */
[----:B------:R-:W1:Y:S07]  /*4500*/  LDSM.16.M88.4 R92, [R171+0x16000] ;  /* 0x01600000ab5c783b */ /* 0x000e6e0000000200 */
[C---:B--2---:R-:W-:Y:S04]  /*4510*/  HMMA.16816.F32.BF16 R12, R76.reuse, R72, R12 ;  /* 0x000000484c0c723c */ /* 0x044fe8000004180c */
[----:B----4-:R-:W-:Y:S04]  /*4520*/  LEA R3, R243, R96, 0x6 ;  /* 0x00000060f3037211 */ /* 0x010fe800078e30ff */
[----:B------:R-:W-:Y:S01]  /*4530*/  HMMA.16816.F32.BF16 R16, R76, R74, R16 ;  /* 0x0000004a4c10723c */ /* 0x000fe20000041810 */
[----:B------:R-:W2:Y:S03]  /*4540*/  I2F R74, R3 ;  /* 0x00000003004a7306 */ /* 0x000ea60000201400 */
[C---:B------:R-:W-:Y:S02]  /*4550*/  @!P2 IMNMX R72, R0.reuse, R210, PT ;  /* 0x000000d20048a217 */ /* 0x040fe40003800200 */
[C---:B------:R-:W-:Y:S02]  /*4560*/  @!P2 IADD3 R73, R3.reuse, 0x1, RZ ;  /* 0x000000010349a810 */ /* 0x040fe40007ffe0ff */
[C---:B------:R-:W-:Y:S05]  /*4570*/  HMMA.16816.F32.BF16 R4, R80.reuse, R88, R4 ;  /* 0x000000585004723c */ /* 0x040fea0000041804 */
[-C--:B------:R-:W-:Y:S02]  /*4580*/  @!P2 ISETP.GE.AND P1, PT, R3, R72.reuse, PT ;  /* 0x000000480300a20c */ /* 0x080fe40003f26270 */
[----:B------:R-:W-:Y:S01]  /*4590*/  @!P2 ISETP.GE.AND P0, PT, R73, R72, PT ;  /* 0x000000484900a20c */ /* 0x000fe20003f06270 */
[C---:B------:R-:W-:Y:S04]  /*45a0*/  HMMA.16816.F32.BF16 R8, R80.reuse, R90, R8 ;  /* 0x0000005a5008723c */ /* 0x040fe80000041808 */
[----:B------:R-:W-:Y:S04]  /*45b0*/  @!P2 IADD3 R0, R0, 0x8, RZ ;  /* 0x000000080000a810 */ /* 0x000fe80007ffe0ff */
[C---:B---3--:R-:W-:Y:S08]  /*45c0*/  HMMA.16816.F32.BF16 R12, R80.reuse, R68, R12 ;  /* 0x00000044500c723c */ /* 0x048ff0000004180c */
[----:B------:R-:W-:Y:S01]  /*45d0*/  HMMA.16816.F32.BF16 R16, R80, R70, R16 ;  /* 0x000000465010723c */ /* 0x000fe20000041810 */
[----:B------:R-:W3:Y:S07]  /*45e0*/  LDSM.16.M88.4 R68, [R171+0x16800] ;  /* 0x01680000ab44783b */ /* 0x000eee0000000200 */
[C---:B-1----:R-:W-:Y:S08]  /*45f0*/  HMMA.16816.F32.BF16 R4, R84.reuse, R92, R4 ;  /* 0x0000005c5404723c */ /* 0x042ff00000041804 */
[C---:B------:R-:W-:Y:S11]  /*4600*/  HMMA.16816.F32.BF16 R8, R84.reuse, R94, R8 ;  /* 0x0000005e5408723c */ /* 0x040ff60000041808 */
[----:B------:R-:W-:Y:S05]  /*4610*/  @!UPT UIADD3 URZ, URZ, URZ, URZ ;  /* 0x0000003f3f3ff290 */ /* 0x000fea000fffe03f */
[-C--:B--2---:R-:W-:Y:S02]  /*4620*/  FFMA.FTZ R4, R74, R191.reuse, R4 ;  /* 0x000000bf4a047223 */ /* 0x084fe40000010004 */
[-C--:B------:R-:W-:Y:S02]  /*4630*/  FFMA.FTZ R5, R230, R191.reuse, R5 ;  /* 0x000000bfe6057223 */ /* 0x080fe40000010005 */
[-C--:B------:R-:W-:Y:S01]  /*4640*/  FFMA.FTZ R6, R74, R191.reuse, R6 ;  /* 0x000000bf4a067223 */ /* 0x080fe20000010006 */
[----:B------:R-:W-:Y:S01]  /*4650*/  @!P2 FSEL R4, R4, -INF , !P1 ;  /* 0xff8000000404a808 */ /* 0x000fe20004800000 */
[-C--:B------:R-:W-:Y:S01]  /*4660*/  FFMA.FTZ R7, R230, R191.reuse, R7 ;  /* 0x000000bfe6077223 */ /* 0x080fe20000010007 */
[----:B------:R-:W-:Y:S01]  /*4670*/  @!P2 FSEL R5, R5, -INF , !P0 ;  /* 0xff8000000505a808 */ /* 0x000fe20004000000 */
[-C--:B------:R-:W-:Y:S01]  /*4680*/  FFMA.FTZ R8, R231, R191.reuse, R8 ;  /* 0x000000bfe7087223 */ /* 0x080fe20000010008 */
[C---:B---3--:R-:W-:Y:S03]  /*4690*/  HMMA.16816.F32.BF16 R12, R84.reuse, R68, R12 ;  /* 0x00000044540c723c */ /* 0x048fe6000004180c */
[--C-:B------:R-:W-:Y:S01]  /*46a0*/  FFMA.FTZ R4, R4, c[0x0][0x23c], -R2.reuse ;  /* 0x00008f0004047a23 */ /* 0x100fe20000010802 */
[----:B------:R-:W-:Y:S01]  /*46b0*/  FSETP.NEU.FTZ.AND P0, PT, R203, -INF , PT ;  /* 0xff800000cb00780b */ /* 0x000fe20003f1d000 */
[----:B------:R-:W-:Y:S02]  /*46c0*/  FFMA.FTZ R5, R5, c[0x0][0x23c], -R2 ;  /* 0x00008f0005057a23 */ /* 0x000fe40000010802 */
[----:B------:R1:W-:Y:S01]  /*46d0*/  MUFU.EX2 R99, R4 ;  /* 0x0000000400637308 */ /* 0x0003e20000000800 */
[----:B------:R-:W-:Y:S04]  /*46e0*/  HMMA.16816.F32.BF16 R16, R84, R70, R16 ;  /* 0x000000465410723c */ /* 0x000fe80000041810 */
[CC--:B------:R-:W-:Y:S02]  /*46f0*/  FFMA.FTZ R9, R232.reuse, R191.reuse, R9 ;  /* 0x000000bfe8097223 */ /* 0x0c0fe40000010009 */
[-C--:B------:R-:W-:Y:S02]  /*4700*/  FFMA.FTZ R10, R231, R191.reuse, R10 ;  /* 0x000000bfe70a7223 */ /* 0x080fe4000001000a */
[-C--:B------:R-:W-:Y:S01]  /*4710*/  FFMA.FTZ R11, R232, R191.reuse, R11 ;  /* 0x000000bfe80b7223 */ /* 0x080fe2000001000b */
[----:B------:R2:W3:Y:S07]  /*4720*/  MUFU.EX2 R98, R5 ;  /* 0x0000000500627308 */ /* 0x0004ee0000000800 */
[CC--:B------:R-:W-:Y:S02]  /*4730*/  FFMA.FTZ R12, R233.reuse, R191.reuse, R12 ;  /* 0x000000bfe90c7223 */ /* 0x0c0fe4000001000c */
[CC--:B------:R-:W-:Y:S02]  /*4740*/  FFMA.FTZ R13, R234.reuse, R191.reuse, R13 ;  /* 0x000000bfea0d7223 */ /* 0x0c0fe4000001000d */
[-C--:B------:R-:W-:Y:S02]  /*4750*/  FFMA.FTZ R14, R233, R191.reuse, R14 ;  /* 0x000000bfe90e7223 */ /* 0x080fe4000001000e */
[-C--:B------:R-:W-:Y:S01]  /*4760*/  FFMA.FTZ R15, R234, R191.reuse, R15 ;  /* 0x000000bfea0f7223 */ /* 0x080fe2000001000f */
[----:B-1----:R-:W-:Y:S01]  /*4770*/  @!P2 IMNMX R4, R0, R210, PT ;  /* 0x000000d20004a217 */ /* 0x002fe20003800200 */
[----:B------:R-:W-:Y:S02]  /*4780*/  FMUL.FTZ R0, R203, 1.4426950216293334961 ;  /* 0x3fb8aa3bcb007820 */ /* 0x000fe40000410000 */
[-C--:B------:R-:W-:Y:S01]  /*4790*/  FFMA.FTZ R17, R236, R191.reuse, R17 ;  /* 0x000000bfec117223 */ /* 0x080fe20000010011 */
[-C--:B------:R-:W-:Y:S01]  /*47a0*/  @!P2 ISETP.GE.AND P1, PT, R3, R4.reuse, PT ;  /* 0x000000040300a20c */ /* 0x080fe20003f26270 */
[CC--:B------:R-:W-:Y:S01]  /*47b0*/  FFMA.FTZ R16, R235.reuse, R191.reuse, R16 ;  /* 0x000000bfeb107223 */ /* 0x0c0fe20000010010 */
[----:B------:R-:W-:Y:S01]  /*47c0*/  FSEL R0, R0, RZ, P0 ;  /* 0x000000ff00007208 */ /* 0x000fe20000000000 */
[-C--:B------:R-:W-:Y:S01]  /*47d0*/  FFMA.FTZ R18, R235, R191.reuse, R18 ;  /* 0x000000bfeb127223 */ /* 0x080fe20000010012 */
[----:B------:R-:W-:Y:S01]  /*47e0*/  @!P2 FSEL R6, R6, -INF , !P1 ;  /* 0xff8000000606a808 */ /* 0x000fe20004800000 */
[----:B------:R-:W-:Y:S01]  /*47f0*/  FFMA.FTZ R19, R236, R191, R19 ;  /* 0x000000bfec137223 */ /* 0x000fe20000010013 */
[----:B------:R-:W-:Y:S02]  /*4800*/  @!P2 ISETP.GE.AND P0, PT, R73, R4, PT ;  /* 0x000000044900a20c */ /* 0x000fe40003f06270 */
[----:B--2---:R-:W-:Y:S01]  /*4810*/  @!P2 IADD3 R5, R3, 0x9, RZ ;  /* 0x000000090305a810 */ /* 0x004fe20007ffe0ff */
[--C-:B------:R-:W-:Y:S01]  /*4820*/  FFMA.FTZ R6, R6, c[0x0][0x23c], -R0.reuse ;  /* 0x00008f0006067a23 */ /* 0x100fe20000010800 */
[----:B------:R-:W-:Y:S03]  /*4830*/  @!P2 FSEL R7, R7, -INF , !P0 ;  /* 0xff8000000707a808 */ /* 0x000fe60004000000 */
[----:B------:R1:W-:Y:S02]  /*4840*/  MUFU.EX2 R149, R6 ;  /* 0x0000000600957308 */ /* 0x0003e40000000800 */
[----:B------:R-:W-:Y:S08]  /*4850*/  FFMA.FTZ R7, R7, c[0x0][0x23c], -R0 ;  /* 0x00008f0007077a23 */ /* 0x000ff00000010800 */
[----:B------:R-:W-:Y:S01]  /*4860*/  MUFU.EX2 R148, R7 ;  /* 0x0000000700947308 */ /* 0x000fe20000000800 */
[----:B-1----:R-:W-:Y:S04]  /*4870*/  @!P2 IADD3 R6, R3, 0x8, RZ ;  /* 0x000000080306a810 */ /* 0x002fe80007ffe0ff */
[-C--:B------:R-:W-:Y:S04]  /*4880*/  @!P2 ISETP.GE.AND P0, PT, R6, R72.reuse, PT ;  /* 0x000000480600a20c */ /* 0x080fe80003f06270 */
[----:B------:R-:W-:Y:S02]  /*4890*/  @!P2 FSEL R8, R8, -INF , !P0 ;  /* 0xff8000000808a808 */ /* 0x000fe40004000000 */
[----:B------:R-:W-:Y:S03]  /*48a0*/  @!P2 ISETP.GE.AND P0, PT, R5, R72, PT ;  /* 0x000000480500a20c */ /* 0x000fe60003f06270 */
[--C-:B------:R-:W-:Y:S01]  /*48b0*/  FFMA.FTZ R8, R8, c[0x0][0x23c], -R2.reuse ;  /* 0x00008f0008087a23 */ /* 0x100fe20000010802 */
[----:B------:R-:W-:Y:S02]  /*48c0*/  @!P2 FSEL R9, R9, -INF , !P0 ;  /* 0xff8000000909a808 */ /* 0x000fe40004000000 */
[-C--:B------:R-:W-:Y:S01]  /*48d0*/  @!P2 ISETP.GE.AND P0, PT, R6, R4.reuse, PT ;  /* 0x000000040600a20c */ /* 0x080fe20003f06270 */
[----:B------:R-:W-:Y:S01]  /*48e0*/  MUFU.EX2 R95, R8 ;  /* 0x00000008005f7308 */ /* 0x000fe20000000800 */
[----:B------:R-:W-:Y:S01]  /*48f0*/  @!P2 IADD3 R6, R3, 0x10, RZ ;  /* 0x000000100306a810 */ /* 0x000fe20007ffe0ff */
[----:B------:R-:W-:Y:S01]  /*4900*/  FFMA.FTZ R9, R9, c[0x0][0x23c], -R2 ;  /* 0x00008f0009097a23 */ /* 0x000fe20000010802 */
[----:B------:R-:W-:Y:S02]  /*4910*/  @!P2 FSEL R10, R10, -INF , !P0 ;  /* 0xff8000000a0aa808 */ /* 0x000fe40004000000 */
[----:B------:R-:W-:Y:S02]  /*4920*/  @!P2 ISETP.GE.AND P0, PT, R5, R4, PT ;  /* 0x000000040500a20c */ /* 0x000fe40003f06270 */
[----:B------:R-:W-:Y:S01]  /*4930*/  @!P2 IADD3 R5, R3, 0x11, RZ ;  /* 0x000000110305a810 */ /* 0x000fe20007ffe0ff */
[--C-:B------:R-:W-:Y:S01]  /*4940*/  FFMA.FTZ R10, R10, c[0x0][0x23c], -R0.reuse ;  /* 0x00008f000a0a7a23 */ /* 0x100fe20000010800 */
[----:B------:R-:W-:Y:S01]  /*4950*/  @!P2 FSEL R11, R11, -INF , !P0 ;  /* 0xff8000000b0ba808 */ /* 0x000fe20004000000 */
[----:B------:R-:W-:Y:S01]  /*4960*/  MUFU.EX2 R94, R9 ;  /* 0x00000009005e7308 */ /* 0x000fe20000000800 */
[-C--:B------:R-:W-:Y:S03]  /*4970*/  @!P2 ISETP.GE.AND P0, PT, R6, R72.reuse, PT ;  /* 0x000000480600a20c */ /* 0x080fe60003f06270 */
[----:B------:R-:W-:Y:S01]  /*4980*/  FFMA.FTZ R11, R11, c[0x0][0x23c], -R0 ;  /* 0x00008f000b0b7a23 */ /* 0x000fe20000010800 */
[----:B------:R-:W-:Y:S02]  /*4990*/  @!P2 FSEL R12, R12, -INF , !P0 ;  /* 0xff8000000c0ca808 */ /* 0x000fe40004000000 */
[----:B------:R-:W-:Y:S03]  /*49a0*/  @!P2 ISETP.GE.AND P0, PT, R5, R72, PT ;  /* 0x000000480500a20c */ /* 0x000fe60003f06270 */
[--C-:B------:R-:W-:Y:S01]  /*49b0*/  FFMA.FTZ R12, R12, c[0x0][0x23c], -R2.reuse ;  /* 0x00008f000c0c7a23 */ /* 0x100fe20000010802 */
[----:B------:R-:W-:Y:S01]  /*49c0*/  @!P2 FSEL R13, R13, -INF , !P0 ;  /* 0xff8000000d0da808 */ /* 0x000fe20004000000 */
[----:B------:R-:W-:Y:S01]  /*49d0*/  MUFU.EX2 R97, R10 ;  /* 0x0000000a00617308 */ /* 0x000fe20000000800 */
[-C--:B------:R-:W-:Y:S03]  /*49e0*/  @!P2 ISETP.GE.AND P0, PT, R6, R4.reuse, PT ;  /* 0x000000040600a20c */ /* 0x080fe60003f06270 */
[----:B------:R-:W-:Y:S01]  /*49f0*/  FFMA.FTZ R13, R13, c[0x0][0x23c], -R2 ;  /* 0x00008f000d0d7a23 */ /* 0x000fe20000010802 */
[----:B------:R-:W-:Y:S02]  /*4a00*/  @!P2 FSEL R14, R14, -INF , !P0 ;  /* 0xff8000000e0ea808 */ /* 0x000fe40004000000 */
[----:B------:R-:W-:Y:S02]  /*4a10*/  @!P2 ISETP.GE.AND P0, PT, R5, R4, PT ;  /* 0x000000040500a20c */ /* 0x000fe40003f06270 */
[C---:B------:R-:W-:Y:S01]  /*4a20*/  @!P2 IADD3 R5, R3.reuse, 0x18, RZ ;  /* 0x000000180305a810 */ /* 0x040fe20007ffe0ff */
[--C-:B------:R-:W-:Y:S01]  /*4a30*/  FFMA.FTZ R14, R14, c[0x0][0x23c], -R0.reuse ;  /* 0x00008f000e0e7a23 */ /* 0x100fe20000010800 */
[----:B------:R-:W-:Y:S01]  /*4a40*/  @!P2 IADD3 R3, R3, 0x19, RZ ;  /* 0x000000190303a810 */ /* 0x000fe20007ffe0ff */
[----:B------:R-:W1:Y:S01]  /*4a50*/  MUFU.EX2 R96, R11 ;  /* 0x0000000b00607308 */ /* 0x000e620000000800 */
[----:B------:R-:W-:Y:S02]  /*4a60*/  @!P2 FSEL R15, R15, -INF , !P0 ;  /* 0xff8000000f0fa808 */ /* 0x000fe40004000000 */
[-C--:B------:R-:W-:Y:S02]  /*4a70*/  @!P2 ISETP.GE.AND P0, PT, R3, R72.reuse, PT ;  /* 0x000000480300a20c */ /* 0x080fe40003f06270 */
[----:B------:R-:W-:Y:S01]  /*4a80*/  @!P2 ISETP.GE.AND P1, PT, R5, R72, PT ;  /* 0x000000480500a20c */ /* 0x000fe20003f26270 */
[----:B------:R-:W-:Y:S01]  /*4a90*/  FFMA.FTZ R15, R15, c[0x0][0x23c], -R0 ;  /* 0x00008f000f0f7a23 */ /* 0x000fe20000010800 */
[----:B------:R-:W-:Y:S02]  /*4aa0*/  @!P2 FSEL R17, R17, -INF , !P0 ;  /* 0xff8000001111a808 */ /* 0x000fe40004000000 */
[-C--:B------:R-:W-:Y:S01]  /*4ab0*/  @!P2 ISETP.GE.AND P0, PT, R5, R4.reuse, PT ;  /* 0x000000040500a20c */ /* 0x080fe20003f06270 */
[----:B------:R-:W-:Y:S01]  /*4ac0*/  MUFU.EX2 R91, R12 ;  /* 0x0000000c005b7308 */ /* 0x000fe20000000800 */
[----:B------:R-:W-:Y:S02]  /*4ad0*/  @!P2 FSEL R16, R16, -INF , !P1 ;  /* 0xff8000001010a808 */ /* 0x000fe40004800000 */
[----:B------:R-:W-:Y:S02]  /*4ae0*/  @!P2 FSEL R18, R18, -INF , !P0 ;  /* 0xff8000001212a808 */ /* 0x000fe40004000000 */
[----:B------:R-:W-:Y:S01]  /*4af0*/  @!P2 ISETP.GE.AND P0, PT, R3, R4, PT ;  /* 0x000000040300a20c */ /* 0x000fe20003f06270 */
[--C-:B------:R-:W-:Y:S01]  /*4b00*/  FFMA.FTZ R16, R16, c[0x0][0x23c], -R2.reuse ;  /* 0x00008f0010107a23 */ /* 0x100fe20000010802 */
[----:B---3--:R-:W-:Y:S01]  /*4b10*/  F2FP.BF16.PACK_AB R3, R98, R99 ;  /* 0x000000636203723e */ /* 0x008fe200000010ff */
[----:B------:R-:W-:Y:S01]  /*4b20*/  FFMA.FTZ R2, R17, c[0x0][0x23c], -R2 ;  /* 0x00008f0011027a23 */ /* 0x000fe20000010802 */
[----:B------:R-:W-:Y:S01]  /*4b30*/  @!P2 FSEL R19, R19, -INF , !P0 ;  /* 0xff8000001313a808 */ /* 0x000fe20004000000 */
[--C-:B------:R-:W-:Y:S01]  /*4b40*/  FFMA.FTZ R18, R18, c[0x0][0x23c], -R0.reuse ;  /* 0x00008f0012127a23 */ /* 0x100fe20000010800 */
[----:B------:R-:W2:Y:S01]  /*4b50*/  MUFU.EX2 R90, R13 ;  /* 0x0000000d005a7308 */ /* 0x000ea20000000800 */
[----:B------:R3:W-:Y:S01]  /*4b60*/  STS [R204+0x20000], R3 ;  /* 0x02000003cc007388 */ /* 0x0007e20000000800 */
[----:B------:R-:W-:Y:S01]  /*4b70*/  IADD3 R84, P0, R238, R214, RZ ;  /* 0x000000d6ee547210 */ /* 0x000fe20007f1e0ff */
[----:B------:R-:W-:Y:S01]  /*4b80*/  FFMA.FTZ R0, R19, c[0x0][0x23c], -R0 ;  /* 0x00008f0013007a23 */ /* 0x000fe20000010800 */
[----:B-1----:R-:W-:Y:S02]  /*4b90*/  F2FP.BF16.PACK_AB R5, R96, R97 ;  /* 0x000000616005723e */ /* 0x002fe400000010ff */
[----:B------:R-:W-:Y:S02]  /*4ba0*/  IADD3.X R85, R237, R213, RZ, P0, !PT ;  /* 0x000000d5ed557210 */ /* 0x000fe400007fe4ff */
[C---:B------:R-:W-:Y:S02]  /*4bb0*/  LEA R188, P0, R150.reuse, R188, 0x2 ;  /* 0x000000bc96bc7211 */ /* 0x040fe400078010ff */
[----:B------:R1:W-:Y:S02]  /*4bc0*/  MUFU.EX2 R86, R2 ;  /* 0x0000000200567308 */ /* 0x0003e40000000800 */
[----:B------:R-:W-:Y:S08]  /*4bd0*/  LEA.HI.X.SX32 R189, R150, R189, 0x2, P0 ;  /* 0x000000bd96bd7211 */ /* 0x000ff000000f16ff */
[----:B------:R4:W-:Y:S01]  /*4be0*/  MUFU.EX2 R88, R0 ;  /* 0x0000000000587308 */ /* 0x0009e20000000800 */
[----:B--2---:R-:W-:Y:S09]  /*4bf0*/  F2FP.BF16.PACK_AB R4, R90, R91 ;  /* 0x0000005b5a04723e */ /* 0x004ff200000010ff */
[----:B------:R-:W-:Y:S01]  /*4c00*/  MUFU.EX2 R93, R14 ;  /* 0x0000000e005d7308 */ /* 0x000fe20000000800 */
[----:B-1----:R-:W-:Y:S05]  /*4c10*/  F2FP.BF16.PACK_AB R2, R148, R149 ;  /* 0x000000959402723e */ /* 0x002fea00000010ff */
[----:B------:R1:W-:Y:S04]  /*4c20*/  STS [R204+0x20400], R2 ;  /* 0x02040002cc007388 */ /* 0x0003e80000000800 */
[----:B------:R-:W3:Y:S01]  /*4c30*/  MUFU.EX2 R92, R15 ;  /* 0x0000000f005c7308 */ /* 0x000ee20000000800 */
[----:B----4-:R-:W-:Y:S01]  /*4c40*/  F2FP.BF16.PACK_AB R0, R94, R95 ;  /* 0x0000005f5e00723e */ /* 0x010fe200000010ff */
[----:B------:R-:W-:Y:S08]  /*4c50*/  STS [R207+0x20400], R5 ;  /* 0x02040005cf007388 */ /* 0x000ff00000000800 */
[----:B------:R-:W1:Y:S01]  /*4c60*/  MUFU.EX2 R87, R16 ;  /* 0x0000001000577308 */ /* 0x000e620000000800 */
[----:B------:R2:W-:Y:S06]  /*4c70*/  STS [R207+0x20000], R0 ;  /* 0x02000000cf007388 */ /* 0x0005ec0000000800 */
[----:B------:R-:W-:Y:S03]  /*4c80*/  STS [R205+0x20000], R4 ;  /* 0x02000004cd007388 */ /* 0x000fe60000000800 */
[----:B------:R-:W2:Y:S01]  /*4c90*/  MUFU.EX2 R89, R18 ;  /* 0x0000001200597308 */ /* 0x000ea20000000800 */
[----:B---3--:R-:W-:Y:S05]  /*4ca0*/  F2FP.BF16.PACK_AB R3, R92, R93 ;  /* 0x0000005d5c03723e */ /* 0x008fea00000010ff */
[----:B------:R-:W-:Y:S01]  /*4cb0*/  STS [R205+0x20400], R3 ;  /* 0x02040003cd007388 */ /* 0x000fe20000000800 */
[----:B-1----:R-:W-:Y:S05]  /*4cc0*/  F2FP.BF16.PACK_AB R2, R86, R87 ;  /* 0x000000575602723e */ /* 0x002fea00000010ff */
[----:B------:R1:W-:Y:S01]  /*4cd0*/  STS [R206+0x20000], R2 ;  /* 0x02000002ce007388 */ /* 0x0003e20000000800 */
[----:B--2---:R-:W-:Y:S05]  /*4ce0*/  F2FP.BF16.PACK_AB R0, R88, R89 ;  /* 0x000000595800723e */ /* 0x004fea00000010ff */
[----:B------:R2:W-:Y:S06]  /*4cf0*/  STS [R206+0x20400], R0 ;  /* 0x02040000ce007388 */ /* 0x0005ec0000000800 */
[----:B------:R-:W-:Y:S06]  /*4d00*/  LDSM.16.M88.4 R16, [R176+0xc000] ;  /* 0x00c00000b010783b */ /* 0x000fec0000000200 */
[----:B------:R-:W3:Y:S06]  /*4d10*/  LDSM.16.M88.4 R8, [R169+0x18000] ;  /* 0x01800000a908783b */ /* 0x000eec0000000200 */
[----:B------:R-:W3:Y:S06]  /*4d20*/  LDSM.16.M88.4 R68, [R169+0x18800] ;  /* 0x01880000a944783b */ /* 0x000eec0000000200 */
[----:B------:R-:W-:Y:S06]  /*4d30*/  LDSM.16.M88.4 R72, [R177+0xc000] ;  /* 0x00c00000b148783b */ /* 0x000fec0000000200 */
[----:B------:R-:W3:Y:S06]  /*4d40*/  LDSM.16.M88.4 R76, [R170+0x18000] ;  /* 0x01800000aa4c783b */ /* 0x000eec0000000200 */
[----:B-1----:R-:W4:Y:S06]  /*4d50*/  LDG.E R2, [R84.64] ;  /* 0x0000000654027981 */ /* 0x002f2c000c1e1900 */
[----:B------:R-:W1:Y:S06]  /*4d60*/  LDSM.16.M88.4 R80, [R170+0x18800] ;  /* 0x01880000aa50783b */ /* 0x000e6c0000000200 */
        /* <DEDUP_REMOVED lines=11> */
[----:B------:R-:W1:Y:S06]  /*4e20*/  LDSM.16.M88.4 R72, [R172+0x18800] ;  /* 0x01880000ac48783b */ /* 0x000e6c0000000200 */
[----:B------:R-:W-:Y:S01]  /*4e30*/  LDSM.16.M88.4 R80, [R171+0x18000] ;  /* 0x01800000ab50783b */ /* 0x000fe20000000200 */
[C---:B---3--:R-:W-:Y:S08]  /*4e40*/  HMMA.16816.F32.BF16 R4, R68.reuse, R76, R4 ;  /* 0x0000004c4404723c */ /* 0x048ff00000041804 */
        /* <DEDUP_REMOVED lines=42> */
[C---:B------:R-:W-:Y:S08]  /*50f0*/  HMMA.16816.F32.BF16 R8, R72.reuse, R82, R8 ;  /* 0x000000524808723c */ /* 0x040ff00000041808 */
[C---:B-1----:R-:W-:Y:S08]  /*5100*/  HMMA.16816.F32.BF16 R12, R72.reuse, R68, R12 ;  /* 0x00000044480c723c */ /* 0x042ff0000004180c */
[----:B------:R-:W-:Y:S01]  /*5110*/  HMMA.16816.F32.BF16 R16, R72, R70, R16 ;  /* 0x000000464810723c */ /* 0x000fe20000041810 */
[----:B------:R-:W-:Y:S06]  /*5120*/  LDSM.16.M88.4 R68, [R177+0x10000] ;  /* 0x01000000b144783b */ /* 0x000fec0000000200 */
[----:B------:R-:W1:Y:S02]  /*5130*/  LDSM.16.M88.4 R72, [R170+0x1c000] ;  /* 0x01c00000aa48783b */ /* 0x000e640000000200 */
[C---:B-1----:R-:W-:Y:S08]  /*5140*/  HMMA.16816.F32.BF16 R4, R68.reuse, R72, R4 ;  /* 0x000000484404723c */ /* 0x042ff00000041804 */
[C---:B------:R-:W-:Y:S01]  /*5150*/  HMMA.16816.F32.BF16 R8, R68.reuse, R74, R8 ;  /* 0x0000004a4408723c */ /* 0x040fe20000041808 */
[----:B------:R-:W-:Y:S07]  /*5160*/  LDSM.16.M88.4 R72, [R172+0x1c000] ;  /* 0x01c00000ac48783b */ /* 0x000fee0000000200 */
[C---:B------:R-:W-:Y:S08]  /*5170*/  HMMA.16816.F32.BF16 R12, R68.reuse, R76, R12 ;  /* 0x0000004c440c723c */ /* 0x040ff0000004180c */
[----:B------:R-:W-:Y:S01]  /*5180*/  HMMA.16816.F32.BF16 R16, R68, R78, R16 ;  /* 0x0000004e4410723c */ /* 0x000fe20000041810 */
[----:B------:R-:W1:Y:S06]  /*5190*/  LDSM.16.M88.4 R68, [R179+0x10000] ;  /* 0x01000000b344783b */ /* 0x000e6c0000000200 */
[----:B------:R-:W3:Y:S01]  /*51a0*/  LDSM.16.M88.4 R76, [R172+0x1c800] ;  /* 0x01c80000ac4c783b */ /* 0x000ee20000000200 */
[C---:B-1----:R-:W-:Y:S08]  /*51b0*/  HMMA.16816.F32.BF16 R4, R68.reuse, R72, R4 ;  /* 0x000000484404723c */ /* 0x042ff00000041804 */
[C---:B------:R-:W-:Y:S01]  /*51c0*/  HMMA.16816.F32.BF16 R8, R68.reuse, R74, R8 ;  /* 0x0000004a4408723c */ /* 0x040fe20000041808 */
[----:B------:R-:W-:Y:S07]  /*51d0*/  LDSM.16.M88.4 R72, [R171+0x1c000] ;  /* 0x01c00000ab48783b */ /* 0x000fee0000000200 */
[C---:B---3--:R-:W-:Y:S08]  /*51e0*/  HMMA.16816.F32.BF16 R12, R68.reuse, R76, R12 ;  /* 0x0000004c440c723c */ /* 0x048ff0000004180c */
[----:B------:R-:W-:Y:S01]  /*51f0*/  HMMA.16816.F32.BF16 R16, R68, R78, R16 ;  /* 0x0000004e4410723c */ /* 0x000fe20000041810 */
[----:B------:R-:W1:Y:S06]  /*5200*/  LDSM.16.M88.4 R68, [R178+0x10000] ;  /* 0x01000000b244783b */ /* 0x000e6c0000000200 */
[----:B------:R-:W3:Y:S01]  /*5210*/  LDSM.16.M88.4 R76, [R171+0x1c800] ;  /* 0x01c80000ab4c783b */ /* 0x000ee20000000200 */
        /* <DEDUP_REMOVED lines=112> */
.L_x_234:
        /* <DEDUP_REMOVED lines=138> */
.L_x_235:
[----:B------:R-:W-:Y:S01]  /*61c0*/  LDSM.16.M88.4 R96, [R181] ;  /* 0x00000000b560783b */ /* 0x000fe20000000200 */
[CC--:B-1----:R-:W-:Y:S03]  /*61d0*/  LEA R2, P1, R198.reuse, R188.reuse, 0x2 ;  /* 0x000000bcc6027211 */ /* 0x0c2fe600078210ff */
[----:B------:R-:W1:Y:S01]  /*61e0*/  LDSM.16.MT88.4 R16, [R0+0x12000] ;  /* 0x012000000010783b */ /* 0x000e620000004200 */
[----:B------:R-:W-:Y:S03]  /*61f0*/  LEA.HI.X.SX32 R3, R198, R189, 0x2, P1 ;  /* 0x000000bdc6037211 */ /* 0x000fe600008f16ff */
        /* <DEDUP_REMOVED lines=99> */
[----:B------:R-:W-:Y:S02]  /*6830*/  IADD3 R156, R240, 0x20, RZ ;  /* 0x00000020f09c7810 */ /* 0x000fe40007ffe0ff */
[CC--:B--2---:R-:W-:Y:S01]  /*6840*/  LEA R4, P0, R0.reuse, R188.reuse, 0x2 ;  /* 0x000000bc00047211 */ /* 0x0c4fe200078010ff */
[----:B------:R1:W-:Y:S01]  /*6850*/  RED.E.ADD.F32.FTZ.RN.STRONG.GPU [R148.64], R9 ;  /* 0x000000099400798e */ /* 0x0003e2000c10e786 */
[-C--:B------:R-:W-:Y:S02]  /*6860*/  LEA.HI.X.SX32 R7, R157, R189.reuse, 0x2, P1 ;  /* 0x000000bd9d077211 */ /* 0x080fe400008f16ff */
[-C--:B------:R-:W-:Y:S02]  /*6870*/  LEA.HI.X.SX32 R5, R0, R189.reuse, 0x2, P0 ;  /* 0x000000bd00057211 */ /* 0x080fe400000f16ff */
[-C--:B---3--:R-:W-:Y:S01]  /*6880*/  LEA R8, P0, R156, R188.reuse, 0x2 ;  /* 0x000000bc9c087211 */ /* 0x088fe200078010ff */
[----:B------:R2:W-:Y:S01]  /*6890*/  RED.E.ADD.F32.FTZ.RN.STRONG.GPU [R6.64], R10 ;  /* 0x0000000a0600798e */ /* 0x0005e2000c10e786 */
[C---:B------:R-:W-:Y:S02]  /*68a0*/  IADD3 R157, R240.reuse, 0x20, RZ ;  /* 0x00000020f09d7810 */ /* 0x040fe40007ffe0ff */
[----:B------:R-:W-:Y:S01]  /*68b0*/  IADD3 R0, R240, 0x20, RZ ;  /* 0x00000020f0007810 */ /* 0x000fe20007ffe0ff */
[----:B------:R3:W-:Y:S02]  /*68c0*/  RED.E.ADD.F32.FTZ.RN.STRONG.GPU [R4.64], R11 ;  /* 0x0000000b0400798e */ /* 0x0007e4000c10e786 */
[C---:B------:R-:W-:Y:S02]  /*68d0*/  IMAD.IADD R157, R198.reuse, 0x1, R157 ;  /* 0x00000001c69d7824 */ /* 0x040fe400078e029d */
[----:B------:R-:W-:Y:S01]  /*68e0*/  RED.E.ADD.F32.FTZ.RN.STRONG.GPU [R188.64+0x80], R16 ;  /* 0x00008010bc00798e */ /* 0x000fe2000c10e786 */
[C---:B------:R-:W-:Y:S03]  /*68f0*/  IMAD.IADD R0, R198.reuse, 0x1, R0 ;  /* 0x00000001c6007824 */ /* 0x040fe600078e0200 */
[----:B------:R4:W-:Y:S01]  /*6900*/  RED.E.ADD.F32.FTZ.RN.STRONG.GPU [R2.64+0x80], R17 ;  /* 0x000080110200798e */ /* 0x0009e2000c10e786 */
[----:B------:R-:W-:Y:S01]  /*6910*/  IMAD.IADD R0, R198, 0x1, R0 ;  /* 0x00000001c6007824 */ /* 0x000fe200078e0200 */
[-C--:B-1----:R-:W-:Y:S02]  /*6920*/  LEA.HI.X.SX32 R9, R156, R189.reuse, 0x2, P0 ;  /* 0x000000bd9c097211 */ /* 0x082fe400000f16ff */
[----:B------:R-:W-:Y:S03]  /*6930*/  IADD3 R156, R240, 0x40, RZ ;  /* 0x00000040f09c7810 */ /* 0x000fe60007ffe0ff */
[----:B------:R1:W-:Y:S01]  /*6940*/  RED.E.ADD.F32.FTZ.RN.STRONG.GPU [R8.64], R18 ;  /* 0x000000120800798e */ /* 0x0003e2000c10e786 */
[CC--:B--2---:R-:W-:Y:S01]  /*6950*/  LEA R6, P1, R157.reuse, R188.reuse, 0x2 ;  /* 0x000000bc9d067211 */ /* 0x0c4fe200078210ff */
[----:B------:R-:W-:Y:S01]  /*6960*/  IMAD.IADD R156, R198, 0x1, R156 ;  /* 0x00000001c69c7824 */ /* 0x000fe200078e029c */
[CC--:B------:R-:W-:Y:S02]  /*6970*/  LEA R10, P0, R0.reuse, R188.reuse, 0x2 ;  /* 0x000000bc000a7211 */ /* 0x0c0fe400078010ff */
[-C--:B------:R-:W-:Y:S02]  /*6980*/  LEA.HI.X.SX32 R7, R157, R189.reuse, 0x2, P1 ;  /* 0x000000bd9d077211 */ /* 0x080fe400008f16ff */
[-C--:B---3--:R-:W-:Y:S02]  /*6990*/  LEA.HI.X.SX32 R11, R0, R189.reuse, 0x2, P0 ;  /* 0x000000bd000b7211 */ /* 0x088fe400000f16ff */
[CC--:B------:R-:W-:Y:S01]  /*69a0*/  LEA R4, P1, R223.reuse, R188.reuse, 0x2 ;  /* 0x000000bcdf047211 */ /* 0x0c0fe200078210ff */
[----:B------:R2:W-:Y:S01]  /*69b0*/  RED.E.ADD.F32.FTZ.RN.STRONG.GPU [R6.64], R19 ;  /* 0x000000130600798e */ /* 0x0005e2000c10e786 */
[C---:B------:R-:W-:Y:S02]  /*69c0*/  IADD3 R157, R240.reuse, 0x40, RZ ;  /* 0x00000040f09d7810 */ /* 0x040fe40007ffe0ff */
[-C--:B------:R-:W-:Y:S01]  /*69d0*/  LEA.HI.X.SX32 R5, R223, R189.reuse, 0x2, P1 ;  /* 0x000000bddf057211 */ /* 0x080fe200008f16ff */
[----:B------:R3:W-:Y:S01]  /*69e0*/  RED.E.ADD.F32.FTZ.RN.STRONG.GPU [R10.64], R12 ;  /* 0x0000000c0a00798e */ /* 0x0007e2000c10e786 */
[C---:B------:R-:W-:Y:S02]  /*69f0*/  IADD3 R0, R240.reuse, 0x40, RZ ;  /* 0x00000040f0007810 */ /* 0x040fe40007ffe0ff */
[C---:B----4-:R-:W-:Y:S02]  /*6a00*/  IADD3 R17, R240.reuse, 0x60, RZ ;  /* 0x00000060f0117810 */ /* 0x050fe40007ffe0ff */
[----:B------:R-:W-:Y:S01]  /*6a10*/  IADD3 R16, R240, 0x60, RZ ;  /* 0x00000060f0107810 */ /* 0x000fe20007ffe0ff */
[C---:B------:R-:W-:Y:S04]  /*6a20*/  IMAD.IADD R0, R198.reuse, 0x1, R0 ;  /* 0x00000001c6007824 */ /* 0x040fe800078e0200 */
[C---:B------:R-:W-:Y:S02]  /*6a30*/  IMAD.IADD R0, R198.reuse, 0x1, R0 ;  /* 0x00000001c6007824 */ /* 0x040fe400078e0200 */
[----:B------:R-:W-:Y:S01]  /*6a40*/  IMAD.IADD R16, R198, 0x1, R16 ;  /* 0x00000001c6107824 */ /* 0x000fe200078e0210 */
[CC--:B-1----:R-:W-:Y:S04]  /*6a50*/  LEA R8, P2, R224.reuse, R188.reuse, 0x2 ;  /* 0x000000bce0087211 */ /* 0x0c2fe800078410ff */
[-C--:B------:R-:W-:Y:S05]  /*6a60*/  LEA.HI.X.SX32 R9, R224, R189.reuse, 0x2, P2 ;  /* 0x000000bde0097211 */ /* 0x080fea00010f16ff */
[----:B------:R1:W-:Y:S01]  /*6a70*/  RED.E.ADD.F32.FTZ.RN.STRONG.GPU [R8.64], R13 ;  /* 0x0000000d0800798e */ /* 0x0003e2000c10e786 */
[CC--:B--2---:R-:W-:Y:S03]  /*6a80*/  LEA R6, P0, R229.reuse, R188.reuse, 0x2 ;  /* 0x000000bce5067211 */ /* 0x0c4fe600078010ff */
[----:B------:R2:W-:Y:S01]  /*6a90*/  RED.E.ADD.F32.FTZ.RN.STRONG.GPU [R4.64], R14 ;  /* 0x0000000e0400798e */ /* 0x0005e2000c10e786 */
[-C--:B------:R-:W-:Y:S02]  /*6aa0*/  LEA.HI.X.SX32 R7, R229, R189.reuse, 0x2, P0 ;  /* 0x000000bde5077211 */ /* 0x080fe400000f16ff */
[----:B---3--:R-:W-:Y:S03]  /*6ab0*/  IADD3 R12, R240, 0x80, RZ ;  /* 0x00000080f00c7810 */ /* 0x008fe60007ffe0ff */
[----:B------:R3:W-:Y:S04]  /*6ac0*/  RED.E.ADD.F32.FTZ.RN.STRONG.GPU [R6.64], R15 ;  /* 0x0000000f0600798e */ /* 0x0007e8000c10e786 */
[----:B------:R-:W-:Y:S04]  /*6ad0*/  RED.E.ADD.F32.FTZ.RN.STRONG.GPU [R188.64+0x100], R68 ;  /* 0x00010044bc00798e */ /* 0x000fe8000c10e786 */
[----:B------:R-:W-:Y:S01]  /*6ae0*/  RED.E.ADD.F32.FTZ.RN.STRONG.GPU [R2.64+0x100], R69 ;  /* 0x000100450200798e */ /* 0x000fe2000c10e786 */
[CC--:B-1----:R-:W-:Y:S02]  /*6af0*/  LEA R8, P2, R222.reuse, R188.reuse, 0x2 ;  /* 0x000000bcde087211 */ /* 0x0c2fe400078410ff */
[CC--:B--2---:R-:W-:Y:S02]  /*6b00*/  LEA R4, P0, R157.reuse, R188.reuse, 0x2 ;  /* 0x000000bc9d047211 */ /* 0x0c4fe400078010ff */
[-C--:B------:R-:W-:Y:S02]  /*6b10*/  LEA.HI.X.SX32 R9, R222, R189.reuse, 0x2, P2 ;  /* 0x000000bdde097211 */ /* 0x080fe400010f16ff */
[-C--:B------:R-:W-:Y:S02]  /*6b20*/  LEA.HI.X.SX32 R5, R157, R189.reuse, 0x2, P0 ;  /* 0x000000bd9d057211 */ /* 0x080fe400000f16ff */
[-C--:B---3--:R-:W-:Y:S02]  /*6b30*/  LEA R6, P1, R156, R188.reuse, 0x2 ;  /* 0x000000bc9c067211 */ /* 0x088fe400078210ff */
[-C--:B------:R-:W-:Y:S01]  /*6b40*/  LEA R10, P0, R0, R188.reuse, 0x2 ;  /* 0x000000bc000a7211 */ /* 0x080fe200078010ff */
[----:B------:R1:W-:Y:S01]  /*6b50*/  RED.E.ADD.F32.FTZ.RN.STRONG.GPU [R4.64], R70 ;  /* 0x000000460400798e */ /* 0x0003e2000c10e786 */
[-C--:B------:R-:W-:Y:S02]  /*6b60*/  LEA.HI.X.SX32 R7, R156, R189.reuse, 0x2, P1 ;  /* 0x000000bd9c077211 */ /* 0x080fe400008f16ff */
[-C--:B------:R-:W-:Y:S02]  /*6b70*/  LEA.HI.X.SX32 R11, R0, R189.reuse, 0x2, P0 ;  /* 0x000000bd000b7211 */ /* 0x080fe400000f16ff */
[----:B------:R-:W-:Y:S01]  /*6b80*/  IADD3 R0, R240, 0x60, RZ ;  /* 0x00000060f0007810 */ /* 0x000fe20007ffe0ff */
[----:B------:R2:W-:Y:S04]  /*6b90*/  RED.E.ADD.F32.FTZ.RN.STRONG.GPU [R6.64], R71 ;  /* 0x000000470600798e */ /* 0x0005e8000c10e786 */
[----:B------:R-:W-:Y:S01]  /*6ba0*/  RED.E.ADD.F32.FTZ.RN.STRONG.GPU [R10.64], R72 ;  /* 0x000000480a00798e */ /* 0x000fe2000c10e786 */
[C---:B------:R-:W-:Y:S03]  /*6bb0*/  IMAD.IADD R0, R198.reuse, 0x1, R0 ;  /* 0x00000001c6007824 */ /* 0x040fe600078e0200 */
[----:B------:R3:W-:Y:S01]  /*6bc0*/  RED.E.ADD.F32.FTZ.RN.STRONG.GPU [R8.64], R73 ;  /* 0x000000490800798e */ /* 0x0007e2000c10e786 */
[----:B------:R-:W-:Y:S03]  /*6bd0*/  IMAD.IADD R0, R198, 0x1, R0 ;  /* 0x00000001c6007824 */ /* 0x000fe600078e0200 */
        /* <DEDUP_REMOVED lines=19> */
[----:B------:R-:W-:Y:S01]  /*6d10*/  IMAD.IADD R0, R198, 0x1, R252 ;  /* 0x00000001c6007824 */ /* 0x000fe200078e02fc */
[----:B------:R-:W-:Y:S04]  /*6d20*/  LDSM.16.MT88.4 R16, [R168+0x2000] ;  /* 0x00200000a810783b */ /* 0x000fe80000004200 */
[----:B------:R2:W-:Y:S04]  /*6d30*/  RED.E.ADD.F32.FTZ.RN.STRONG.GPU [R6.64], R83 ;  /* 0x000000530600798e */ /* 0x0005e8000c10e786 */
[----:B------:R-:W-:Y:S04]  /*6d40*/  RED.E.ADD.F32.FTZ.RN.STRONG.GPU [R10.64], R76 ;  /* 0x0000004c0a00798e */ /* 0x000fe8000c10e786 */
[----:B------:R3:W-:Y:S04]  /*6d50*/  RED.E.ADD.F32.FTZ.RN.STRONG.GPU [R8.64], R77 ;  /* 0x0000004d0800798e */ /* 0x0007e8000c10e786 */
[----:B------:R-:W-:Y:S01]  /*6d60*/  LDSM.16.MT88.4 R80, [R173+0x1e800] ;  /* 0x01e80000ad50783b */ /* 0x000fe20000004200 */
[CC--:B-1----:R-:W-:Y:S04]  /*6d70*/  LEA R4, P1, R219.reuse, R188.reuse, 0x2 ;  /* 0x000000bcdb047211 */ /* 0x0c2fe800078210ff */
[-C--:B------:R-:W-:Y:S05]  /*6d80*/  LEA.HI.X.SX32 R5, R219, R189.reuse, 0x2, P1 ;  /* 0x000000bddb057211 */ /* 0x080fea00008f16ff */
[----:B------:R1:W-:Y:S01]  /*6d90*/  RED.E.ADD.F32.FTZ.RN.STRONG.GPU [R4.64], R78 ;  /* 0x0000004e0400798e */ /* 0x0003e2000c10e786 */
[CC--:B--2---:R-:W-:Y:S04]  /*6da0*/  LEA R6, P0, R227.reuse, R188.reuse, 0x2 ;  /* 0x000000bce3067211 */ /* 0x0c4fe800078010ff */
        /* <DEDUP_REMOVED lines=9> */
[-C--:B------:R-:W-:Y:S02]  /*6e40*/  LEA R10, P0, R0, R188.reuse, 0x2 ;  /* 0x000000bc000a7211 */ /* 0x080fe400078010ff */
[----:B------:R-:W-:Y:S01]  /*6e50*/  IADD3 R12, R240, 0xa0, RZ ;  /* 0x000000a0f00c7810 */ /* 0x000fe20007ffe0ff */
[----:B------:R1:W-:Y:S01]  /*6e60*/  RED.E.ADD.F32.FTZ.RN.STRONG.GPU [R4.64], R86 ;  /* 0x000000560400798e */ /* 0x0003e2000c10e786 */
[-C--:B--2---:R-:W-:Y:S02]  /*6e70*/  LEA R6, P1, R252, R188.reuse, 0x2 ;  /* 0x000000bcfc067211 */ /* 0x084fe400078210ff */
[-C--:B------:R-:W-:Y:S01]  /*6e80*/  LEA.HI.X.SX32 R11, R0, R189.reuse, 0x2, P0 ;  /* 0x000000bd000b7211 */ /* 0x080fe200000f16ff */
[----:B------:R-:W-:Y:S01]  /*6e90*/  IMAD.IADD R0, R198, 0x1, R251 ;  /* 0x00000001c6007824 */ /* 0x000fe200078e02fb */
[-C--:B------:R-:W-:Y:S05]  /*6ea0*/  LEA.HI.X.SX32 R7, R252, R189.reuse, 0x2, P1 ;  /* 0x000000bdfc077211 */ /* 0x080fea00008f16ff */
[----:B------:R2:W-:Y:S04]  /*6eb0*/  RED.E.ADD.F32.FTZ.RN.STRONG.GPU [R6.64], R87 ;  /* 0x000000570600798e */ /* 0x0005e8000c10e786 */
[----:B------:R3:W-:Y:S04]  /*6ec0*/  RED.E.ADD.F32.FTZ.RN.STRONG.GPU [R10.64], R88 ;  /* 0x000000580a00798e */ /* 0x0007e8000c10e786 */
[----:B------:R4:W-:Y:S04]  /*6ed0*/  RED.E.ADD.F32.FTZ.RN.STRONG.GPU [R8.64], R89 ;  /* 0x000000590800798e */ /* 0x0009e8000c10e786 */
[----:B------:R-:W-:Y:S01]  /*6ee0*/  LDSM.16.MT88.4 R84, [R168+0x2800] ;  /* 0x00280000a854783b */ /* 0x000fe20000004200 */
[CC--:B-1----:R-:W-:Y:S04]  /*6ef0*/  LEA R4, P1, R217.reuse, R188.reuse, 0x2 ;  /* 0x000000bcd9047211 */ /* 0x0c2fe800078210ff */
[-C--:B------:R-:W-:Y:S05]  /*6f00*/  LEA.HI.X.SX32 R5, R217, R189.reuse, 0x2, P1 ;  /* 0x000000bdd9057211 */ /* 0x080fea00008f16ff */
[----:B------:R1:W-:Y:S01]  /*6f10*/  RED.E.ADD.F32.FTZ.RN.STRONG.GPU [R4.64], R90 ;  /* 0x0000005a0400798e */ /* 0x0003e2000c10e786 */
[CC--:B--2---:R-:W-:Y:S04]  /*6f20*/  LEA R6, P0, R226.reuse, R188.reuse, 0x2 ;  /* 0x000000bce2067211 */ /* 0x0c4fe800078010ff */
        /* <DEDUP_REMOVED lines=12> */
[----:B------:R-:W-:Y:S04]  /*6ff0*/  LDSM.16.MT88.4 R12, [R173+0x1e000] ;  /* 0x01e00000ad0c783b */ /* 0x000fe80000004200 */
[----:B------:R1:W-:Y:S01]  /*7000*/  RED.E.ADD.F32.FTZ.RN.STRONG.GPU [R4.64], R98 ;  /* 0x000000620400798e */ /* 0x0003e2000c10e786 */
[CC--:B--2---:R-:W-:Y:S03]  /*7010*/  LEA R6, P2, R216.reuse, R188.reuse, 0x2 ;  /* 0x000000bcd8067211 */ /* 0x0c4fe600078410ff */
[----:B------:R-:W-:Y:S01]  /*7020*/  RED.E.ADD.F32.FTZ.RN.STRONG.GPU [R10.64], R99 ;  /* 0x000000630a00798e */ /* 0x000fe2000c10e786 */
[-C--:B------:R-:W-:Y:S03]  /*7030*/  LEA.HI.X.SX32 R7, R216, R189.reuse, 0x2, P2 ;  /* 0x000000bdd8077211 */ /* 0x080fe600010f16ff */
[----:B------:R-:W-:Y:S01]  /*7040*/  RED.E.ADD.F32.FTZ.RN.STRONG.GPU [R8.64], R92 ;  /* 0x0000005c0800798e */ /* 0x000fe2000c10e786 */
[CC--:B---3--:R-:W-:Y:S03]  /*7050*/  LEA R2, P0, R225.reuse, R188.reuse, 0x2 ;  /* 0x000000bce1027211 */ /* 0x0c8fe600078010ff */
[----:B------:R-:W-:Y:S01]  /*7060*/  RED.E.ADD.F32.FTZ.RN.STRONG.GPU [R6.64], R93 ;  /* 0x0000005d0600798e */ /* 0x000fe2000c10e786 */
[-C--:B------:R-:W-:Y:S02]  /*7070*/  LEA.HI.X.SX32 R3, R225, R189.reuse, 0x2, P0 ;  /* 0x000000bde1037211 */ /* 0x080fe400000f16ff */
[----:B------:R-:W-:Y:S01]  /*7080*/  ISETP.NE.U32.AND P0, PT, R0, 0x1, PT ;  /* 0x000000010000780c */ /* 0x000fe20003f05070 */
[----:B------:R-:W-:Y:S01]  /*7090*/  LDSM.16.MT88.4 R8, [R168] ;  /* 0x00000000a808783b */ /* 0x000fe20000004200 */
[----:B------:R-:W-:Y:S05]  /*70a0*/  @P6 IADD3 R0, P2, R209, -0x100, RZ ;  /* 0xffffff00d1006810 */ /* 0x000fea0007f5e0ff */
[----:B------:R-:W-:Y:S01]  /*70b0*/  @P6 IMAD.MOV.U32 R209, RZ, RZ, R0 ;  /* 0x000000ffffd16224 */ /* 0x000fe200078e0000 */
[C---:B------:R-:W-:Y:S02]  /*70c0*/  IADD3 R0, R168.reuse, -0x6000, RZ ;  /* 0xffffa000a8007810 */ /* 0x040fe40007ffe0ff */
[C---:B-1----:R-:W-:Y:S03]  /*70d0*/  LEA R4, P1, R215.reuse, R188, 0x2 ;  /* 0x000000bcd7047211 */ /* 0x042fe600078210ff */
[----:B------:R-:W-:Y:S02]  /*70e0*/  @P0 IADD3 R0, R168, 0x6000, RZ ;  /* 0x00006000a8000810 */ /* 0x000fe40007ffe0ff */
        /* <DEDUP_REMOVED lines=71> */
[----:B------:R-:W2:Y:S01]  /*7560*/  LDL R97, [R1+0x8] ;  /* 0x0000080001617983 */ /* 0x000ea20000100800 */
        /* <DEDUP_REMOVED lines=146> */
[----:B------:R4:W-:Y:S01]  /*7e90*/  STS [R247+0xb400], R62 ;  /* 0x00b4003ef7007388 */ /* 0x0009e20000000800 */
[----:B--2---:R-:W-:-:S13]  /*7ea0*/  ISETP.NE.AND P0, PT, R97, -0x1, PT ;  /* 0xffffffff6100780c */ /* 0x004fda0003f05270 */
[----:B---3--:R-:W-:-:S05]  /*7eb0*/  @P0 IADD3 R0, R242, R97, RZ ;  /* 0x00000061f2000210 */ /* 0x008fca0007ffe0ff */
[----:B------:R-:W-:-:S04]  /*7ec0*/  @P0 IMAD.WIDE.U32 R2, R0, c[0x0][0x3a0], RZ ;  /* 0x0000e80000020a25 */ /* 0x000fc800078e00ff */
[----:B------:R-:W-:Y:S01]  /*7ed0*/  @P0 IMAD R7, R0, c[0x0][0x3a4], R3 ;  /* 0x0000e90000070a24 */ /* 0x000fe200078e0203 */
[----:B------:R-:W-:Y:S01]  /*7ee0*/  @P0 MOV R6, R2 ;  /* 0x0000000200060202 */ /* 0x000fe20000000f00 */
[----:B------:R-:W-:Y:S05]  /*7ef0*/  @P0 BRA `(.L_x_237) ;  /* 0x000000a000000947 */ /* 0x000fea0003800000 */
[----:B----4-:R-:W-:Y:S01]  /*7f00*/  SHF.R.S32.HI R0, RZ, 0x1f, R242 ;  /* 0x0000001fff007819 */ /* 0x010fe200000114f2 */
        /* <DEDUP_REMOVED lines=9> */
.L_x_237:
[----:B----4-:R-:W-:-:S05]  /*7fa0*/  @P0 IADD3 R0, R242, R97, RZ ;  /* 0x00000061f2000210 */ /* 0x010fca0007ffe0ff */
        /* <DEDUP_REMOVED lines=14> */
.L_x_238:
[----:B------:R-:W2:Y:S01]  /*8090*/  LDL R65, [R1] ;  /* 0x0000000001417983 */ /* 0x000ea20000100800 */
[----:B------:R-:W-:Y:S01]  /*80a0*/  SHF.R.S32.HI R5, RZ, 0x1f, R200 ;  /* 0x0000001fff057819 */ /* 0x000fe200000114c8 */
[----:B------:R-:W-:Y:S01]  /*80b0*/  IMAD R11, R243, -0x40, R210 ;  /* 0xffffffc0f30b7824 */ /* 0x000fe200078e02d2 */
[----:B------:R-:W-:Y:S01]  /*80c0*/  MOV R4, R200 ;  /* 0x000000c800047202 */ /* 0x000fe20000000f00 */
[----:B------:R-:W-:Y:S01]  /*80d0*/  BAR.SYNC.DEFER_BLOCKING 0x0 ;  /* 0x0000000000007b1d */ /* 0x000fe20000010000 */
[----:B------:R-:W-:Y:S02]  /*80e0*/  SHF.R.S32.HI R26, RZ, 0x1f, R244 ;  /* 0x0000001fff1a7819 */ /* 0x000fe400000114f4 */
[----:B------:R-:W-:Y:S02]  /*80f0*/  ISETP.GE.AND P4, PT, R241, R11, PT ;  /* 0x0000000bf100720c */ /* 0x000fe40003f86270 */
[----:B------:R-:W-:Y:S01]  /*8100*/  SHF.R.S32.HI R64, RZ, 0x1f, R241 ;  /* 0x0000001fff407819 */ /* 0x000fe200000114f1 */
[----:B------:R-:W-:Y:S01]  /*8110*/  BSSY B0, `(.L_x_239) ;  /* 0x0000026000007945 */ /* 0x000fe20003800000 */
[----:B------:R1:W3:Y:S04]  /*8120*/  LDS.128 R36, [R192+0x13000] ;  /* 0x01300000c0247984 */ /* 0x0002e80000000c00 */
[----:B------:R1:W4:Y:S04]  /*8130*/  LDS.128 R32, [R192+0x15000] ;  /* 0x01500000c0207984 */ /* 0x0003280000000c00 */
[----:B------:R1:W1:Y:S04]  /*8140*/  LDS.128 R28, [R192+0x17000] ;  /* 0x01700000c01c7984 */ /* 0x0002680000000c00 */
[----:B------:R1:W1:Y:S04]  /*8150*/  LDS.128 R48, [R192+0x18000] ;  /* 0x01800000c0307984 */ /* 0x0002680000000c00 */
[----:B------:R1:W1:Y:S04]  /*8160*/  LDS.128 R60, [R192+0x19000] ;  /* 0x01900000c03c7984 */ /* 0x0002680000000c00 */
[----:B------:R1:W1:Y:S04]  /*8170*/  LDS.128 R44, [R192+0x1a000] ;  /* 0x01a00000c02c7984 */ /* 0x0002680000000c00 */
[----:B------:R1:W1:Y:S04]  /*8180*/  LDS.128 R56, [R192+0x1b000] ;  /* 0x01b00000c0387984 */ /* 0x0002680000000c00 */
[----:B------:R1:W1:Y:S04]  /*8190*/  LDS.128 R40, [R192+0x1c000] ;  /* 0x01c00000c0287984 */ /* 0x0002680000000c00 */
[----:B------:R1:W1:Y:S01]  /*81a0*/  LDS.128 R52, [R192+0x1d000] ;  /* 0x01d00000c0347984 */ /* 0x0002620000000c00 */
[----:B--2---:R-:W-:Y:S01]  /*81b0*/  SHF.R.S32.HI R24, RZ, 0x1f, R65 ;  /* 0x0000001fff187819 */ /* 0x004fe20000011441 */
[----:B------:R-:W-:-:S04]  /*81c0*/  IMAD.WIDE.U32 R2, R65, c[0x0][0x3a0], R4 ;  /* 0x0000e80041027a25 */ /* 0x000fc800078e0004 */
[----:B------:R-:W-:Y:S01]  /*81d0*/  IMAD R0, R24, c[0x0][0x3a0], RZ ;  /* 0x0000e80018007a24 */ /* 0x000fe200078e02ff */
[----:B------:R-:W-:-:S03]  /*81e0*/  IADD3 R2, P0, R6, R2, RZ ;  /* 0x0000000206027210 */ /* 0x000fc60007f1e0ff */
[----:B------:R-:W-:-:S05]  /*81f0*/  IMAD R0, R65, c[0x0][0x3a4], R0 ;  /* 0x0000e90041007a24 */ /* 0x000fca00078e0200 */
[----:B------:R-:W-:Y:S01]  /*8200*/  IADD3.X R3, R7, R3, R0, P0, !PT ;  /* 0x0000000307037210 */ /* 0x000fe200007fe400 */
[----:B------:R-:W-:-:S04]  /*8210*/  IMAD R0, R26, c[0x0][0x3b8], RZ ;  /* 0x0000ee001a007a24 */ /* 0x000fc800078e02ff */
[C---:B------:R-:W-:Y:S02]  /*8220*/  IMAD R0, R244.reuse, c[0x0][0x3bc], R0 ;  /* 0x0000ef00f4007a24 */ /* 0x040fe400078e0200 */
[----:B------:R-:W-:-:S05]  /*8230*/  IMAD.WIDE.U32 R6, R244, c[0x0][0x3b8], R2 ;  /* 0x0000ee00f4067a25 */ /* 0x000fca00078e0002 */
[----:B------:R-:W-:Y:S01]  /*8240*/  IADD3 R10, R0, R7, RZ ;  /* 0x00000007000a7210 */ /* 0x000fe20007ffe0ff */
[----:B------:R-:W-:Y:S05]  /*8250*/  @P4 BRA `(.L_x_240) ;  /* 0x0000011000004947 */ /* 0x000fea0003800000 */
[----:B-1-34-:R-:W-:Y:S01]  /*8260*/  ISETP.GE.AND P2, PT, R200, c[0x0][0x220], PT ;  /* 0x00008800c8007a0c */ /* 0x01afe20003f46270 */
[----:B------:R-:W1:Y:S01]  /*8270*/  LDS.128 R20, [R192+0x14000] ;  /* 0x01400000c0147984 */ /* 0x000e620000000c00 */
[----:B------:R-:W-:Y:S01]  /*8280*/  MOV R3, R10 ;  /* 0x0000000a00037202 */ /* 0x000fe20000000f00 */
[----:B------:R-:W-:Y:S01]  /*8290*/  IMAD R0, R64, c[0x0][0x3a0], RZ ;  /* 0x0000e80040007a24 */ /* 0x000fe200078e02ff */
[----:B------:R-:W-:Y:S01]  /*82a0*/  ISETP.GE.AND P1, PT, R211, c[0x0][0x220], PT ;  /* 0x00008800d3007a0c */ /* 0x000fe20003f26270 */
[----:B------:R-:W2:Y:S01]  /*82b0*/  LDS.128 R16, [R192+0x16000] ;  /* 0x01600000c0107984 */ /* 0x000ea20000000c00 */
[----:B------:R-:W-:Y:S01]  /*82c0*/  IMAD.MOV.U32 R2, RZ, RZ, R6 ;  /* 0x000000ffff027224 */ /* 0x000fe200078e0006 */
[----:B------:R-:W-:Y:S01]  /*82d0*/  ISETP.GE.AND P0, PT, R212, c[0x0][0x220], PT ;  /* 0x00008800d4007a0c */ /* 0x000fe20003f06270 */
[C---:B------:R-:W-:Y:S02]  /*82e0*/  IMAD R0, R241.reuse, c[0x0][0x3a4], R0 ;  /* 0x0000e900f1007a24 */ /* 0x040fe400078e0200 */
[----:B------:R-:W-:-:S03]  /*82f0*/  IMAD.WIDE.U32 R8, R241, c[0x0][0x3a0], R2 ;  /* 0x0000e800f1087a25 */ /* 0x000fc600078e0002 */
[----:B------:R-:W3:Y:S01]  /*8300*/  @!P2 LDS.128 R12, [R192+0x12000] ;  /* 0x01200000c00ca984 */ /* 0x000ee20000000c00 */
[----:B------:R-:W-:Y:S01]  /*8310*/  IMAD.IADD R0, R0, 0x1, R9 ;  /* 0x0000000100007824 */ /* 0x000fe200078e0209 */
[----:B------:R-:W-:-:S04]  /*8320*/  LEA R2, P3, R8, c[0x0][0x340], 0x1 ;  /* 0x0000d00008027a11 */ /* 0x000fc800078608ff */
[----:B------:R-:W-:-:S05]  /*8330*/  LEA.HI.X R3, R8, c[0x0][0x344], R0, 0x1, P3 ;  /* 0x0000d10008037a11 */ /* 0x000fca00018f0c00 */
[----:B-1----:R1:W-:Y:S04]  /*8340*/  @!P1 STG.E.128 [R2.64+0x80], R20 ;  /* 0x0000801402009986 */ /* 0x0023e8000c101d06 */
[----:B--2---:R1:W-:Y:S04]  /*8350*/  @!P0 STG.E.128 [R2.64+0x100], R16 ;  /* 0x0001001002008986 */ /* 0x0043e8000c101d06 */
[----:B---3--:R1:W-:Y:S02]  /*8360*/  @!P2 STG.E.128 [R2.64], R12 ;  /* 0x0000000c0200a986 */ /* 0x0083e4000c101d06 */
.L_x_240:
[----:B-1-34-:R-:W-:Y:S05]  /*8370*/  BSYNC B0 ;  /* 0x0000000000007941 */ /* 0x01afea0003800000 */
.L_x_239:
[----:B------:R-:W-:Y:S01]  /*8380*/  IADD3 R0, R241, 0x20, RZ ;  /* 0x00000020f1007810 */ /* 0x000fe20007ffe0ff */
[----:B------:R-:W-:Y:S03]  /*8390*/  BSSY B0, `(.L_x_241) ;  /* 0x0000013000007945 */ /* 0x000fe60003800000 */
[----:B------:R-:W-:-:S13]  /*83a0*/  ISETP.GE.AND P3, PT, R0, R11, PT ;  /* 0x0000000b0000720c */ /* 0x000fda0003f66270 */
[----:B------:R-:W-:Y:S05]  /*83b0*/  @P3 BRA `(.L_x_242) ;  /* 0x0000010000003947 */ /* 0x000fea0003800000 */
[----:B------:R-:W-:Y:S02]  /*83c0*/  IADD3 R0, P0, R241, 0x20, RZ ;  /* 0x00000020f1007810 */ /* 0x000fe40007f1e0ff */
[----:B------:R-:W-:Y:S02]  /*83d0*/  MOV R3, R10 ;  /* 0x0000000a00037202 */ /* 0x000fe40000000f00 */
        /* <DEDUP_REMOVED lines=14> */
.L_x_242:
[----:B------:R-:W-:Y:S05]  /*84c0*/  BSYNC B0 ;  /* 0x0000000000007941 */ /* 0x000fea0003800000 */
.L_x_241:
[----:B-1----:R-:W-:Y:S01]  /*84d0*/  IMAD.WIDE.U32 R2, R65, c[0x0][0x3a8], R4 ;  /* 0x0000ea0041027a25 */ /* 0x002fe200078e0004 */
[----:B------:R-:W-:Y:S03]  /*84e0*/  BSSY B0, `(.L_x_243) ;  /* 0x0000018000007945 */ /* 0x000fe60003800000 */
[----:B------:R-:W-:Y:S01]  /*84f0*/  IMAD R0, R24, c[0x0][0x3a8], RZ ;  /* 0x0000ea0018007a24 */ /* 0x000fe200078e02ff */
[----:B------:R-:W-:-:S03]  /*8500*/  IADD3 R2, P0, R25, R2, RZ ;  /* 0x0000000219027210 */ /* 0x000fc60007f1e0ff */
[----:B------:R-:W-:Y:S02]  /*8510*/  IMAD R4, R65, c[0x0][0x3ac], R0 ;  /* 0x0000eb0041047a24 */ /* 0x000fe400078e0200 */
        /* <DEDUP_REMOVED lines=17> */
[----:B------:R1:W-:Y:S04]  /*8630*/  @!P2 STG.E.128 [R2.64], R48 ;  /* 0x000000300200a986 */ /* 0x0003e8000c101d06 */
[----:B------:R1:W-:Y:S04]  /*8640*/  @!P1 STG.E.128 [R2.64+0x80], R44 ;  /* 0x0000802c02009986 */ /* 0x0003e8000c101d06 */
[----:B------:R1:W-:Y:S02]  /*8650*/  @!P0 STG.E.128 [R2.64+0x100], R40 ;  /* 0x0001002802008986 */ /* 0x0003e4000c101d06 */
.L_x_244:
[----:B------:R-:W-:Y:S05]  /*8660*/  BSYNC B0 ;  /* 0x0000000000007941 */ /* 0x000fea0003800000 */
.L_x_243:
        /* <DEDUP_REMOVED lines=17> */
.L_x_215:
[----:B------:R-:W-:Y:S05]  /*8780*/  BSYNC B1 ;  /* 0x0000000000017941 */ /* 0x000fea0003800000 */
.L_x_201:
[----:B---3--:R-:W-:Y:S01]  /*8790*/  ULDC UR5, c[0x0][0x218] ;  /* 0x0000860000057ab9 */ /* 0x008fe20000000800 */
[----:B------:R-:W-:Y:S01]  /*87a0*/  IADD3 R243, R243, c[0x0][0xc], RZ ;  /* 0x00000300f3f37a10 */ /* 0x000fe20007ffe0ff */
[----:B------:R-:W-:-:S04]  /*87b0*/  UIADD3 UR5, UR5, 0x3f, URZ ;  /* 0x0000003f05057890 */ /* 0x000fc8000fffe03f */
[----:B------:R-:W-:-:S04]  /*87c0*/  USHF.R.S32.HI UR4, URZ, 0x1f, UR5 ;  /* 0x0000001f3f047899 */ /* 0x000fc80008011405 */
[----:B------:R-:W-:-:S04]  /*87d0*/  ULEA.HI UR4, UR4, UR5, URZ, 0x6 ;  /* 0x0000000504047291 */ /* 0x000fc8000f8f303f */
[----:B------:R-:W-:-:S06]  /*87e0*/  USHF.R.S32.HI UR4, URZ, 0x6, UR4 ;  /* 0x000000063f047899 */ /* 0x000fcc0008011404 */
[----:B------:R-:W-:-:S13]  /*87f0*/  ISETP.GE.AND P0, PT, R243, UR4, PT ;  /* 0x00000004f3007c0c */ /* 0x000fda000bf06270 */
[----:B------:R-:W-:Y:S01]  /*8800*/  @P0 CALL.REL.NOINC `(.L_x_245) ;  /* 0x0000001000000944 */ /* 0x000fe20003c00000 */
[----:B------:R-:W-:Y:S05]  /*8810*/  BRA `(.L_x_246) ;  /* 0xffff802000007947 */ /* 0x000fea000383ffff */
.L_x_245:
[----:B------:R-:W-:Y:S05]  /*8820*/  EXIT ;  /* 0x000000000000794d */ /* 0x000fea0003800000 */
.L_x_247:
        /* <DEDUP_REMOVED lines=13> */
.L_x_803:


//--------------------- .text._ZN5flash27flash_bwd_convert_dq_kernelI23Flash_bwd_kernel_traitsILi192ELi64ELi64ELi8ELi4ELi2ELi2ELb1ELb1EN7cutlass10bfloat16_tE19Flash_kernel_traitsILi192ELi64ELi64ELi8ES3_EEEEvNS_16Flash_bwd_paramsEi --------------------------
	.section	.text._ZN5flash27flash_bwd_convert_dq_kernelI23Flash_bwd_kernel_traitsILi192ELi64ELi64ELi8ELi4ELi2ELi2ELb1ELb1EN7cutlass10bfloat16_tE19Flash_kernel_traitsILi192ELi64ELi64ELi8ES3_EEEEvNS_16Flash_bwd_paramsEi,"ax",@progbits
	.sectioninfo	@"SHI_REGISTERS=96"
	.align	128
        .global         _ZN5flash27flash_bwd_convert_dq_kernelI23Flash_bwd_kernel_traitsILi192ELi64ELi64ELi8ELi4ELi2ELi2ELb1ELb1EN7cutlass10bfloat16_tE19Flash_kernel_traitsILi192ELi64ELi64ELi8ES3_EEEEvNS_16Flash_bwd_paramsEi
        .type           _ZN5flash27flash_bwd_convert_dq_kernelI23Flash_bwd_kernel_traitsILi192ELi64ELi64ELi8ELi4ELi2ELi2ELb1ELb1EN7cutlass10bfloat16_tE19Flash_kernel_traitsILi192ELi64ELi64ELi8ES3_EEEEvNS_16Flash_bwd_paramsEi,@function
        .size           _ZN5flash27flash_bwd_convert_dq_kernelI23Flash_bwd_kernel_traitsILi192ELi64ELi64ELi8ELi4ELi2ELi2ELb1ELb1EN7cutlass10bfloat16_tE19Flash_kernel_traitsILi192ELi64ELi64ELi8ES3_EEEEvNS_16Flash_bwd_paramsEi,(.L_x_804 - _ZN5flash27flash_bwd_convert_dq_kernelI23Flash_bwd_kernel_traitsILi192ELi64ELi64ELi8ELi4ELi2ELi2ELb1ELb1EN7cutlass10bfloat16_tE19Flash_kernel_traitsILi192ELi64ELi64ELi8ES3_EEEEvNS_16Flash_bwd_paramsEi)
        .other          _ZN5flash27flash_bwd_convert_dq_kernelI23Flash_bwd_kernel_traitsILi192ELi64ELi64ELi8ELi4ELi2ELi2ELb1ELb1EN7cutlass10bfloat16_tE19Flash_kernel_traitsILi192ELi64ELi64ELi8ES3_EEEEvNS_16Flash_bwd_paramsEi,@"STO_CUDA_ENTRY STV_DEFAULT"
_ZN5flash27flash_bwd_convert_dq_kernelI23Flash_bwd_kernel_traitsILi192ELi64ELi64ELi8ELi4ELi2ELi2ELb1ELb1EN7cutlass10bfloat16_tE19Flash_kernel_traitsILi192ELi64ELi64ELi8ES3_EEEEvNS_16Flash_bwd_paramsEi:
.text._ZN5flash27flash_bwd_convert_dq_kernelI23Flash_bwd_kernel_traitsILi192ELi64ELi64ELi8ELi4ELi2ELi2ELb1ELb1EN7cutlass10bfloat16_tE19Flash_kernel_traitsILi192ELi64ELi64ELi8ES3_EEEEvNS_16Flash_bwd_paramsEi:
[----:B------:R-:W-:Y:S02]  /*0000*/  MOV R1, c[0x0][0x28] ;  /* 0x00000a0000017a02 */ /* 0x000fe40000000f00 */
[----:B------:R-:W0:Y:S01]  /*0010*/  S2R R42, SR_CTAID.Y ;  /* 0x00000000002a7919 */ /* 0x000e220000002600 */
[----:B------:R-:W-:Y:S01]  /*0020*/  ISETP.NE.U32.AND P0, PT, RZ, c[0x0][0x240], PT ;  /* 0x00009000ff007a0c */ /* 0x000fe20003f05070 */
[----:B------:R-:W-:Y:S01]  /*0030*/  HFMA2.MMA R5, -RZ, RZ, 0, 2.384185791015625e-07 ;  /* 0x00000004ff057435 */ /* 0x000fe200000001ff */
[----:B------:R-:W-:Y:S01]  /*0040*/  MOV R39, 0xffffffff ;  /* 0xffffffff00277802 */ /* 0x000fe20000000f00 */
[----:B------:R-:W-:Y:S01]  /*0050*/  ULDC.64 UR6, c[0x0][0x118] ;  /* 0x0000460000067ab9 */ /* 0x000fe20000000a00 */
[----:B------:R-:W-:-:S07]  /*0060*/  ISETP.NE.AND.EX P0, PT, RZ, c[0x0][0x244], PT, P0 ;  /* 0x00009100ff007a0c */ /* 0x000fce0003f05300 */
[----:B0-----:R-:W-:-:S06]  /*0070*/  IMAD.WIDE R4, R42, R5, c[0x0][0x240] ;  /* 0x000090002a047625 */ /* 0x001fcc00078e0205 */
[----:B------:R-:W2:Y:S04]  /*0080*/  @P0 LDG.E R39, [R4.64] ;  /* 0x0000000604270981 */ /* 0x000ea8000c1e1900 */
[----:B------:R-:W2:Y:S04]  /*0090*/  @P0 LDG.E R0, [R4.64+0x4] ;  /* 0x0000040604000981 */ /* 0x000ea8000c1e1900 */
[----:B------:R-:W0:Y:S02]  /*00a0*/  S2R R3, SR_CTAID.X ;  /* 0x0000000000037919 */ /* 0x000e240000002500 */
[----:B0-----:R-:W-:-:S02]  /*00b0*/  SHF.L.U32 R3, R3, 0x6, RZ ;  /* 0x0000000603037819 */ /* 0x001fc400000006ff */
[----:B--2---:R-:W-:Y:S02]  /*00c0*/  @P0 IADD3 R0, R0, -R39, RZ ;  /* 0x8000002700000210 */ /* 0x004fe40007ffe0ff */
[----:B------:R-:W-:-:S04]  /*00d0*/  @!P0 MOV R0, c[0x0][0x214] ;  /* 0x0000850000008a02 */ /* 0x000fc80000000f00 */
[----:B------:R-:W-:-:S13]  /*00e0*/  ISETP.GT.AND P1, PT, R0, R3, PT ;  /* 0x000000030000720c */ /* 0x000fda0003f24270 */
[----:B------:R-:W-:Y:S05]  /*00f0*/  @!P1 EXIT ;  /* 0x000000000000994d */ /* 0x000fea0003800000 */
[C---:B------:R-:W-:Y:S01]  /*0100*/  ISETP.NE.AND P2, PT, R39.reuse, -0x1, PT ;  /* 0xffffffff2700780c */ /* 0x040fe20003f45270 */
[----:B------:R-:W-:Y:S01]  /*0110*/  CS2R R18, SRZ ;  /* 0x0000000000127805 */ /* 0x000fe2000001ff00 */
[----:B------:R-:W-:Y:S01]  /*0120*/  MOV R16, RZ ;  /* 0x000000ff00107202 */ /* 0x000fe20000000f00 */
        /* <DEDUP_REMOVED lines=10> */
[----:B------:R-:W-:Y:S01]  /*01d0*/  @!P2 IMAD.WIDE.U32 R6, R42, c[0x0][0x380], RZ ;  /* 0x0000e0002a06aa25 */ /* 0x000fe200078e00ff */
[----:B------:R-:W-:Y:S01]  /*01e0*/  @!P2 SHF.R.S32.HI R2, RZ, 0x1f, R42 ;  /* 0x0000001fff02a819 */ /* 0x000fe2000001142a */
[----:B------:R-:W-:Y:S01]  /*01f0*/  CS2R R30, SRZ ;  /* 0x00000000001e7805 */ /* 0x000fe2000001ff00 */
[----:B------:R-:W-:Y:S01]  /*0200*/  CS2R R66, SRZ ;  /* 0x0000000000427805 */ /* 0x000fe2000001ff00 */
[C---:B------:R-:W-:Y:S01]  /*0210*/  @P2 IMAD.WIDE.U32 R4, R39.reuse, c[0x0][0x398], RZ ;  /* 0x0000e60027042a25 */ /* 0x040fe200078e00ff */
[----:B------:R-:W-:Y:S01]  /*0220*/  @!P2 MOV R4, R6 ;  /* 0x000000060004a202 */ /* 0x000fe20000000f00 */
[----:B------:R-:W-:Y:S01]  /*0230*/  CS2R R68, SRZ ;  /* 0x0000000000447805 */ /* 0x000fe2000001ff00 */
[----:B------:R-:W0:Y:S01]  /*0240*/  S2R R6, SR_TID.X ;  /* 0x0000000000067919 */ /* 0x000e220000002100 */
[----:B------:R-:W-:Y:S01]  /*0250*/  @!P2 IMAD R9, R2, c[0x0][0x380], RZ ;  /* 0x0000e0000209aa24 */ /* 0x000fe200078e02ff */
[----:B------:R-:W-:Y:S01]  /*0260*/  CS2R R36, SRZ ;  /* 0x0000000000247805 */ /* 0x000fe2000001ff00 */
[----:B------:R-:W-:Y:S01]  /*0270*/  @P2 IMAD R2, R39, c[0x0][0x39c], R5 ;  /* 0x0000e70027022a24 */ /* 0x000fe200078e0205 */
[----:B------:R-:W-:Y:S01]  /*0280*/  CS2R R64, SRZ ;  /* 0x0000000000407805 */ /* 0x000fe2000001ff00 */
[----:B------:R-:W-:Y:S01]  /*0290*/  IMAD.MOV.U32 R5, RZ, RZ, c[0x0][0x3e0] ;  /* 0x0000f800ff057624 */ /* 0x000fe200078e00ff */
[----:B------:R-:W-:Y:S01]  /*02a0*/  MOV R90, RZ ;  /* 0x000000ff005a7202 */ /* 0x000fe20000000f00 */
[----:B------:R-:W-:Y:S01]  /*02b0*/  @!P2 IMAD R9, R42, c[0x0][0x384], R9 ;  /* 0x0000e1002a09aa24 */ /* 0x000fe200078e0209 */
[----:B------:R-:W-:Y:S01]  /*02c0*/  CS2R R70, SRZ ;  /* 0x0000000000467805 */ /* 0x000fe2000001ff00 */
[----:B------:R-:W-:Y:S01]  /*02d0*/  CS2R R72, SRZ ;  /* 0x0000000000487805 */ /* 0x000fe2000001ff00 */
[----:B------:R-:W-:Y:S01]  /*02e0*/  ISETP.GE.AND P1, PT, R5, 0x1, PT ;  /* 0x000000010500780c */ /* 0x000fe20003f26270 */
[----:B------:R-:W-:Y:S01]  /*02f0*/  CS2R R74, SRZ ;  /* 0x00000000004a7805 */ /* 0x000fe2000001ff00 */
[----:B------:R-:W1:Y:S01]  /*0300*/  S2R R5, SR_CTAID.Z ;  /* 0x0000000000057919 */ /* 0x000e620000002700 */
[----:B------:R-:W-:Y:S01]  /*0310*/  @!P2 IADD3 R2, R7, R9, RZ ;  /* 0x000000090702a210 */ /* 0x000fe20007ffe0ff */
[----:B------:R-:W-:Y:S01]  /*0320*/  CS2R R78, SRZ ;  /* 0x00000000004e7805 */ /* 0x000fe2000001ff00 */
[----:B------:R-:W-:Y:S01]  /*0330*/  SHF.R.S32.HI R7, RZ, 0x1f, R3 ;  /* 0x0000001fff077819 */ /* 0x000fe20000011403 */
[----:B------:R-:W-:Y:S01]  /*0340*/  CS2R R8, SRZ ;  /* 0x0000000000087805 */ /* 0x000fe2000001ff00 */
[----:B------:R-:W-:Y:S01]  /*0350*/  MOV R76, RZ ;  /* 0x000000ff004c7202 */ /* 0x000fe20000000f00 */
[----:B------:R-:W-:Y:S01]  /*0360*/  CS2R R80, SRZ ;  /* 0x0000000000507805 */ /* 0x000fe2000001ff00 */
[----:B------:R-:W-:Y:S01]  /*0370*/  IMAD.MOV.U32 R82, RZ, RZ, RZ ;  /* 0x000000ffff527224 */ /* 0x000fe200078e00ff */
[----:B0-----:R-:W-:-:S04]  /*0380*/  SHF.R.S32.HI R77, RZ, 0x1f, R6 ;  /* 0x0000001fff4d7819 */ /* 0x001fc80000011406 */
[CC--:B------:R-:W-:Y:S02]  /*0390*/  LEA.HI R46, R77.reuse, R6.reuse, RZ, 0x5 ;  /* 0x000000064d2e7211 */ /* 0x0c0fe400078f28ff */
[----:B------:R-:W-:Y:S02]  /*03a0*/  LEA.HI R83, R77, R6, RZ, 0x2 ;  /* 0x000000064d537211 */ /* 0x000fe400078f10ff */
[----:B------:R-:W-:Y:S01]  /*03b0*/  SHF.R.S32.HI R84, RZ, 0x5, R46 ;  /* 0x00000005ff547819 */ /* 0x000fe2000001142e */
[----:B------:R-:W-:Y:S05]  /*03c0*/  @!P1 BRA `(.L_x_248) ;  /* 0x00000ce000009947 */ /* 0x000fea0003800000 */
[C---:B------:R-:W-:Y:S01]  /*03d0*/  IMAD.WIDE R16, R42.reuse, 0x80, RZ ;  /* 0x000000802a107825 */ /* 0x040fe200078e02ff */
[----:B------:R-:W-:Y:S01]  /*03e0*/  MOV R40, c[0x0][0x1c0] ;  /* 0x0000700000287a02 */ /* 0x000fe20000000f00 */
[----:B------:R-:W-:Y:S01]  /*03f0*/  HFMA2.MMA R51, -RZ, RZ, 0, 0 ;  /* 0x00000000ff337435 */ /* 0x000fe200000001ff */
[----:B------:R-:W-:Y:S01]  /*0400*/  @!P2 MOV R39, 0xffffffff ;  /* 0xffffffff0027a802 */ /* 0x000fe20000000f00 */
[----:B------:R-:W-:Y:S01]  /*0410*/  IMAD.WIDE R42, R42, c[0x0][0x224], RZ ;  /* 0x000089002a2a7a25 */ /* 0x000fe200078e02ff */
[----:B------:R-:W-:Y:S01]  /*0420*/  SEL R16, R16, RZ, P0 ;  /* 0x000000ff10107207 */ /* 0x000fe20000000000 */
[----:B------:R-:W-:Y:S01]  /*0430*/  UMOV UR4, 0x2 ;  /* 0x0000000200047882 */ /* 0x000fe20000000000 */
[----:B------:R-:W-:Y:S01]  /*0440*/  SEL R38, R17, RZ, P0 ;  /* 0x000000ff11267207 */ /* 0x000fe20000000000 */
[----:B------:R-:W-:Y:S01]  /*0450*/  IMAD R17, R43, c[0x0][0x1c0], RZ ;  /* 0x000070002b117a24 */ /* 0x000fe200078e02ff */
[----:B------:R-:W-:Y:S01]  /*0460*/  IADD3 R47, P0, R3, R16, RZ ;  /* 0x00000010032f7210 */ /* 0x000fe20007f1e0ff */
[----:B------:R-:W-:Y:S01]  /*0470*/  ULDC.64 UR10, c[0x0][0x3d8] ;  /* 0x0000f600000a7ab9 */ /* 0x000fe20000000a00 */
[----:B------:R-:W-:Y:S01]  /*0480*/  SHF.R.S32.HI R16, RZ, 0x1f, R40 ;  /* 0x0000001fff107819 */ /* 0x000fe20000011428 */
[----:B------:R-:W-:Y:S01]  /*0490*/  IMAD.WIDE R40, R40, c[0x0][0x22c], RZ ;  /* 0x00008b0028287a25 */ /* 0x000fe200078e02ff */
[----:B------:R-:W-:Y:S01]  /*04a0*/  IADD3.X R49, R7, R38, RZ, P0, !PT ;  /* 0x0000002607317210 */ /* 0x000fe200007fe4ff */
[----:B------:R-:W-:Y:S01]  /*04b0*/  USHF.L.U64.HI UR4, UR10, UR4, UR11 ;  /* 0x000000040a047299 */ /* 0x000fe2000801020b */
[----:B------:R-:W-:Y:S01]  /*04c0*/  MOV R85, c[0x0][0x22c] ;  /* 0x00008b0000557a02 */ /* 0x000fe20000000f00 */
[----:B------:R-:W-:Y:S01]  /*04d0*/  IMAD R53, R42, R16, R17 ;  /* 0x000000102a357224 */ /* 0x000fe200078e0211 */
[----:B------:R-:W-:Y:S01]  /*04e0*/  ULDC.64 UR8, c[0x0][0x350] ;  /* 0x0000d40000087ab9 */ /* 0x000fe20000000a00 */
[----:B------:R-:W-:-:S02]  /*04f0*/  IMAD R38, R49, c[0x0][0x1c0], RZ ;  /* 0x0000700031267a24 */ /* 0x000fc400078e02ff */
[----:B------:R-:W-:-:S04]  /*0500*/  IMAD.WIDE.U32 R42, R42, c[0x0][0x1c0], RZ ;  /* 0x000070002a2a7a25 */ /* 0x000fc800078e00ff */
[----:B------:R-:W-:Y:S02]  /*0510*/  IMAD R55, R16, R47, R38 ;  /* 0x0000002f10377224 */ /* 0x000fe400078e0226 */
[----:B------:R-:W-:-:S04]  /*0520*/  IMAD.WIDE.U32 R16, R47, c[0x0][0x1c0], RZ ;  /* 0x000070002f107a25 */ /* 0x000fc800078e00ff */
[----:B------:R-:W-:Y:S01]  /*0530*/  IMAD.IADD R48, R43, 0x1, R53 ;  /* 0x000000012b307824 */ /* 0x000fe200078e0235 */
[----:B------:R-:W-:Y:S01]  /*0540*/  IADD3 R43, R17, R55, RZ ;  /* 0x00000037112b7210 */ /* 0x000fe20007ffe0ff */
[-C--:B------:R-:W-:Y:S01]  /*0550*/  IMAD R50, R41, R39.reuse, RZ ;  /* 0x0000002729327224 */ /* 0x080fe200078e02ff */
[----:B------:R-:W-:Y:S01]  /*0560*/  SHF.R.S32.HI R17, RZ, 0x1f, R85 ;  /* 0x0000001fff117819 */ /* 0x000fe20000011455 */
[----:B------:R-:W-:-:S04]  /*0570*/  IMAD.WIDE.U32 R44, R40, R39, RZ ;  /* 0x00000027282c7225 */ /* 0x000fc800078e00ff */
[----:B------:R-:W-:-:S04]  /*0580*/  IMAD.WIDE.U32 R38, R42, c[0x0][0x22c], RZ ;  /* 0x00008b002a267a25 */ /* 0x000fc800078e00ff */
[----:B------:R-:W-:Y:S02]  /*0590*/  IMAD R51, R40, R51, R50 ;  /* 0x0000003328337224 */ /* 0x000fe400078e0232 */
[----:B------:R-:W-:Y:S02]  /*05a0*/  IMAD R48, R48, c[0x0][0x22c], RZ ;  /* 0x00008b0030307a24 */ /* 0x000fe400078e02ff */
[----:B------:R-:W-:Y:S01]  /*05b0*/  IMAD R50, R43, c[0x0][0x22c], RZ ;  /* 0x00008b002b327a24 */ /* 0x000fe200078e02ff */
[----:B------:R-:W-:Y:S01]  /*05c0*/  SEL R43, R38, R44, !P2 ;  /* 0x0000002c262b7207 */ /* 0x000fe20005000000 */
[----:B------:R-:W-:Y:S01]  /*05d0*/  IMAD R38, R17, R42, R48 ;  /* 0x0000002a11267224 */ /* 0x000fe200078e0230 */
[----:B------:R-:W-:Y:S01]  /*05e0*/  IADD3 R44, R45, R51, RZ ;  /* 0x000000332d2c7210 */ /* 0x000fe20007ffe0ff */
[----:B------:R-:W-:Y:S01]  /*05f0*/  IMAD R53, R17, R16, R50 ;  /* 0x0000001011357224 */ /* 0x000fe200078e0232 */
[----:B------:R-:W-:Y:S01]  /*0600*/  LOP3.LUT R45, R46, 0xffffffe0, RZ, 0xc0, !PT ;  /* 0xffffffe02e2d7812 */ /* 0x000fe200078ec0ff */
[----:B------:R-:W-:Y:S01]  /*0610*/  IMAD.WIDE.U32 R16, R16, c[0x0][0x22c], RZ ;  /* 0x00008b0010107a25 */ /* 0x000fe200078e00ff */
[----:B------:R-:W-:-:S02]  /*0620*/  @!P2 IADD3 R44, R39, R38, RZ ;  /* 0x00000026272ca210 */ /* 0x000fc40007ffe0ff */
[----:B------:R-:W-:Y:S01]  /*0630*/  IADD3 R45, -R45, R6, RZ ;  /* 0x000000062d2d7210 */ /* 0x000fe20007ffe1ff */
[----:B------:R-:W-:Y:S01]  /*0640*/  IMAD R85, R85, c[0x0][0x1c0], RZ ;  /* 0x0000700055557a24 */ /* 0x000fe200078e02ff */
[----:B------:R-:W-:Y:S01]  /*0650*/  IADD3 R17, R17, R53, RZ ;  /* 0x0000003511117210 */ /* 0x000fe20007ffe0ff */
[----:B-1----:R-:W-:Y:S01]  /*0660*/  IMAD R51, R5, c[0x0][0x22c], RZ ;  /* 0x00008b0005337a24 */ /* 0x002fe200078e02ff */
[C---:B------:R-:W-:Y:S01]  /*0670*/  SHF.L.U32 R88, R16.reuse, 0x2, RZ ;  /* 0x0000000210587819 */ /* 0x040fe200000006ff */
[----:B------:R-:W-:Y:S01]  /*0680*/  IMAD.SHL.U32 R53, R85, 0x8, RZ ;  /* 0x0000000855357824 */ /* 0x000fe200078e00ff */
[----:B------:R-:W-:Y:S01]  /*0690*/  SHF.L.U64.HI R89, R16, 0x2, R17 ;  /* 0x0000000210597819 */ /* 0x000fe20000010211 */
[----:B------:R-:W-:Y:S01]  /*06a0*/  IMAD R55, R84, R85, R45 ;  /* 0x0000005554377224 */ /* 0x000fe200078e022d */
[----:B------:R-:W-:Y:S01]  /*06b0*/  IADD3 R38, P0, R51, R43, RZ ;  /* 0x0000002b33267210 */ /* 0x000fe20007f1e0ff */
[----:B------:R-:W-:Y:S01]  /*06c0*/  IMAD R49, R49, R40, RZ ;  /* 0x0000002831317224 */ /* 0x000fe200078e02ff */
[C---:B------:R-:W-:Y:S01]  /*06d0*/  IADD3 R48, R53.reuse, 0x20, R53 ;  /* 0x0000002035307810 */ /* 0x040fe20007ffe035 */
[----:B------:R-:W-:Y:S01]  /*06e0*/  IMAD.WIDE R16, R53, 0x4, R88 ;  /* 0x0000000435107825 */ /* 0x000fe200078e0258 */
[----:B------:R-:W-:-:S02]  /*06f0*/  LEA.HI.X.SX32 R39, R51, R44, 0x1, P0 ;  /* 0x0000002c33277211 */ /* 0x000fc400000f0eff */
[----:B------:R-:W-:Y:S01]  /*0700*/  IADD3 R46, R53, R48, RZ ;  /* 0x00000030352e7210 */ /* 0x000fe20007ffe0ff */
[-C--:B------:R-:W-:Y:S01]  /*0710*/  IMAD R49, R41, R47.reuse, R49 ;  /* 0x0000002f29317224 */ /* 0x080fe200078e0231 */
[----:B------:R-:W-:Y:S01]  /*0720*/  SHF.R.S32.HI R41, RZ, 0x1f, R55 ;  /* 0x0000001fff297819 */ /* 0x000fe20000011437 */
[----:B------:R-:W-:Y:S01]  /*0730*/  IMAD.WIDE.U32 R38, R40, R47, R38 ;  /* 0x0000002f28267225 */ /* 0x000fe200078e0026 */
[----:B------:R-:W-:Y:S02]  /*0740*/  IADD3 R45, R53, R46, RZ ;  /* 0x0000002e352d7210 */ /* 0x000fe40007ffe0ff */
[----:B------:R-:W-:Y:S01]  /*0750*/  SHF.L.U32 R87, R43, 0x2, RZ ;  /* 0x000000022b577819 */ /* 0x000fe200000006ff */
[----:B------:R-:W-:Y:S01]  /*0760*/  IMAD.WIDE R88, R51, 0x4, R88 ;  /* 0x0000000433587825 */ /* 0x000fe200078e0258 */
[----:B------:R-:W-:Y:S02]  /*0770*/  IADD3 R38, P0, R55, R38, RZ ;  /* 0x0000002637267210 */ /* 0x000fe40007f1e0ff */
[----:B------:R-:W-:Y:S01]  /*0780*/  IADD3 R42, R53, R45, RZ ;  /* 0x0000002d352a7210 */ /* 0x000fe20007ffe0ff */
[----:B------:R-:W-:Y:S01]  /*0790*/  IMAD.WIDE R16, R51, 0x4, R16 ;  /* 0x0000000433107825 */ /* 0x000fe200078e0210 */
[----:B------:R-:W-:-:S02]  /*07a0*/  IADD3.X R41, R41, R39, R49, P0, !PT ;  /* 0x0000002729297210 */ /* 0x000fc400007fe431 */
[----:B------:R-:W-:Y:S01]  /*07b0*/  IADD3 R40, R53, R42, RZ ;  /* 0x0000002a35287210 */ /* 0x000fe20007ffe0ff */
[----:B------:R-:W-:Y:S01]  /*07c0*/  IMAD.WIDE R88, R55, 0x4, R88 ;  /* 0x0000000437587825 */ /* 0x000fe200078e0258 */
[C---:B------:R-:W-:Y:S02]  /*07d0*/  SHF.L.U64.HI R51, R38.reuse, 0x2, R41 ;  /* 0x0000000226337819 */ /* 0x040fe40000010229 */
[----:B------:R-:W-:Y:S01]  /*07e0*/  IADD3 R39, R53, R40, RZ ;  /* 0x0000002835277210 */ /* 0x000fe20007ffe0ff */
[----:B------:R-:W-:Y:S01]  /*07f0*/  IMAD.SHL.U32 R50, R38, 0x4, RZ ;  /* 0x0000000426327824 */ /* 0x000fe200078e00ff */
[----:B------:R-:W-:Y:S01]  /*0800*/  IADD3 R86, P1, R88, R87, RZ ;  /* 0x0000005758567210 */ /* 0x000fe20007f3e0ff */
[----:B------:R-:W-:Y:S01]  /*0810*/  IMAD.WIDE R16, R55, 0x4, R16 ;  /* 0x0000000437107825 */ /* 0x000fe200078e0210 */
[----:B------:R-:W-:-:S03]  /*0820*/  SHF.L.U64.HI R55, R43, 0x2, R44 ;  /* 0x000000022b377819 */ /* 0x000fc6000001022c */
[--C-:B------:R-:W-:Y:S01]  /*0830*/  IMAD.WIDE R38, R39, 0x4, R50.reuse ;  /* 0x0000000427267825 */ /* 0x100fe200078e0232 */
[----:B------:R-:W-:Y:S02]  /*0840*/  IADD3 R87, P0, R16, R87, RZ ;  /* 0x0000005710577210 */ /* 0x000fe40007f1e0ff */
[-C--:B------:R-:W-:Y:S01]  /*0850*/  IADD3.X R88, R89, R55.reuse, RZ, P1, !PT ;  /* 0x0000003759587210 */ /* 0x080fe20000ffe4ff */
[--C-:B------:R-:W-:Y:S01]  /*0860*/  IMAD.WIDE R40, R40, 0x4, R50.reuse ;  /* 0x0000000428287825 */ /* 0x100fe200078e0232 */
[----:B------:R-:W-:Y:S02]  /*0870*/  IADD3.X R89, R17, R55, RZ, P0, !PT ;  /* 0x0000003711597210 */ /* 0x000fe400007fe4ff */
[----:B------:R-:W-:Y:S01]  /*0880*/  CS2R R16, SRZ ;  /* 0x0000000000107805 */ /* 0x000fe2000001ff00 */
[----:B------:R-:W-:-:S04]  /*0890*/  IMAD.WIDE R42, R42, 0x4, R50 ;  /* 0x000000042a2a7825 */ /* 0x000fc800078e0232 */
[----:B------:R-:W-:-:S04]  /*08a0*/  IMAD.WIDE R44, R45, 0x4, R50 ;  /* 0x000000042d2c7825 */ /* 0x000fc800078e0232 */
[----:B------:R-:W-:-:S04]  /*08b0*/  IMAD.WIDE R46, R46, 0x4, R50 ;  /* 0x000000042e2e7825 */ /* 0x000fc800078e0232 */
[----:B------:R-:W-:-:S04]  /*08c0*/  IMAD.WIDE R48, R48, 0x4, R50 ;  /* 0x0000000430307825 */ /* 0x000fc800078e0232 */
[----:B------:R-:W-:-:S06]  /*08d0*/  IMAD.WIDE R50, R85, 0x20, R50 ;  /* 0x0000002055327825 */ /* 0x000fcc00078e0232 */
[----:B------:R-:W-:-:S05]  /*08e0*/  IMAD.WIDE R50, R53, 0x4, R50 ;  /* 0x0000000435327825 */ /* 0x000fca00078e0232 */
.L_x_249:
[----:B------:R-:W-:-:S04]  /*08f0*/  IADD3 R52, P0, R50, UR8, RZ ;  /* 0x0000000832347c10 */ /* 0x000fc8000ff1e0ff */
[----:B------:R-:W-:-:S05]  /*0900*/  IADD3.X R53, R51, UR9, RZ, P0, !PT ;  /* 0x0000000933357c10 */ /* 0x000fca00087fe4ff */
[C---:B------:R-:W-:Y:S01]  /*0910*/  IMAD.WIDE R54, R85.reuse, 0x20, R52 ;  /* 0x0000002055367825 */ /* 0x040fe200078e0234 */
[----:B------:R-:W-:Y:S01]  /*0920*/  IADD3 R92, P0, R86, UR8, RZ ;  /* 0x00000008565c7c10 */ /* 0x000fe2000ff1e0ff */
[----:B------:R0:W2:Y:S04]  /*0930*/  LDG.E R53, [R52.64] ;  /* 0x0000000634357981 */ /* 0x0000a8000c1e1900 */
[----:B------:R-:W-:Y:S02]  /*0940*/  IMAD.WIDE R56, R85, 0x20, R54 ;  /* 0x0000002055387825 */ /* 0x000fe400078e0236 */
[----:B------:R1:W3:Y:S01]  /*0950*/  LDG.E R54, [R54.64] ;  /* 0x0000000636367981 */ /* 0x0002e2000c1e1900 */
[----:B------:R-:W-:-:S03]  /*0960*/  IADD3.X R93, R88, UR9, RZ, P0, !PT ;  /* 0x00000009585d7c10 */ /* 0x000fc600087fe4ff */
[C---:B------:R-:W-:Y:S02]  /*0970*/  IMAD.WIDE R58, R85.reuse, 0x20, R56 ;  /* 0x00000020553a7825 */ /* 0x040fe400078e0238 */
[----:B------:R4:W5:Y:S04]  /*0980*/  LDG.E R57, [R56.64] ;  /* 0x0000000638397981 */ /* 0x000968000c1e1900 */
[----:B------:R4:W5:Y:S01]  /*0990*/  LDG.E R91, [R58.64] ;  /* 0x000000063a5b7981 */ /* 0x000962000c1e1900 */
[----:B------:R-:W-:Y:S01]  /*09a0*/  IMAD.WIDE R60, R85, 0x20, R58 ;  /* 0x00000020553c7825 */ /* 0x000fe200078e023a */
[----:B0-----:R-:W-:Y:S02]  /*09b0*/  IADD3 R52, P0, R87, UR8, RZ ;  /* 0x0000000857347c10 */ /* 0x001fe4000ff1e0ff */
[----:B-1----:R-:W5:Y:S04]  /*09c0*/  LDG.E R55, [R92.64+0x80] ;  /* 0x000080065c377981 */ /* 0x002f68000c1e1900 */
[----:B----4-:R0:W4:Y:S04]  /*09d0*/  LDG.E R56, [R92.64+0x180] ;  /* 0x000180065c387981 */ /* 0x010128000c1e1900 */
[----:B------:R0:W4:Y:S01]  /*09e0*/  LDG.E R59, [R92.64] ;  /* 0x000000065c3b7981 */ /* 0x000122000c1e1900 */
[----:B------:R-:W-:-:S03]  /*09f0*/  IMAD.WIDE R62, R85, 0x20, R60 ;  /* 0x00000020553e7825 */ /* 0x000fc600078e023c */
[----:B------:R1:W4:Y:S04]  /*0a00*/  LDG.E R60, [R60.64] ;  /* 0x000000063c3c7981 */ /* 0x000328000c1e1900 */
[----:B------:R0:W4:Y:S04]  /*0a10*/  LDG.E R63, [R62.64] ;  /* 0x000000063e3f7981 */ /* 0x000128000c1e1900 */
[----:B------:R0:W4:Y:S04]  /*0a20*/  LDG.E R58, [R92.64+0x100] ;  /* 0x000100065c3a7981 */ /* 0x000128000c1e1900 */
[----:B-1----:R1:W4:Y:S01]  /*0a30*/  LDG.E R61, [R92.64+0x280] ;  /* 0x000280065c3d7981 */ /* 0x002322000c1e1900 */
[----:B---3--:R-:W-:-:S03]  /*0a40*/  FADD.FTZ R79, R54, R79 ;  /* 0x0000004f364f7221 */ /* 0x008fc60000010000 */
[----:B------:R1:W3:Y:S01]  /*0a50*/  LDG.E R54, [R92.64+0x200] ;  /* 0x000200065c367981 */ /* 0x0002e2000c1e1900 */
[----:B--2---:R-:W-:Y:S01]  /*0a60*/  FADD.FTZ R80, R53, R80 ;  /* 0x0000005035507221 */ /* 0x004fe20000010000 */
[----:B------:R-:W-:Y:S01]  /*0a70*/  IADD3.X R53, R89, UR9, RZ, P0, !PT ;  /* 0x0000000959357c10 */ /* 0x000fe200087fe4ff */
[----:B-----5:R-:W-:-:S04]  /*0a80*/  FADD.FTZ R78, R57, R78 ;  /* 0x0000004e394e7221 */ /* 0x020fc80000010000 */
[----:B0-----:R0:W2:Y:S04]  /*0a90*/  LDG.E R62, [R52.64] ;  /* 0x00000006343e7981 */ /* 0x0010a8000c1e1900 */
[----:B------:R0:W5:Y:S01]  /*0aa0*/  LDG.E R57, [R52.64+0x200] ;  /* 0x0002000634397981 */ /* 0x000162000c1e1900 */
[----:B------:R-:W-:Y:S02]  /*0ab0*/  FADD.FTZ R76, R91, R76 ;  /* 0x0000004c5b4c7221 */ /* 0x000fe40000010000 */
[----:B------:R-:W-:Y:S01]  /*0ac0*/  FADD.FTZ R73, R55, R73 ;  /* 0x0000004937497221 */ /* 0x000fe20000010000 */
[----:B------:R0:W5:Y:S04]  /*0ad0*/  LDG.E R91, [R52.64+0x80] ;  /* 0x00008006345b7981 */ /* 0x000168000c1e1900 */
[----:B-1----:R0:W5:Y:S01]  /*0ae0*/  LDG.E R93, [R52.64+0x280] ;  /* 0x00028006345d7981 */ /* 0x002162000c1e1900 */
[----:B----4-:R-:W-:-:S03]  /*0af0*/  FADD.FTZ R82, R59, R82 ;  /* 0x000000523b527221 */ /* 0x010fc60000010000 */
[----:B------:R0:W4:Y:S01]  /*0b00*/  LDG.E R59, [R52.64+0x180] ;  /* 0x00018006343b7981 */ /* 0x000122000c1e1900 */
[----:B------:R-:W-:-:S03]  /*0b10*/  FADD.FTZ R74, R63, R74 ;  /* 0x0000004a3f4a7221 */ /* 0x000fc60000010000 */
[----:B------:R0:W4:Y:S01]  /*0b20*/  LDG.E R63, [R52.64+0x100] ;  /* 0x00010006343f7981 */ /* 0x000122000c1e1900 */
[----:B------:R-:W-:Y:S02]  /*0b30*/  FADD.FTZ R75, R60, R75 ;  /* 0x0000004b3c4b7221 */ /* 0x000fe40000010000 */
[----:B------:R-:W-:Y:S02]  /*0b40*/  FADD.FTZ R65, R58, R65 ;  /* 0x000000413a417221 */ /* 0x000fe40000010000 */
[----:B------:R-:W-:Y:S02]  /*0b50*/  FADD.FTZ R31, R56, R31 ;  /* 0x0000001f381f7221 */ /* 0x000fe40000010000 */
[----:B------:R-:W-:Y:S02]  /*0b60*/  FADD.FTZ R15, R61, R15 ;  /* 0x0000000f3d0f7221 */ /* 0x000fe40000010000 */
[----:B---3--:R-:W-:Y:S01]  /*0b70*/  FADD.FTZ R23, R54, R23 ;  /* 0x0000001736177221 */ /* 0x008fe20000010000 */
[----:B------:R-:W-:-:S04]  /*0b80*/  IADD3 R54, P0, R48, UR8, RZ ;  /* 0x0000000830367c10 */ /* 0x000fc8000ff1e0ff */
[----:B------:R-:W-:Y:S02]  /*0b90*/  IADD3.X R55, R49, UR9, RZ, P0, !PT ;  /* 0x0000000931377c10 */ /* 0x000fe400087fe4ff */
[----:B0-----:R-:W-:Y:S01]  /*0ba0*/  IADD3 R52, P0, R46, UR8, RZ ;  /* 0x000000082e347c10 */ /* 0x001fe2000ff1e0ff */
[----:B--2---:R-:W-:Y:S02]  /*0bb0*/  FADD.FTZ R81, R62, R81 ;  /* 0x000000513e517221 */ /* 0x004fe40000010000 */
[----:B------:R0:W2:Y:S01]  /*0bc0*/  LDG.E R62, [R54.64] ;  /* 0x00000006363e7981 */ /* 0x0000a2000c1e1900 */
[----:B------:R-:W-:Y:S01]  /*0bd0*/  IADD3.X R53, R47, UR9, RZ, P0, !PT ;  /* 0x000000092f357c10 */ /* 0x000fe200087fe4ff */
[----:B-----5:R-:W-:Y:S02]  /*0be0*/  FADD.FTZ R22, R57, R22 ;  /* 0x0000001639167221 */ /* 0x020fe40000010000 */
[----:B------:R0:W3:Y:S04]  /*0bf0*/  LDG.E R60, [R54.64+0x80] ;  /* 0x00008006363c7981 */ /* 0x0000e8000c1e1900 */
[----:B------:R0:W5:Y:S04]  /*0c00*/  LDG.E R58, [R54.64+0x100] ;  /* 0x00010006363a7981 */ /* 0x000168000c1e1900 */
[----:B------:R0:W5:Y:S01]  /*0c10*/  LDG.E R56, [R54.64+0x180] ;  /* 0x0001800636387981 */ /* 0x000162000c1e1900 */
[----:B----4-:R-:W-:-:S03]  /*0c20*/  FADD.FTZ R30, R59, R30 ;  /* 0x0000001e3b1e7221 */ /* 0x010fc60000010000 */
[----:B------:R0:W4:Y:S04]  /*0c30*/  LDG.E R92, [R54.64+0x200] ;  /* 0x00020006365c7981 */ /* 0x000128000c1e1900 */
[----:B------:R1:W4:Y:S04]  /*0c40*/  LDG.E R61, [R52.64+0x80] ;  /* 0x00008006343d7981 */ /* 0x000328000c1e1900 */
[----:B------:R1:W4:Y:S04]  /*0c50*/  LDG.E R59, [R52.64+0x100] ;  /* 0x00010006343b7981 */ /* 0x000328000c1e1900 */
[----:B------:R1:W4:Y:S01]  /*0c60*/  LDG.E R57, [R52.64+0x180] ;  /* 0x0001800634397981 */ /* 0x000322000c1e1900 */
[----:B0-----:R-:W-:Y:S01]  /*0c70*/  IADD3 R54, P0, R44, UR8, RZ ;  /* 0x000000082c367c10 */ /* 0x001fe2000ff1e0ff */
[----:B------:R-:W-:-:S02]  /*0c80*/  FADD.FTZ R72, R91, R72 ;  /* 0x000000485b487221 */ /* 0x000fc40000010000 */
[----:B------:R-:W-:Y:S01]  /*0c90*/  FADD.FTZ R64, R63, R64 ;  /* 0x000000403f407221 */ /* 0x000fe20000010000 */
[----:B------:R1:W4:Y:S01]  /*0ca0*/  LDG.E R91, [R52.64+0x200] ;  /* 0x00020006345b7981 */ /* 0x000322000c1e1900 */
[----:B------:R-:W-:-:S03]  /*0cb0*/  IADD3.X R55, R45, UR9, RZ, P0, !PT ;  /* 0x000000092d377c10 */ /* 0x000fc600087fe4ff */
[----:B------:R1:W4:Y:S02]  /*0cc0*/  LDG.E R63, [R52.64] ;  /* 0x00000006343f7981 */ /* 0x000324000c1e1900 */
[----:B-1----:R-:W-:-:S04]  /*0cd0*/  IADD3 R52, P0, R42, UR8, RZ ;  /* 0x000000082a347c10 */ /* 0x002fc8000ff1e0ff */
[----:B------:R-:W-:Y:S01]  /*0ce0*/  IADD3.X R53, R43, UR9, RZ, P0, !PT ;  /* 0x000000092b357c10 */ /* 0x000fe200087fe4ff */
[----:B--2---:R-:W-:Y:S02]  /*0cf0*/  FADD.FTZ R71, R62, R71 ;  /* 0x000000473e477221 */ /* 0x004fe40000010000 */
[----:B------:R0:W2:Y:S01]  /*0d00*/  LDG.E R62, [R54.64] ;  /* 0x00000006363e7981 */ /* 0x0000a2000c1e1900 */
[----:B---3--:R-:W-:-:S03]  /*0d10*/  FADD.FTZ R37, R60, R37 ;  /* 0x000000253c257221 */ /* 0x008fc60000010000 */
[----:B------:R0:W3:Y:S01]  /*0d20*/  LDG.E R60, [R54.64+0x80] ;  /* 0x00008006363c7981 */ /* 0x0000e2000c1e1900 */
[----:B-----5:R-:W-:-:S03]  /*0d30*/  FADD.FTZ R29, R58, R29 ;  /* 0x0000001d3a1d7221 */ /* 0x020fc60000010000 */
[----:B------:R0:W5:Y:S01]  /*0d40*/  LDG.E R58, [R54.64+0x100] ;  /* 0x00010006363a7981 */ /* 0x000162000c1e1900 */
[----:B------:R-:W-:-:S03]  /*0d50*/  FADD.FTZ R21, R56, R21 ;  /* 0x0000001538157221 */ /* 0x000fc60000010000 */
[----:B------:R0:W5:Y:S01]  /*0d60*/  LDG.E R56, [R54.64+0x180] ;  /* 0x0001800636387981 */ /* 0x000162000c1e1900 */
[----:B----4-:R-:W-:-:S03]  /*0d70*/  FADD.FTZ R13, R92, R13 ;  /* 0x0000000d5c0d7221 */ /* 0x010fc60000010000 */
[----:B------:R0:W4:Y:S01]  /*0d80*/  LDG.E R92, [R54.64+0x200] ;  /* 0x00020006365c7981 */ /* 0x000122000c1e1900 */
[----:B------:R-:W-:-:S03]  /*0d90*/  FADD.FTZ R36, R61, R36 ;  /* 0x000000243d247221 */ /* 0x000fc60000010000 */
[----:B------:R1:W4:Y:S01]  /*0da0*/  LDG.E R61, [R52.64+0x80] ;  /* 0x00008006343d7981 */ /* 0x000322000c1e1900 */
[----:B------:R-:W-:-:S03]  /*0db0*/  FADD.FTZ R28, R59, R28 ;  /* 0x0000001c3b1c7221 */ /* 0x000fc60000010000 */
[----:B------:R1:W4:Y:S01]  /*0dc0*/  LDG.E R59, [R52.64+0x100] ;  /* 0x00010006343b7981 */ /* 0x000322000c1e1900 */
[----:B------:R-:W-:-:S03]  /*0dd0*/  FADD.FTZ R20, R57, R20 ;  /* 0x0000001439147221 */ /* 0x000fc60000010000 */
[----:B------:R1:W4:Y:S01]  /*0de0*/  LDG.E R57, [R52.64+0x180] ;  /* 0x0001800634397981 */ /* 0x000322000c1e1900 */
[----:B0-----:R-:W-:Y:S01]  /*0df0*/  IADD3 R54, P0, R40, UR8, RZ ;  /* 0x0000000828367c10 */ /* 0x001fe2000ff1e0ff */
[----:B------:R-:W-:Y:S02]  /*0e00*/  FADD.FTZ R12, R91, R12 ;  /* 0x0000000c5b0c7221 */ /* 0x000fe40000010000 */
[----:B------:R1:W4:Y:S01]  /*0e10*/  LDG.E R91, [R52.64+0x200] ;  /* 0x00020006345b7981 */ /* 0x000322000c1e1900 */
[----:B------:R-:W-:Y:S01]  /*0e20*/  IADD3.X R55, R41, UR9, RZ, P0, !PT ;  /* 0x0000000929377c10 */ /* 0x000fe200087fe4ff */
[----:B------:R-:W-:Y:S02]  /*0e30*/  FADD.FTZ R70, R63, R70 ;  /* 0x000000463f467221 */ /* 0x000fe40000010000 */
[----:B------:R1:W4:Y:S01]  /*0e40*/  LDG.E R63, [R52.64] ;  /* 0x00000006343f7981 */ /* 0x000322000c1e1900 */
[----:B------:R-:W-:-:S03]  /*0e50*/  FADD.FTZ R14, R93, R14 ;  /* 0x0000000e5d0e7221 */ /* 0x000fc60000010000 */
[----:B------:R0:W4:Y:S01]  /*0e60*/  LDG.E R93, [R54.64] ;  /* 0x00000006365d7981 */ /* 0x000122000c1e1900 */
[----:B-1----:R-:W-:-:S04]  /*0e70*/  IADD3 R52, P0, R38, UR8, RZ ;  /* 0x0000000826347c10 */ /* 0x002fc8000ff1e0ff */
[----:B------:R-:W-:Y:S01]  /*0e80*/  IADD3.X R53, R39, UR9, RZ, P0, !PT ;  /* 0x0000000927357c10 */ /* 0x000fe200087fe4ff */
[----:B--2---:R-:W-:Y:S02]  /*0e90*/  FADD.FTZ R69, R62, R69 ;  /* 0x000000453e457221 */ /* 0x004fe40000010000 */
[----:B------:R0:W2:Y:S01]  /*0ea0*/  LDG.E R62, [R54.64+0x200] ;  /* 0x00020006363e7981 */ /* 0x0000a2000c1e1900 */
[----:B---3--:R-:W-:-:S03]  /*0eb0*/  FADD.FTZ R35, R60, R35 ;  /* 0x000000233c237221 */ /* 0x008fc60000010000 */
[----:B------:R0:W3:Y:S01]  /*0ec0*/  LDG.E R60, [R54.64+0x80] ;  /* 0x00008006363c7981 */ /* 0x0000e2000c1e1900 */
[----:B-----5:R-:W-:-:S03]  /*0ed0*/  FADD.FTZ R27, R58, R27 ;  /* 0x0000001b3a1b7221 */ /* 0x020fc60000010000 */
[----:B------:R0:W5:Y:S01]  /*0ee0*/  LDG.E R58, [R54.64+0x100] ;  /* 0x00010006363a7981 */ /* 0x000162000c1e1900 */
[----:B------:R-:W-:-:S03]  /*0ef0*/  FADD.FTZ R19, R56, R19 ;  /* 0x0000001338137221 */ /* 0x000fc60000010000 */
[----:B------:R0:W5:Y:S01]  /*0f00*/  LDG.E R56, [R54.64+0x180] ;  /* 0x0001800636387981 */ /* 0x000162000c1e1900 */
[----:B----4-:R-:W-:-:S03]  /*0f10*/  FADD.FTZ R11, R92, R11 ;  /* 0x0000000b5c0b7221 */ /* 0x010fc60000010000 */
[----:B------:R-:W4:Y:S01]  /*0f20*/  LDG.E R92, [R52.64] ;  /* 0x00000006345c7981 */ /* 0x000f22000c1e1900 */
[----:B------:R-:W-:-:S03]  /*0f30*/  FADD.FTZ R68, R61, R68 ;  /* 0x000000443d447221 */ /* 0x000fc60000010000 */
[----:B------:R-:W4:Y:S01]  /*0f40*/  LDG.E R61, [R52.64+0x200] ;  /* 0x00020006343d7981 */ /* 0x000f22000c1e1900 */
[----:B------:R-:W-:-:S03]  /*0f50*/  FADD.FTZ R34, R59, R34 ;  /* 0x000000223b227221 */ /* 0x000fc60000010000 */
[----:B------:R-:W4:Y:S01]  /*0f60*/  LDG.E R59, [R52.64+0x100] ;  /* 0x00010006343b7981 */ /* 0x000f22000c1e1900 */
[----:B------:R-:W-:-:S03]  /*0f70*/  FADD.FTZ R26, R57, R26 ;  /* 0x0000001a391a7221 */ /* 0x000fc60000010000 */
[----:B------:R-:W4:Y:S04]  /*0f80*/  LDG.E R57, [R52.64+0x80] ;  /* 0x0000800634397981 */ /* 0x000f28000c1e1900 */
[----:B0-----:R-:W4:Y:S01]  /*0f90*/  LDG.E R55, [R52.64+0x180] ;  /* 0x0001800634377981 */ /* 0x001f22000c1e1900 */
[----:B------:R-:W-:-:S04]  /*0fa0*/  IADD3 R17, R17, 0x1, RZ ;  /* 0x0000000111117810 */ /* 0x000fc80007ffe0ff */
[----:B------:R-:W-:Y:S01]  /*0fb0*/  ISETP.GE.AND P0, PT, R17, c[0x0][0x3e0], PT ;  /* 0x0000f80011007a0c */ /* 0x000fe20003f06270 */
[----:B------:R-:W-:Y:S01]  /*0fc0*/  ULEA UR8, UP0, UR10, UR8, 0x2 ;  /* 0x000000080a087291 */ /* 0x000fe2000f80103f */
[----:B------:R-:W-:-:S03]  /*0fd0*/  FADD.FTZ R10, R63, R10 ;  /* 0x0000000a3f0a7221 */ /* 0x000fc60000010000 */
[----:B------:R-:W-:Y:S01]  /*0fe0*/  UIADD3.X UR9, UR9, UR4, URZ, UP0, !UPT ;  /* 0x0000000409097290 */ /* 0x000fe200087fe43f */
[----:B------:R-:W-:Y:S02]  /*0ff0*/  FADD.FTZ R18, R91, R18 ;  /* 0x000000125b127221 */ /* 0x000fe40000010000 */
[----:B------:R-:W-:Y:S02]  /*1000*/  FADD.FTZ R90, R93, R90 ;  /* 0x0000005a5d5a7221 */ /* 0x000fe40000010000 */
[----:B--2---:R-:W-:Y:S02]  /*1010*/  FADD.FTZ R8, R62, R8 ;  /* 0x000000083e087221 */ /* 0x004fe40000010000 */
[----:B---3--:R-:W-:Y:S02]  /*1020*/  FADD.FTZ R67, R60, R67 ;  /* 0x000000433c437221 */ /* 0x008fe40000010000 */
[----:B-----5:R-:W-:Y:S02]  /*1030*/  FADD.FTZ R33, R58, R33 ;  /* 0x000000213a217221 */ /* 0x020fe40000010000 */
[----:B------:R-:W-:-:S02]  /*1040*/  FADD.FTZ R25, R56, R25 ;  /* 0x0000001938197221 */ /* 0x000fc40000010000 */
[----:B----4-:R-:W-:Y:S02]  /*1050*/  FADD.FTZ R9, R92, R9 ;  /* 0x000000095c097221 */ /* 0x010fe40000010000 */
[----:B------:R-:W-:Y:S02]  /*1060*/  FADD.FTZ R16, R61, R16 ;  /* 0x000000103d107221 */ /* 0x000fe40000010000 */
[----:B------:R-:W-:Y:S02]  /*1070*/  FADD.FTZ R32, R59, R32 ;  /* 0x000000203b207221 */ /* 0x000fe40000010000 */
[----:B------:R-:W-:Y:S02]  /*1080*/  FADD.FTZ R66, R57, R66 ;  /* 0x0000004239427221 */ /* 0x000fe40000010000 */
[----:B------:R-:W-:Y:S01]  /*1090*/  FADD.FTZ R24, R55, R24 ;  /* 0x0000001837187221 */ /* 0x000fe20000010000 */
[----:B------:R-:W-:Y:S05]  /*10a0*/  @!P0 BRA `(.L_x_249) ;  /* 0xfffff84000008947 */ /* 0x000fea000383ffff */
.L_x_248:
[--C-:B------:R-:W-:Y:S01]  /*10b0*/  SHF.R.S32.HI R40, RZ, 0x2, R83.reuse ;  /* 0x00000002ff287819 */ /* 0x100fe20000011453 */
[----:B------:R-:W-:Y:S01]  /*10c0*/  FMUL.FTZ R46, R71, c[0x0][0x2e0] ;  /* 0x0000b800472e7a20 */ /* 0x000fe20000410000 */
[----:B------:R-:W-:Y:S01]  /*10d0*/  SHF.R.S32.HI R39, RZ, 0x1f, R83 ;  /* 0x0000001fff277819 */ /* 0x000fe20000011453 */
[----:B------:R-:W-:Y:S01]  /*10e0*/  FMUL.FTZ R47, R70, c[0x0][0x2e0] ;  /* 0x0000b800462f7a20 */ /* 0x000fe20000410000 */
[----:B------:R-:W-:Y:S01]  /*10f0*/  LEA.HI R17, R77, R6, RZ, 0x3 ;  /* 0x000000064d117211 */ /* 0x000fe200078f18ff */
[----:B------:R-:W-:Y:S01]  /*1100*/  FMUL.FTZ R69, R69, c[0x0][0x2e0] ;  /* 0x0000b80045457a20 */ /* 0x000fe20000410000 */
[----:B------:R-:W-:Y:S01]  /*1110*/  LEA.HI R39, R39, R40, RZ, 0x3 ;  /* 0x0000002827277211 */ /* 0x000fe200078f18ff */
[----:B------:R-:W-:Y:S01]  /*1120*/  FMUL.FTZ R10, R10, c[0x0][0x2e0] ;  /* 0x0000b8000a0a7a20 */ /* 0x000fe20000410000 */
[----:B------:R-:W-:Y:S01]  /*1130*/  F2FP.BF16.PACK_AB R46, R47, R46 ;  /* 0x0000002e2f2e723e */ /* 0x000fe200000010ff */
[----:B------:R-:W-:Y:S01]  /*1140*/  FMUL.FTZ R47, R9, c[0x0][0x2e0] ;  /* 0x0000b800092f7a20 */ /* 0x000fe20000410000 */
[----:B------:R-:W-:Y:S01]  /*1150*/  LOP3.LUT R39, R39, 0xfffffff8, RZ, 0xc0, !PT ;  /* 0xfffffff827277812 */ /* 0x000fe200078ec0ff */
[----:B------:R-:W-:Y:S01]  /*1160*/  FMUL.FTZ R29, R29, c[0x0][0x2e0] ;  /* 0x0000b8001d1d7a20 */ /* 0x000fe20000410000 */
[----:B------:R-:W-:Y:S01]  /*1170*/  F2FP.BF16.PACK_AB R9, R10, R69 ;  /* 0x000000450a09723e */ /* 0x000fe200000010ff */
[----:B------:R-:W-:Y:S01]  /*1180*/  FMUL.FTZ R10, R28, c[0x0][0x2e0] ;  /* 0x0000b8001c0a7a20 */ /* 0x000fe20000410000 */
[----:B------:R-:W-:Y:S01]  /*1190*/  LEA.HI R77, R77, R6, RZ, 0x6 ;  /* 0x000000064d4d7211 */ /* 0x000fe200078f30ff */
[----:B------:R-:W-:Y:S01]  /*11a0*/  FMUL.FTZ R19, R19, c[0x0][0x2e0] ;  /* 0x0000b80013137a20 */ /* 0x000fe20000410000 */
[----:B------:R-:W-:Y:S01]  /*11b0*/  IADD3 R40, R40, -R39, RZ ;  /* 0x8000002728287210 */ /* 0x000fe20007ffe0ff */
[----:B------:R-:W-:Y:S01]  /*11c0*/  FMUL.FTZ R26, R26, c[0x0][0x2e0] ;  /* 0x0000b8001a1a7a20 */ /* 0x000fe20000410000 */
[----:B------:R-:W-:Y:S01]  /*11d0*/  F2FP.BF16.PACK_AB R29, R10, R29 ;  /* 0x0000001d0a1d723e */ /* 0x000fe200000010ff */
[----:B------:R-:W-:Y:S01]  /*11e0*/  FMUL.FTZ R23, R23, c[0x0][0x2e0] ;  /* 0x0000b80017177a20 */ /* 0x000fe20000410000 */
[----:B------:R-:W-:Y:S01]  /*11f0*/  SHF.R.S32.HI R77, RZ, 0x6, R77 ;  /* 0x00000006ff4d7819 */ /* 0x000fe2000001144d */
[----:B------:R-:W-:Y:S01]  /*1200*/  FMUL.FTZ R22, R22, c[0x0][0x2e0] ;  /* 0x0000b80016167a20 */ /* 0x000fe20000410000 */
[----:B------:R-:W-:Y:S01]  /*1210*/  SHF.L.U32 R10, R40, 0x6, RZ ;  /* 0x00000006280a7819 */ /* 0x000fe200000006ff */
[----:B------:R-:W-:Y:S01]  /*1220*/  FMUL.FTZ R21, R21, c[0x0][0x2e0] ;  /* 0x0000b80015157a20 */ /* 0x000fe20000410000 */
[----:B------:R-:W-:Y:S01]  /*1230*/  LEA.HI R38, R84, R84, RZ, 0x1 ;  /* 0x0000005454267211 */ /* 0x000fe200078f08ff */
[----:B------:R-:W-:Y:S01]  /*1240*/  FMUL.FTZ R20, R20, c[0x0][0x2e0] ;  /* 0x0000b80014147a20 */ /* 0x000fe20000410000 */
[----:B------:R-:W-:Y:S01]  /*1250*/  LOP3.LUT R83, R83, 0x3ffffffc, RZ, 0xc0, !PT ;  /* 0x3ffffffc53537812 */ /* 0x000fe200078ec0ff */
[----:B------:R-:W-:Y:S01]  /*1260*/  FMUL.FTZ R15, R15, c[0x0][0x2e0] ;  /* 0x0000b8000f0f7a20 */ /* 0x000fe20000410000 */
[----:B------:R-:W-:Y:S01]  /*1270*/  LOP3.LUT R41, R17, 0x1ffffff8, RZ, 0xc0, !PT ;  /* 0x1ffffff811297812 */ /* 0x000fe200078ec0ff */
[----:B------:R-:W-:Y:S01]  /*1280*/  FMUL.FTZ R14, R14, c[0x0][0x2e0] ;  /* 0x0000b8000e0e7a20 */ /* 0x000fe20000410000 */
[----:B------:R-:W-:Y:S01]  /*1290*/  F2FP.BF16.PACK_AB R26, R26, R19 ;  /* 0x000000131a1a723e */ /* 0x000fe200000010ff */
[----:B------:R-:W-:Y:S01]  /*12a0*/  FMUL.FTZ R31, R31, c[0x0][0x2e0] ;  /* 0x0000b8001f1f7a20 */ /* 0x000fe20000410000 */
[----:B------:R-:W-:Y:S01]  /*12b0*/  SHF.L.U32 R19, R77, 0x3, RZ ;  /* 0x000000034d137819 */ /* 0x000fe200000006ff */
[----:B------:R-:W-:Y:S01]  /*12c0*/  FMUL.FTZ R30, R30, c[0x0][0x2e0] ;  /* 0x0000b8001e1e7a20 */ /* 0x000fe20000410000 */
[----:B------:R-:W-:Y:S01]  /*12d0*/  LOP3.LUT R10, R10, 0x1c0, RZ, 0xc0, !PT ;  /* 0x000001c00a0a7812 */ /* 0x000fe200078ec0ff */
[----:B------:R-:W-:Y:S01]  /*12e0*/  FMUL.FTZ R82, R82, c[0x0][0x2e0] ;  /* 0x0000b80052527a20 */ /* 0x000fe20000410000 */
[----:B------:R-:W-:Y:S01]  /*12f0*/  LOP3.LUT R43, R38, 0x1ffffe, RZ, 0xc0, !PT ;  /* 0x001ffffe262b7812 */ /* 0x000fe200078ec0ff */
[----:B------:R-:W-:Y:S01]  /*1300*/  FMUL.FTZ R81, R81, c[0x0][0x2e0] ;  /* 0x0000b80051517a20 */ /* 0x000fe20000410000 */
[----:B------:R-:W-:Y:S01]  /*1310*/  IADD3 R38, -R41, R6, RZ ;  /* 0x0000000629267210 */ /* 0x000fe20007ffe1ff */
[----:B------:R-:W-:Y:S01]  /*1320*/  IMAD.IADD R6, R6, 0x1, -R83 ;  /* 0x0000000106067824 */ /* 0x000fe200078e0a53 */
[----:B------:R-:W-:Y:S01]  /*1330*/  LOP3.LUT R19, R10, 0x18, R19, 0xf8, !PT ;  /* 0x000000180a137812 */ /* 0x000fe200078ef813 */
[----:B------:R-:W-:Y:S01]  /*1340*/  FMUL.FTZ R42, R80, c[0x0][0x2e0] ;  /* 0x0000b800502a7a20 */ /* 0x000fe20000410000 */
[----:B------:R-:W-:Y:S01]  /*1350*/  IADD3 R41, R84, -R43, RZ ;  /* 0x8000002b54297210 */ /* 0x000fe20007ffe0ff */
[----:B------:R-:W-:Y:S01]  /*1360*/  FMUL.FTZ R79, R79, c[0x0][0x2e0] ;  /* 0x0000b8004f4f7a20 */ /* 0x000fe20000410000 */
[----:B------:R-:W-:Y:S01]  /*1370*/  SHF.R.U32.HI R10, RZ, 0x3, R10 ;  /* 0x00000003ff0a7819 */ /* 0x000fe2000001160a */
[----:B------:R-:W-:Y:S01]  /*1380*/  FMUL.FTZ R44, R75, c[0x0][0x2e0] ;  /* 0x0000b8004b2c7a20 */ /* 0x000fe20000410000 */
[----:B------:R-:W-:Y:S01]  /*1390*/  LEA R41, R41, R6, 0x9 ;  /* 0x0000000629297211 */ /* 0x000fe200078e48ff */
[----:B------:R-:W-:Y:S01]  /*13a0*/  FMUL.FTZ R45, R74, c[0x0][0x2e0] ;  /* 0x0000b8004a2d7a20 */ /* 0x000fe20000410000 */
[----:B------:R-:W-:Y:S01]  /*13b0*/  LOP3.LUT R10, R19, R10, RZ, 0x3c, !PT ;  /* 0x0000000a130a7212 */ /* 0x000fe200078e3cff */
[----:B------:R-:W-:Y:S01]  /*13c0*/  FMUL.FTZ R90, R90, c[0x0][0x2e0] ;  /* 0x0000b8005a5a7a20 */ /* 0x000fe20000410000 */
[----:B------:R-:W-:Y:S01]  /*13d0*/  LOP3.LUT P0, RZ, R40, 0x4, RZ, 0xc0, !PT ;  /* 0x0000000428ff7812 */ /* 0x000fe2000780c0ff */
[----:B------:R-:W-:Y:S01]  /*13e0*/  FMUL.FTZ R73, R73, c[0x0][0x2e0] ;  /* 0x0000b80049497a20 */ /* 0x000fe20000410000 */
[----:B------:R-:W-:Y:S01]  /*13f0*/  F2FP.BF16.PACK_AB R22, R22, R23 ;  /* 0x000000171616723e */ /* 0x000fe200000010ff */
[----:B------:R-:W-:Y:S01]  /*1400*/  FMUL.FTZ R72, R72, c[0x0][0x2e0] ;  /* 0x0000b80048487a20 */ /* 0x000fe20000410000 */
[----:B------:R-:W-:Y:S01]  /*1410*/  F2FP.BF16.PACK_AB R21, R20, R21 ;  /* 0x000000151415723e */ /* 0x000fe200000010ff */
[----:B------:R-:W-:Y:S01]  /*1420*/  FMUL.FTZ R37, R37, c[0x0][0x2e0] ;  /* 0x0000b80025257a20 */ /* 0x000fe20000410000 */
[----:B------:R-:W-:Y:S01]  /*1430*/  SHF.R.S32.HI R20, RZ, 0x3, R17 ;  /* 0x00000003ff147819 */ /* 0x000fe20000011411 */
[----:B------:R-:W-:Y:S01]  /*1440*/  FMUL.FTZ R48, R36, c[0x0][0x2e0] ;  /* 0x0000b80024307a20 */ /* 0x000fe20000410000 */
[----:B------:R-:W-:Y:S01]  /*1450*/  F2FP.BF16.PACK_AB R23, R14, R15 ;  /* 0x0000000f0e17723e */ /* 0x000fe200000010ff */
[----:B------:R-:W-:Y:S01]  /*1460*/  FMUL.FTZ R49, R35, c[0x0][0x2e0] ;  /* 0x0000b80023317a20 */ /* 0x000fe20000410000 */
[----:B------:R-:W-:Y:S01]  /*1470*/  LEA R14, R41, R10, 0x1 ;  /* 0x0000000a290e7211 */ /* 0x000fe200078e08ff */
[----:B------:R-:W-:Y:S01]  /*1480*/  FMUL.FTZ R68, R68, c[0x0][0x2e0] ;  /* 0x0000b80044447a20 */ /* 0x000fe20000410000 */
[----:B------:R-:W-:Y:S01]  /*1490*/  F2FP.BF16.PACK_AB R28, R30, R31 ;  /* 0x0000001f1e1c723e */ /* 0x000fe200000010ff */
[----:B------:R-:W-:Y:S01]  /*14a0*/  IMAD.SHL.U32 R6, R20, 0x40, RZ ;  /* 0x0000004014067824 */ /* 0x000fe200078e00ff */
[----:B------:R-:W-:Y:S01]  /*14b0*/  SHF.L.U32 R30, R14, 0x1, RZ ;  /* 0x000000010e1e7819 */ /* 0x000fe200000006ff */
        /* <DEDUP_REMOVED lines=9> */
[----:B------:R-:W-:Y:S01]  /*1550*/  IADD3 R31, R30, 0x40, RZ ;  /* 0x000000401e1f7810 */ /* 0x000fe20007ffe0ff */
[----:B------:R-:W-:Y:S01]  /*1560*/  FMUL.FTZ R66, R66, c[0x0][0x2e0] ;  /* 0x0000b80042427a20 */ /* 0x000fe20000410000 */
[----:B------:R-:W-:Y:S01]  /*1570*/  F2FP.BF16.PACK_AB R45, R72, R73 ;  /* 0x00000049482d723e */ /* 0x000fe200000010ff */
[----:B------:R-:W-:Y:S01]  /*1580*/  FMUL.FTZ R33, R33, c[0x0][0x2e0] ;  /* 0x0000b80021217a20 */ /* 0x000fe20000410000 */
[----:B------:R-:W-:Y:S01]  /*1590*/  F2FP.BF16.PACK_AB R37, R48, R37 ;  /* 0x000000253025723e */ /* 0x000fe200000010ff */
[----:B------:R-:W-:Y:S01]  /*15a0*/  FMUL.FTZ R48, R27, c[0x0][0x2e0] ;  /* 0x0000b8001b307a20 */ /* 0x000fe20000410000 */
[----:B------:R-:W-:Y:S01]  /*15b0*/  F2FP.BF16.PACK_AB R47, R68, R49 ;  /* 0x00000031442f723e */ /* 0x000fe200000010ff */
[----:B------:R-:W-:Y:S01]  /*15c0*/  FMUL.FTZ R49, R34, c[0x0][0x2e0] ;  /* 0x0000b80022317a20 */ /* 0x000fe20000410000 */
[----:B------:R-:W-:Y:S01]  /*15d0*/  SHF.L.U32 R10, R38, 0x3, RZ ;  /* 0x00000003260a7819 */ /* 0x000fe200000006ff */
[----:B------:R-:W-:Y:S01]  /*15e0*/  FMUL.FTZ R32, R32, c[0x0][0x2e0] ;  /* 0x0000b80020207a20 */ /* 0x000fe20000410000 */
[----:B------:R-:W-:Y:S01]  /*15f0*/  LOP3.LUT R15, R6, 0x1c0, RZ, 0xc0, !PT ;  /* 0x000001c0060f7812 */ /* 0x000fe200078ec0ff */
[----:B------:R-:W-:Y:S01]  /*1600*/  FMUL.FTZ R13, R13, c[0x0][0x2e0] ;  /* 0x0000b8000d0d7a20 */ /* 0x000fe20000410000 */
[----:B------:R-:W-:Y:S01]  /*1610*/  @P0 IADD3 R31, R30, -0x40, RZ ;  /* 0xffffffc01e1f0810 */ /* 0x000fe20007ffe0ff */
[----:B------:R-:W-:Y:S01]  /*1620*/  FMUL.FTZ R12, R12, c[0x0][0x2e0] ;  /* 0x0000b8000c0c7a20 */ /* 0x000fe20000410000 */
[----:B------:R-:W-:Y:S01]  /*1630*/  F2FP.BF16.PACK_AB R43, R76, R43 ;  /* 0x0000002b4c2b723e */ /* 0x000fe200000010ff */
[----:B------:R-:W-:Y:S01]  /*1640*/  FMUL.FTZ R25, R25, c[0x0][0x2e0] ;  /* 0x0000b80019197a20 */ /* 0x000fe20000410000 */
[----:B------:R-:W-:Y:S01]  /*1650*/  F2FP.BF16.PACK_AB R36, R64, R65 ;  /* 0x000000414024723e */ /* 0x000fe200000010ff */
[----:B------:R-:W-:Y:S01]  /*1660*/  FMUL.FTZ R24, R24, c[0x0][0x2e0] ;  /* 0x0000b80018187a20 */ /* 0x000fe20000410000 */
[----:B------:R-:W-:Y:S01]  /*1670*/  SHF.R.U32.HI R14, RZ, 0x3, R15 ;  /* 0x00000003ff0e7819 */ /* 0x000fe2000001160f */
[----:B------:R-:W-:Y:S01]  /*1680*/  STS [R30], R39 ;  /* 0x000000271e007388 */ /* 0x000fe20000000800 */
[----:B------:R-:W-:Y:S01]  /*1690*/  LOP3.LUT R17, R15, 0x38, R10, 0xf8, !PT ;  /* 0x000000380f117812 */ /* 0x000fe200078ef80a */
[----:B------:R-:W-:Y:S01]  /*16a0*/  FMUL.FTZ R11, R11, c[0x0][0x2e0] ;  /* 0x0000b8000b0b7a20 */ /* 0x000fe20000410000 */
[----:B------:R-:W-:Y:S01]  /*16b0*/  F2FP.BF16.PACK_AB R27, R66, R67 ;  /* 0x00000043421b723e */ /* 0x000fe200000010ff */
[----:B------:R-:W-:Y:S01]  /*16c0*/  STS [R30+0x400], R42 ;  /* 0x0004002a1e007388 */ /* 0x000fe20000000800 */
[----:B------:R-:W-:Y:S01]  /*16d0*/  FMUL.FTZ R18, R18, c[0x0][0x2e0] ;  /* 0x0000b80012127a20 */ /* 0x000fe20000410000 */
[----:B------:R-:W-:Y:S01]  /*16e0*/  F2FP.BF16.PACK_AB R48, R49, R48 ;  /* 0x000000303130723e */ /* 0x000fe200000010ff */
[----:B------:R-:W-:Y:S01]  /*16f0*/  FMUL.FTZ R8, R8, c[0x0][0x2e0] ;  /* 0x0000b80008087a20 */ /* 0x000fe20000410000 */
[----:B------:R-:W-:Y:S01]  /*1700*/  STS [R31], R45 ;  /* 0x0000002d1f007388 */ /* 0x000fe20000000800 */
[----:B------:R-:W-:Y:S01]  /*1710*/  FMUL.FTZ R15, R16, c[0x0][0x2e0] ;  /* 0x0000b800100f7a20 */ /* 0x000fe20000410000 */
[----:B------:R-:W-:Y:S01]  /*1720*/  F2FP.BF16.PACK_AB R32, R32, R33 ;  /* 0x000000212020723e */ /* 0x000fe200000010ff */
[----:B------:R-:W-:Y:S01]  /*1730*/  BSSY B0, `(.L_x_250) ;  /* 0x0000043000007945 */ /* 0x000fe20003800000 */
[----:B------:R-:W-:Y:S01]  /*1740*/  STS [R31+0x400], R46 ;  /* 0x0004002e1f007388 */ /* 0x000fe20000000800 */
[----:B------:R-:W-:-:S02]  /*1750*/  F2FP.BF16.PACK_AB R6, R12, R13 ;  /* 0x0000000d0c06723e */ /* 0x000fc400000010ff */
[----:B------:R-:W-:Y:S01]  /*1760*/  F2FP.BF16.PACK_AB R24, R24, R25 ;  /* 0x000000191818723e */ /* 0x000fe200000010ff */
[----:B------:R-:W-:Y:S01]  /*1770*/  STS [R30+0x1000], R43 ;  /* 0x0010002b1e007388 */ /* 0x000fe20000000800 */
[----:B------:R-:W-:Y:S02]  /*1780*/  F2FP.BF16.PACK_AB R25, R18, R11 ;  /* 0x0000000b1219723e */ /* 0x000fe400000010ff */
[----:B------:R-:W-:Y:S01]  /*1790*/  F2FP.BF16.PACK_AB R8, R15, R8 ;  /* 0x000000080f08723e */ /* 0x000fe200000010ff */
[----:B------:R-:W-:Y:S01]  /*17a0*/  STS [R30+0x1400], R44 ;  /* 0x0014002c1e007388 */ /* 0x000fe20000000800 */
[----:B------:R-:W-:Y:S02]  /*17b0*/  LOP3.LUT R14, R17, R14, RZ, 0x3c, !PT ;  /* 0x0000000e110e7212 */ /* 0x000fe400078e3cff */
[----:B------:R-:W-:Y:S01]  /*17c0*/  SHF.R.S32.HI R11, RZ, 0x1f, R10 ;  /* 0x0000001fff0b7819 */ /* 0x000fe2000001140a */
[----:B------:R-:W-:Y:S01]  /*17d0*/  STS [R31+0x1000], R9 ;  /* 0x001000091f007388 */ /* 0x000fe20000000800 */
[----:B------:R-:W-:-:S03]  /*17e0*/  LEA R14, R77, R14, 0x9 ;  /* 0x0000000e4d0e7211 */ /* 0x000fc600078e48ff */
[----:B------:R0:W-:Y:S01]  /*17f0*/  STS [R31+0x1400], R35 ;  /* 0x001400231f007388 */ /* 0x0001e20000000800 */
[----:B------:R-:W-:-:S03]  /*1800*/  SHF.L.U32 R34, R14, 0x1, RZ ;  /* 0x000000010e227819 */ /* 0x000fc600000006ff */
[----:B------:R2:W-:Y:S04]  /*1810*/  STS [R30+0x2000], R36 ;  /* 0x002000241e007388 */ /* 0x0005e80000000800 */
[----:B------:R-:W-:Y:S01]  /*1820*/  STS [R30+0x2400], R37 ;  /* 0x002400251e007388 */ /* 0x000fe20000000800 */
[----:B0-----:R-:W-:-:S03]  /*1830*/  IADD3 R35, R10, 0x40, RZ ;  /* 0x000000400a237810 */ /* 0x001fc60007ffe0ff */
[----:B------:R-:W-:Y:S01]  /*1840*/  STS [R31+0x2000], R28 ;  /* 0x0020001c1f007388 */ /* 0x000fe20000000800 */
[----:B--2---:R-:W-:-:S03]  /*1850*/  IADD3 R36, R10, 0x80, RZ ;  /* 0x000000800a247810 */ /* 0x004fc60007ffe0ff */
[----:B------:R-:W-:Y:S04]  /*1860*/  STS [R31+0x2400], R29 ;  /* 0x0024001d1f007388 */ /* 0x000fe80000000800 */
[----:B------:R-:W-:Y:S04]  /*1870*/  STS [R30+0x3000], R47 ;  /* 0x0030002f1e007388 */ /* 0x000fe80000000800 */
[----:B------:R-:W-:Y:S04]  /*1880*/  STS [R30+0x3400], R27 ;  /* 0x0034001b1e007388 */ /* 0x000fe80000000800 */
[----:B------:R-:W-:Y:S04]  /*1890*/  STS [R31+0x3000], R48 ;  /* 0x003000301f007388 */ /* 0x000fe80000000800 */
[----:B------:R-:W-:Y:S04]  /*18a0*/  STS [R31+0x3400], R32 ;  /* 0x003400201f007388 */ /* 0x000fe80000000800 */
[----:B------:R0:W-:Y:S04]  /*18b0*/  STS [R30+0x4000], R22 ;  /* 0x004000161e007388 */ /* 0x0001e80000000800 */
[----:B------:R-:W-:Y:S04]  /*18c0*/  STS [R30+0x4400], R21 ;  /* 0x004400151e007388 */ /* 0x000fe80000000800 */
[----:B------:R-:W-:Y:S01]  /*18d0*/  STS [R31+0x4000], R23 ;  /* 0x004000171f007388 */ /* 0x000fe20000000800 */
[----:B0-----:R-:W-:-:S03]  /*18e0*/  IMAD R22, R7, c[0x0][0x398], RZ ;  /* 0x0000e60007167a24 */ /* 0x001fc600078e02ff */
[----:B------:R0:W-:Y:S01]  /*18f0*/  STS [R31+0x4400], R6 ;  /* 0x004400061f007388 */ /* 0x0001e20000000800 */
[----:B------:R-:W-:-:S03]  /*1900*/  IMAD R9, R3, c[0x0][0x39c], R22 ;  /* 0x0000e70003097a24 */ /* 0x000fc600078e0216 */
[----:B------:R2:W-:Y:S04]  /*1910*/  STS [R30+0x5000], R26 ;  /* 0x0050001a1e007388 */ /* 0x0005e80000000800 */
[----:B------:R2:W-:Y:S01]  /*1920*/  STS [R30+0x5400], R24 ;  /* 0x005400181e007388 */ /* 0x0005e20000000800 */
[C---:B0-----:R-:W-:Y:S01]  /*1930*/  IMAD.WIDE.U32 R6, R3.reuse, c[0x0][0x398], R10 ;  /* 0x0000e60003067a25 */ /* 0x041fe200078e000a */
[----:B------:R-:W-:Y:S02]  /*1940*/  IADD3 R3, -R3, R0, RZ ;  /* 0x0000000003037210 */ /* 0x000fe40007ffe1ff */
[----:B------:R2:W-:Y:S01]  /*1950*/  STS [R31+0x5000], R25 ;  /* 0x005000191f007388 */ /* 0x0005e20000000800 */
[C---:B------:R-:W-:Y:S02]  /*1960*/  IADD3 R0, R20.reuse, 0x20, RZ ;  /* 0x0000002014007810 */ /* 0x040fe40007ffe0ff */
[----:B------:R-:W-:Y:S01]  /*1970*/  ISETP.GE.AND P1, PT, R20, R3, PT ;  /* 0x000000031400720c */ /* 0x000fe20003f26270 */
[----:B------:R2:W-:Y:S04]  /*1980*/  STS [R31+0x5400], R8 ;  /* 0x005400081f007388 */ /* 0x0005e80000000800 */
[----:B------:R-:W-:Y:S01]  /*1990*/  BAR.SYNC.DEFER_BLOCKING 0x0 ;  /* 0x0000000000007b1d */ /* 0x000fe20000010000 */
[----:B------:R-:W-:-:S02]  /*19a0*/  IADD3 R6, P0, R4, R6, RZ ;  /* 0x0000000604067210 */ /* 0x000fc40007f1e0ff */
[----:B-1----:R-:W-:Y:S02]  /*19b0*/  SHF.R.S32.HI R4, RZ, 0x1f, R5 ;  /* 0x0000001fff047819 */ /* 0x002fe40000011405 */
[----:B------:R-:W-:Y:S02]  /*19c0*/  IADD3.X R7, R2, R7, R9, P0, !PT ;  /* 0x0000000702077210 */ /* 0x000fe400007fe409 */
[----:B------:R-:W-:Y:S01]  /*19d0*/  ISETP.GE.AND P0, PT, R0, R3, PT ;  /* 0x000000030000720c */ /* 0x000fe20003f06270 */
[----:B------:R-:W-:Y:S01]  /*19e0*/  IMAD R4, R4, c[0x0][0x3b0], RZ ;  /* 0x0000ec0004047a24 */ /* 0x000fe200078e02ff */
[----:B------:R-:W-:Y:S01]  /*19f0*/  SHF.R.S32.HI R0, RZ, 0x1f, R20 ;  /* 0x0000001fff007819 */ /* 0x000fe20000011414 */
[----:B------:R-:W-:-:S04]  /*1a00*/  IMAD.WIDE.U32 R22, R5, c[0x0][0x3b0], R6 ;  /* 0x0000ec0005167a25 */ /* 0x000fc800078e0006 */
[----:B------:R-:W-:-:S04]  /*1a10*/  IMAD R9, R5, c[0x0][0x3b4], R4 ;  /* 0x0000ed0005097a24 */ /* 0x000fc800078e0204 */
[----:B------:R-:W-:Y:S01]  /*1a20*/  IMAD.IADD R9, R23, 0x1, R9 ;  /* 0x0000000117097824 */ /* 0x000fe200078e0209 */
[----:B------:R2:W0:Y:S04]  /*1a30*/  LDS.128 R16, [R34+0x1000] ;  /* 0x0010000022107984 */ /* 0x0004280000000c00 */
[----:B------:R2:W1:Y:S01]  /*1a40*/  LDS.128 R12, [R34+0x3000] ;  /* 0x00300000220c7984 */ /* 0x0004620000000c00 */
[----:B------:R-:W-:Y:S05]  /*1a50*/  @P1 BRA `(.L_x_251) ;  /* 0x0000010000001947 */ /* 0x000fea0003800000 */
[----:B------:R-:W-:Y:S01]  /*1a60*/  ISETP.GE.AND P1, PT, R10, c[0x0][0x220], PT ;  /* 0x000088000a007a0c */ /* 0x000fe20003f26270 */
[----:B------:R-:W3:Y:S01]  /*1a70*/  LDS.128 R4, [R34+0x2000] ;  /* 0x0020000022047984 */ /* 0x000ee20000000c00 */
[----:B--2---:R-:W-:Y:S01]  /*1a80*/  MOV R8, R22 ;  /* 0x0000001600087202 */ /* 0x004fe20000000f00 */
[----:B------:R-:W-:Y:S01]  /*1a90*/  IMAD R21, R0, c[0x0][0x398], RZ ;  /* 0x0000e60000157a24 */ /* 0x000fe200078e02ff */
[----:B------:R-:W-:Y:S01]  /*1aa0*/  ISETP.GE.AND P2, PT, R35, c[0x0][0x220], PT ;  /* 0x0000880023007a0c */ /* 0x000fe20003f46270 */
[----:B------:R-:W2:Y:S01]  /*1ab0*/  LDS.128 R24, [R34+0x4000] ;  /* 0x0040000022187984 */ /* 0x000ea20000000c00 */
[----:B------:R-:W-:Y:S01]  /*1ac0*/  ISETP.GE.AND P3, PT, R36, c[0x0][0x220], PT ;  /* 0x0000880024007a0c */ /* 0x000fe20003f66270 */
[----:B------:R-:W-:-:S04]  /*1ad0*/  IMAD.WIDE.U32 R2, R20, c[0x0][0x398], R8 ;  /* 0x0000e60014027a25 */ /* 0x000fc800078e0008 */
[----:B------:R-:W-:Y:S01]  /*1ae0*/  IMAD R21, R20, c[0x0][0x39c], R21 ;  /* 0x0000e70014157a24 */ /* 0x000fe200078e0215 */
[----:B------:R-:W-:Y:S01]  /*1af0*/  LEA R32, P4, R2, c[0x0][0x338], 0x1 ;  /* 0x0000ce0002207a11 */ /* 0x000fe200078808ff */
[----:B------:R-:W4:Y:S03]  /*1b00*/  @!P1 LDS.128 R28, [R34] ;  /* 0x00000000221c9984 */ /* 0x000f260000000c00 */
[----:B------:R-:W-:-:S04]  /*1b10*/  IADD3 R3, R3, R21, RZ ;  /* 0x0000001503037210 */ /* 0x000fc80007ffe0ff */
[----:B------:R-:W-:-:S05]  /*1b20*/  LEA.HI.X R33, R2, c[0x0][0x33c], R3, 0x1, P4 ;  /* 0x0000cf0002217a11 */ /* 0x000fca00020f0c03 */
[----:B---3--:R3:W-:Y:S04]  /*1b30*/  @!P2 STG.E.128 [R32.64+0x80], R4 ;  /* 0x000080042000a986 */ /* 0x0087e8000c101d06 */
[----:B--2---:R3:W-:Y:S04]  /*1b40*/  @!P3 STG.E.128 [R32.64+0x100], R24 ;  /* 0x000100182000b986 */ /* 0x0047e8000c101d06 */
[----:B----4-:R3:W-:Y:S02]  /*1b50*/  @!P1 STG.E.128 [R32.64], R28 ;  /* 0x0000001c20009986 */ /* 0x0107e4000c101d06 */
.L_x_251:
[----:B------:R-:W-:Y:S05]  /*1b60*/  BSYNC B0 ;  /* 0x0000000000007941 */ /* 0x000fea0003800000 */
.L_x_250:
[----:B---3--:R3:W4:Y:S01]  /*1b70*/  LDS.128 R4, [R34+0x5000] ;  /* 0x0050000022047984 */ /* 0x0087220000000c00 */
[----:B------:R-:W-:Y:S05]  /*1b80*/  @P0 EXIT ;  /* 0x000000000000094d */ /* 0x000fea0003800000 */
[----:B------:R-:W-:Y:S02]  /*1b90*/  IADD3 R11, P0, R20, 0x20, RZ ;  /* 0x00000020140b7810 */ /* 0x000fe40007f1e0ff */
[----:B------:R-:W-:-:S02]  /*1ba0*/  MOV R2, R22 ;  /* 0x0000001600027202 */ /* 0x000fc40000000f00 */
[----:B------:R-:W-:Y:S02]  /*1bb0*/  IADD3.X R0, RZ, R0, RZ, P0, !PT ;  /* 0x00000000ff007210 */ /* 0x000fe400007fe4ff */
[----:B------:R-:W-:Y:S02]  /*1bc0*/  MOV R3, R9 ;  /* 0x0000000900037202 */ /* 0x000fe40000000f00 */
[----:B------:R-:W-:Y:S01]  /*1bd0*/  ISETP.GE.AND P1, PT, R10, c[0x0][0x220], PT ;  /* 0x000088000a007a0c */ /* 0x000fe20003f26270 */
[----:B------:R-:W-:Y:S01]  /*1be0*/  IMAD R0, R0, c[0x0][0x398], RZ ;  /* 0x0000e60000007a24 */ /* 0x000fe200078e02ff */
[----:B------:R-:W-:Y:S01]  /*1bf0*/  ISETP.GE.AND P2, PT, R35, c[0x0][0x220], PT ;  /* 0x0000880023007a0c */ /* 0x000fe20003f46270 */
[----:B------:R-:W-:Y:S01]  /*1c00*/  IMAD.WIDE.U32 R2, R11, c[0x0][0x398], R2 ;  /* 0x0000e6000b027a25 */ /* 0x000fe200078e0002 */
[----:B------:R-:W-:-:S03]  /*1c10*/  ISETP.GE.AND P3, PT, R36, c[0x0][0x220], PT ;  /* 0x0000880024007a0c */ /* 0x000fc60003f66270 */
[----:B------:R-:W-:Y:S01]  /*1c20*/  IMAD R11, R11, c[0x0][0x39c], R0 ;  /* 0x0000e7000b0b7a24 */ /* 0x000fe200078e0200 */
[----:B--2---:R-:W-:-:S04]  /*1c30*/  LEA R8, P0, R2, c[0x0][0x338], 0x1 ;  /* 0x0000ce0002087a11 */ /* 0x004fc800078008ff */
[----:B------:R-:W-:-:S04]  /*1c40*/  IADD3 R3, R3, R11, RZ ;  /* 0x0000000b03037210 */ /* 0x000fc80007ffe0ff */
[----:B------:R-:W-:-:S05]  /*1c50*/  LEA.HI.X R9, R2, c[0x0][0x33c], R3, 0x1, P0 ;  /* 0x0000cf0002097a11 */ /* 0x000fca00000f0c03 */
[----:B0-----:R0:W-:Y:S04]  /*1c60*/  @!P1 STG.E.128 [R8.64], R16 ;  /* 0x0000001008009986 */ /* 0x0011e8000c101d06 */
[----:B-1----:R0:W-:Y:S01]  /*1c70*/  @!P2 STG.E.128 [R8.64+0x80], R12 ;  /* 0x0000800c0800a986 */ /* 0x0021e2000c101d06 */
[----:B------:R-:W-:Y:S05]  /*1c80*/  @P3 EXIT ;  /* 0x000000000000394d */ /* 0x000fea0003800000 */
[----:B----4-:R-:W-:Y:S01]  /*1c90*/  STG.E.128 [R8.64+0x100], R4 ;  /* 0x0001000408007986 */ /* 0x010fe2000c101d06 */
[----:B------:R-:W-:Y:S05]  /*1ca0*/  EXIT ;  /* 0x000000000000794d */ /* 0x000fea0003800000 */
.L_x_252:
        /* <DEDUP_REMOVED lines=13> */
.L_x_804:


//--------------------- .text._ZN5flash44flash_bwd_dq_dk_dv_loop_seqk_parallel_kernelI23Flash_bwd_kernel_traitsILi192ELi64ELi64ELi8ELi4ELi2ELi2ELb1ELb1EN7cutlass10bfloat16_tE19Flash_kernel_traitsILi192ELi64ELi64ELi8ES3_EELb1ELb1ELb0ELb0ELb0ELb0ELb0EEEvNS_16Flash_bwd_paramsE --------------------------
	.section	.text._ZN5flash44flash_bwd_dq_dk_dv_loop_seqk_parallel_kernelI23Flash_bwd_kernel_traitsILi192ELi64ELi64ELi8ELi4ELi2ELi2ELb1ELb1EN7cutlass10bfloat16_tE19Flash_kernel_traitsILi192ELi64ELi64ELi8ES3_EELb1ELb1ELb0ELb0ELb0ELb0ELb0EEEvNS_16Flash_bwd_paramsE,"ax",@progbits
	.sectioninfo	@"SHI_REGISTERS=255"
	.align	128
        .global         _ZN5flash44flash_bwd_dq_dk_dv_loop_seqk_parallel_kernelI23Flash_bwd_kernel_traitsILi192ELi64ELi64ELi8ELi4ELi2ELi2ELb1ELb1EN7cutlass10bfloat16_tE19Flash_kernel_traitsILi192ELi64ELi64ELi8ES3_EELb1ELb1ELb0ELb0ELb0ELb0ELb0EEEvNS_16Flash_bwd_paramsE
        .type           _ZN5flash44flash_bwd_dq_dk_dv_loop_seqk_parallel_kernelI23Flash_bwd_kernel_traitsILi192ELi64ELi64ELi8ELi4ELi2ELi2ELb1ELb1EN7cutlass10bfloat16_tE19Flash_kernel_traitsILi192ELi64ELi64ELi8ES3_EELb1ELb1ELb0ELb0ELb0ELb0ELb0EEEvNS_16Flash_bwd_paramsE,@function
        .size           _ZN5flash44flash_bwd_dq_dk_dv_loop_seqk_parallel_kernelI23Flash_bwd_kernel_traitsILi192ELi64ELi64ELi8ELi4ELi2ELi2ELb1ELb1EN7cutlass10bfloat16_tE19Flash_kernel_traitsILi192ELi64ELi64ELi8ES3_EELb1ELb1ELb0ELb0ELb0ELb0ELb0EEEvNS_16Flash_bwd_paramsE,(.L_x_805 - _ZN5flash44flash_bwd_dq_dk_dv_loop_seqk_parallel_kernelI23Flash_bwd_kernel_traitsILi192ELi64ELi64ELi8ELi4ELi2ELi2ELb1ELb1EN7cutlass10bfloat16_tE19Flash_kernel_traitsILi192ELi64ELi64ELi8ES3_EELb1ELb1ELb0ELb0ELb0ELb0ELb0EEEvNS_16Flash_bwd_paramsE)
        .other          _ZN5flash44flash_bwd_dq_dk_dv_loop_seqk_parallel_kernelI23Flash_bwd_kernel_traitsILi192ELi64ELi64ELi8ELi4ELi2ELi2ELb1ELb1EN7cutlass10bfloat16_tE19Flash_kernel_traitsILi192ELi64ELi64ELi8ES3_EELb1ELb1ELb0ELb0ELb0ELb0ELb0EEEvNS_16Flash_bwd_paramsE,@"STO_CUDA_ENTRY STV_DEFAULT"
_ZN5flash44flash_bwd_dq_dk_dv_loop_seqk_parallel_kernelI23Flash_bwd_kernel_traitsILi192ELi64ELi64ELi8ELi4ELi2ELi2ELb1ELb1EN7cutlass10bfloat16_tE19Flash_kernel_traitsILi192ELi64ELi64ELi8ES3_EELb1ELb1ELb0ELb0ELb0ELb0ELb0EEEvNS_16Flash_bwd_paramsE:
.text._ZN5flash44flash_bwd_dq_dk_dv_loop_seqk_parallel_kernelI23Flash_bwd_kernel_traitsILi192ELi64ELi64ELi8ELi4ELi2ELi2ELb1ELb1EN7cutlass10bfloat16_tE19Flash_kernel_traitsILi192ELi64ELi64ELi8ES3_EELb1ELb1ELb0ELb0ELb0ELb0ELb0EEEvNS_16Flash_bwd_paramsE:
        /* <DEDUP_REMOVED lines=12> */
[----:B------:R-:W2:Y:S01]  /*00c0*/  S2UR UR36, SR_CTAID.Y ;  /* 0x00000000002479c3 */ /* 0x000ea20000002600 */
[----:B------:R-:W-:Y:S02]  /*00d0*/  ULDC UR15, c[0x0][0x224] ;  /* 0x00008900000f7ab9 */ /* 0x000fe40000000800 */
[----:B------:R-:W-:Y:S02]  /*00e0*/  USHF.R.S32.HI UR8, URZ, 0x1f, UR15 ;  /* 0x0000001f3f087899 */ /* 0x000fe4000801140f */
[----:B------:R-:W-:Y:S02]  /*00f0*/  ULDC.U8 UR9, c[0x0][0x328] ;  /* 0x0000ca0000097ab9 */ /* 0x000fe40000000000 */
[----:B------:R-:W-:Y:S01]  /*0100*/  UISETP.NE.AND UP5, UPT, UR9, URZ, UPT ;  /* 0x0000003f0900728c */ /* 0x000fe2000bfa5270 */
[----:B------:R-:W3:Y:S01]  /*0110*/  S2UR UR37, SR_CTAID.Z ;  /* 0x00000000002579c3 */ /* 0x000ee20000002700 */
[----:B------:R-:W-:-:S02]  /*0120*/  ULDC UR48, c[0x0][0x22c] ;  /* 0x00008b0000307ab9 */ /* 0x000fc40000000800 */
[----:B------:R-:W-:Y:S02]  /*0130*/  ULDC UR38, c[0x0][0x1c0] ;  /* 0x0000700000267ab9 */ /* 0x000fe40000000800 */
[----:B------:R-:W-:Y:S02]  /*0140*/  UMOV UR7, 0x80 ;  /* 0x0000008000077882 */ /* 0x000fe40000000000 */
[----:B------:R-:W-:Y:S02]  /*0150*/  ULDC UR6, c[0x0][0x210] ;  /* 0x0000840000067ab9 */ /* 0x000fe40000000800 */
[----:B------:R-:W-:Y:S02]  /*0160*/  ULDC UR58, c[0x0][0x234] ;  /* 0x00008d00003a7ab9 */ /* 0x000fe40000000800 */
[----:B------:R-:W-:Y:S02]  /*0170*/  ULDC UR12, c[0x0][0x1c0] ;  /* 0x00007000000c7ab9 */ /* 0x000fe40000000800 */
[----:B------:R-:W-:Y:S01]  /*0180*/  ULDC UR13, c[0x0][0x1c0] ;  /* 0x00007000000d7ab9 */ /* 0x000fe20000000800 */
[----:B-1----:R-:W-:Y:S01]  /*0190*/  SHF.R.S32.HI R5, RZ, 0x1f, R6 ;  /* 0x0000001fff057819 */ /* 0x002fe20000011406 */
[----:B--2---:R-:W-:-:S02]  /*01a0*/  UIMAD.WIDE.U32 UR44, UR36, UR15, URZ ;  /* 0x0000000f242c72a5 */ /* 0x004fc4000f8e003f */
[----:B------:R-:W-:Y:S01]  /*01b0*/  USHF.L.U32 UR15, UR36, 0x7, URZ ;  /* 0x00000007240f7899 */ /* 0x000fe2000800063f */
[CC--:B------:R-:W-:Y:S01]  /*01c0*/  LEA.HI R3, R5.reuse, R6.reuse, RZ, 0x5 ;  /* 0x0000000605037211 */ /* 0x0c0fe200078f28ff */
[----:B------:R-:W-:Y:S01]  /*01d0*/  USHF.R.S32.HI UR9, URZ, 0x1f, UR36 ;  /* 0x0000001f3f097899 */ /* 0x000fe20008011424 */
[-C--:B------:R-:W-:Y:S01]  /*01e0*/  LEA.HI R10, R5, R6.reuse, RZ, 0x3 ;  /* 0x00000006050a7211 */ /* 0x080fe200078f18ff */
[----:B------:R-:W-:Y:S01]  /*01f0*/  UIMAD.WIDE UR38, UR48, UR38, URZ ;  /* 0x00000026302672a5 */ /* 0x000fe2000f8e023f */
[----:B------:R-:W-:Y:S01]  /*0200*/  LOP3.LUT R4, R3, 0xffffffe0, RZ, 0xc0, !PT ;  /* 0xffffffe003047812 */ /* 0x000fe200078ec0ff */
[----:B---3--:R-:W-:Y:S01]  /*0210*/  UIMAD UR49, UR37, UR48, URZ ;  /* 0x00000030253172a4 */ /* 0x008fe2000f8e023f */
[--C-:B------:R-:W-:Y:S01]  /*0220*/  SHF.R.S32.HI R0, RZ, 0x5, R3.reuse ;  /* 0x00000005ff007819 */ /* 0x100fe20000011403 */
[----:B------:R-:W-:Y:S01]  /*0230*/  UIMAD UR58, UR7, UR6, UR58 ;  /* 0x00000006073a72a4 */ /* 0x000fe2000f8e023a */
[----:B------:R-:W-:Y:S01]  /*0240*/  SHF.R.S32.HI R12, RZ, 0x1f, R3 ;  /* 0x0000001fff0c7819 */ /* 0x000fe20000011403 */
[----:B------:R-:W-:Y:S01]  /*0250*/  IMAD.IADD R9, R6, 0x1, -R4 ;  /* 0x0000000106097824 */ /* 0x000fe200078e0a04 */
[CC--:B------:R-:W-:Y:S01]  /*0260*/  LEA.HI R2, R5.reuse, R6.reuse, RZ, 0x4 ;  /* 0x0000000605027211 */ /* 0x0c0fe200078f20ff */
[----:B------:R-:W-:Y:S01]  /*0270*/  UIMAD UR48, UR48, UR12, URZ ;  /* 0x0000000c303072a4 */ /* 0x000fe2000f8e023f */
[CC--:B------:R-:W-:Y:S01]  /*0280*/  LEA.HI R14, R5.reuse, R6.reuse, RZ, 0x7 ;  /* 0x00000006050e7211 */ /* 0x0c0fe200078f38ff */
[----:B------:R-:W-:Y:S01]  /*0290*/  UIMAD UR6, UR36, UR13, UR37 ;  /* 0x0000000d240672a4 */ /* 0x000fe2000f8e0225 */
[CC--:B------:R-:W-:Y:S01]  /*02a0*/  LEA.HI R15, R5.reuse, R6.reuse, RZ, 0x6 ;  /* 0x00000006050f7211 */ /* 0x0c0fe200078f30ff */
[----:B------:R-:W-:Y:S01]  /*02b0*/  ULDC UR14, c[0x0][0x1c0] ;  /* 0x00007000000e7ab9 */ /* 0x000fe20000000800 */
[----:B------:R-:W-:Y:S01]  /*02c0*/  LEA.HI R5, R5, R6, RZ, 0x2 ;  /* 0x0000000605057211 */ /* 0x000fe200078f10ff */
[----:B------:R-:W-:Y:S01]  /*02d0*/  ULDC UR11, c[0x0][0x1c0] ;  /* 0x00007000000b7ab9 */ /* 0x000fe20000000800 */
[-C--:B------:R-:W-:Y:S01]  /*02e0*/  LEA.HI R4, R12, R0.reuse, RZ, 0x2 ;  /* 0x000000000c047211 */ /* 0x080fe200078f10ff */
[----:B------:R-:W-:Y:S01]  /*02f0*/  UIMAD UR55, UR8, UR36, URZ ;  /* 0x00000024083772a4 */ /* 0x000fe2000f8e023f */
[----:B------:R-:W-:Y:S01]  /*0300*/  LEA.HI R3, R3, R0, RZ, 0x1 ;  /* 0x0000000003037211 */ /* 0x000fe200078f08ff */
[----:B------:R-:W-:Y:S01]  /*0310*/  UIMAD UR7, UR36, UR11, UR37 ;  /* 0x0000000b240772a4 */ /* 0x000fe2000f8e0225 */
[----:B------:R-:W-:Y:S01]  /*0320*/  LOP3.LUT R7, R10, 0xfffffff8, RZ, 0xc0, !PT ;  /* 0xfffffff80a077812 */ /* 0x000fe200078ec0ff */
[----:B------:R-:W-:Y:S01]  /*0330*/  @!UP5 UIMAD UR8, UR36, UR14, UR37 ;  /* 0x0000000e2408d2a4 */ /* 0x000fe2000f8e0225 */
[----:B------:R-:W-:Y:S01]  /*0340*/  LOP3.LUT R8, R2, 0xfffffff0, RZ, 0xc0, !PT ;  /* 0xfffffff002087812 */ /* 0x000fe200078ec0ff */
[----:B------:R-:W-:Y:S01]  /*0350*/  USHF.L.U32 UR47, UR48, 0x6, URZ ;  /* 0x00000006302f7899 */ /* 0x000fe2000800063f */
[----:B------:R-:W-:Y:S01]  /*0360*/  LOP3.LUT R11, R5, 0x7ffffffc, RZ, 0xc0, !PT ;  /* 0x7ffffffc050b7812 */ /* 0x000fe200078ec0ff */
[----:B------:R-:W-:Y:S01]  /*0370*/  IMAD.IADD R7, R6, 0x1, -R7 ;  /* 0x0000000106077824 */ /* 0x000fe200078e0a07 */
[----:B------:R-:W-:Y:S01]  /*0380*/  LOP3.LUT R4, R4, 0xfffffffc, RZ, 0xc0, !PT ;  /* 0xfffffffc04047812 */ /* 0x000fe200078ec0ff */
[C---:B------:R-:W-:Y:S01]  /*0390*/  IMAD.IADD R8, R6.reuse, 0x1, -R8 ;  /* 0x0000000106087824 */ /* 0x040fe200078e0a08 */
[----:B------:R-:W-:Y:S01]  /*03a0*/  LOP3.LUT R3, R3, 0xfffffffe, RZ, 0xc0, !PT ;  /* 0xfffffffe03037812 */ /* 0x000fe200078ec0ff */
[----:B------:R-:W-:Y:S01]  /*03b0*/  IMAD.IADD R16, R6, 0x1, -R11 ;  /* 0x0000000106107824 */ /* 0x000fe200078e0a0b */
[----:B------:R-:W-:Y:S01]  /*03c0*/  SHF.R.S32.HI R6, RZ, 0x4, R2 ;  /* 0x00000004ff067819 */ /* 0x000fe20000011402 */
[C---:B------:R-:W-:Y:S01]  /*03d0*/  IMAD.IADD R18, R0.reuse, 0x1, -R4 ;  /* 0x0000000100127824 */ /* 0x040fe200078e0a04 */
[----:B------:R-:W-:Y:S01]  /*03e0*/  SHF.R.S32.HI R17, RZ, 0x3, R10 ;  /* 0x00000003ff117819 */ /* 0x000fe2000001140a */
[----:B------:R-:W-:Y:S01]  /*03f0*/  IMAD.IADD R13, R0, 0x1, -R3 ;  /* 0x00000001000d7824 */ /* 0x000fe200078e0a03 */
[--C-:B------:R-:W-:Y:S01]  /*0400*/  SHF.R.S32.HI R3, RZ, 0x2, R5.reuse ;  /* 0x00000002ff037819 */ /* 0x100fe20000011405 */
[----:B------:R-:W-:Y:S01]  /*0410*/  IMAD.SHL.U32 R20, R7, 0x8, RZ ;  /* 0x0000000807147824 */ /* 0x000fe200078e00ff */
[----:B------:R-:W-:Y:S01]  /*0420*/  SHF.R.S32.HI R0, RZ, 0x1f, R5 ;  /* 0x0000001fff007819 */ /* 0x000fe20000011405 */
[----:B------:R-:W-:Y:S01]  /*0430*/  STL [R1+0x8c], R18 ;  /* 0x00008c1201007387 */ /* 0x000fe20000100800 */
[----:B------:R-:W-:Y:S01]  /*0440*/  LEA.HI R2, R2, R6, RZ, 0x1 ;  /* 0x0000000602027211 */ /* 0x000fe200078f08ff */
[----:B------:R-:W-:Y:S01]  /*0450*/  USHF.L.U32 UR46, UR6, 0x5, URZ ;  /* 0x00000005062e7899 */ /* 0x000fe2000800063f */
[----:B------:R-:W-:Y:S01]  /*0460*/  LEA.HI R0, R0, R3, RZ, 0x3 ;  /* 0x0000000300007211 */ /* 0x000fe200078f18ff */
[----:B------:R-:W-:Y:S01]  /*0470*/  STL [R1+0x48], R20 ;  /* 0x0000481401007387 */ /* 0x000fe20000100800 */
[----:B------:R-:W-:Y:S01]  /*0480*/  LOP3.LUT R2, R2, 0xfffffffe, RZ, 0xc0, !PT ;  /* 0xfffffffe02027812 */ /* 0x000fe200078ec0ff */
[----:B------:R-:W-:Y:S01]  /*0490*/  ULDC UR52, c[0x0][0x214] ;  /* 0x0000850000347ab9 */ /* 0x000fe20000000800 */
[----:B------:R-:W-:Y:S01]  /*04a0*/  LOP3.LUT R0, R0, 0xfffffff8, RZ, 0xc0, !PT ;  /* 0xfffffff800007812 */ /* 0x000fe200078ec0ff */
[----:B------:R-:W-:Y:S01]  /*04b0*/  ULDC UR59, c[0x0][0x1c8] ;  /* 0x00007200003b7ab9 */ /* 0x000fe20000000800 */
[----:B------:R-:W-:Y:S01]  /*04c0*/  SHF.R.S32.HI R14, RZ, 0x7, R14 ;  /* 0x00000007ff0e7819 */ /* 0x000fe2000001140e */
[----:B------:R-:W-:Y:S01]  /*04d0*/  IMAD.IADD R11, R6, 0x1, -R2 ;  /* 0x00000001060b7824 */ /* 0x000fe200078e0a02 */
[----:B------:R-:W-:Y:S01]  /*04e0*/  SHF.R.S32.HI R2, RZ, 0x1f, R9 ;  /* 0x0000001fff027819 */ /* 0x000fe20000011409 */
[----:B------:R-:W-:Y:S01]  /*04f0*/  IMAD.IADD R6, R3, 0x1, -R0 ;  /* 0x0000000103067824 */ /* 0x000fe200078e0a00 */
[----:B------:R-:W-:Y:S01]  /*0500*/  SHF.R.S32.HI R3, RZ, 0x1f, R8 ;  /* 0x0000001fff037819 */ /* 0x000fe20000011408 */
[----:B------:R-:W-:Y:S01]  /*0510*/  IMAD.SHL.U32 R0, R17, 0x40, RZ ;  /* 0x0000004011007824 */ /* 0x000fe200078e00ff */
[----:B------:R-:W-:Y:S01]  /*0520*/  LEA.HI R17, R2, R9, RZ, 0x2 ;  /* 0x0000000902117211 */ /* 0x000fe200078f10ff */
[----:B------:R-:W-:Y:S01]  /*0530*/  ULDC.U8 UR10, c[0x0][0x3d0] ;  /* 0x0000f400000a7ab9 */ /* 0x000fe20000000000 */
[----:B------:R-:W-:Y:S01]  /*0540*/  LEA.HI R12, R3, R8, RZ, 0x3 ;  /* 0x00000008030c7211 */ /* 0x000fe200078f18ff */
[----:B------:R-:W-:Y:S01]  /*0550*/  IMAD.SHL.U32 R3, R11, 0x200, RZ ;  /* 0x000002000b037824 */ /* 0x000fe200078e00ff */
[----:B------:R-:W-:Y:S01]  /*0560*/  LOP3.LUT R0, R0, 0x1c0, RZ, 0xc0, !PT ;  /* 0x000001c000007812 */ /* 0x000fe200078ec0ff */
[----:B------:R-:W-:Y:S01]  /*0570*/  ULDC UR53, c[0x0][0x224] ;  /* 0x0000890000357ab9 */ /* 0x000fe20000000800 */
[----:B------:R-:W-:Y:S01]  /*0580*/  LOP3.LUT R4, R6, 0x1, RZ, 0xc0, !PT ;  /* 0x0000000106047812 */ /* 0x000fe200078ec0ff */
[----:B------:R-:W-:Y:S01]  /*0590*/  @UP5 UIMAD UR57, UR36, UR52, URZ ;  /* 0x00000034243952a4 */ /* 0x000fe2000f8e023f */
[----:B------:R-:W-:Y:S01]  /*05a0*/  LOP3.LUT R2, R0, 0x38, R20, 0xf8, !PT ;  /* 0x0000003800027812 */ /* 0x000fe200078ef814 */
[----:B------:R-:W-:Y:S01]  /*05b0*/  ULDC.64 UR4, c[0x0][0x118] ;  /* 0x0000460000047ab9 */ /* 0x000fe20000000a00 */
[----:B------:R-:W-:Y:S01]  /*05c0*/  SHF.R.U32.HI R0, RZ, 0x3, R0 ;  /* 0x00000003ff007819 */ /* 0x000fe20000011600 */
[----:B------:R-:W-:Y:S01]  /*05d0*/  ULOP3.LUT UR59, UR37, UR59, URZ, 0x3c, !UPT ;  /* 0x0000003b253b7292 */ /* 0x000fe2000f8e3c3f */
[----:B------:R-:W-:Y:S01]  /*05e0*/  ISETP.NE.U32.AND P0, PT, R4, 0x1, PT ;  /* 0x000000010400780c */ /* 0x000fe20003f05070 */
[----:B------:R-:W-:Y:S01]  /*05f0*/  USHF.R.S32.HI UR60, URZ, 0x1f, UR37 ;  /* 0x0000001f3f3c7899 */ /* 0x000fe20008011425 */
[----:B------:R-:W-:Y:S01]  /*0600*/  LOP3.LUT R9, R2, R0, RZ, 0x3c, !PT ;  /* 0x0000000002097212 */ /* 0x000fe200078e3cff */
[C---:B------:R-:W-:Y:S01]  /*0610*/  IMAD.SHL.U32 R0, R7.reuse, 0x40, RZ ;  /* 0x0000004007007824 */ /* 0x040fe200078e00ff */
[----:B------:R-:W-:Y:S01]  /*0620*/  LOP3.LUT R2, R12, 0xfffffff8, RZ, 0xc0, !PT ;  /* 0xfffffff80c027812 */ /* 0x000fe200078ec0ff */
[----:B------:R-:W-:Y:S01]  /*0630*/  UISETP.NE.AND UP6, UPT, UR10, URZ, UPT ;  /* 0x0000003f0a00728c */ /* 0x000fe2000bfc5270 */
[C---:B------:R-:W-:Y:S01]  /*0640*/  LOP3.LUT P4, RZ, R7.reuse, 0x4, RZ, 0xc0, !PT ;  /* 0x0000000407ff7812 */ /* 0x040fe2000788c0ff */
[----:B------:R-:W-:Y:S01]  /*0650*/  USHF.R.S32.HI UR61, URZ, 0x1f, UR37 ;  /* 0x0000001f3f3d7899 */ /* 0x000fe20008011425 */
[----:B------:R-:W-:Y:S01]  /*0660*/  LOP3.LUT R0, R0, 0x1c0, RZ, 0xc0, !PT ;  /* 0x000001c000007812 */ /* 0x000fe200078ec0ff */
[----:B------:R-:W-:Y:S01]  /*0670*/  IMAD.IADD R8, R8, 0x1, -R2 ;  /* 0x0000000108087824 */ /* 0x000fe200078e0a02 */
[----:B------:R-:W-:Y:S01]  /*0680*/  LOP3.LUT P3, RZ, R7, 0x2, RZ, 0xc0, !PT ;  /* 0x0000000207ff7812 */ /* 0x000fe2000786c0ff */
[----:B------:R-:W-:Y:S01]  /*0690*/  IMAD.SHL.U32 R2, R13, 0x10, RZ ;  /* 0x000000100d027824 */ /* 0x000fe200078e00ff */
[----:B------:R-:W-:Y:S01]  /*06a0*/  LOP3.LUT R252, R0, 0x8, R10, 0xf8, !PT ;  /* 0x0000000800fc7812 */ /* 0x000fe200078ef80a */
[----:B------:R-:W-:Y:S01]  /*06b0*/  UIMAD.WIDE.U32 UR42, UR38, UR44, URZ ;  /* 0x0000002c262a72a5 */ /* 0x000fe2000f8e003f */
[----:B------:R-:W-:Y:S01]  /*06c0*/  R2P PR, R6, 0x6 ;  /* 0x0000000606007804 */ /* 0x000fe20000000000 */
[----:B------:R-:W-:Y:S01]  /*06d0*/  UIMAD UR54, UR39, UR44, URZ ;  /* 0x0000002c273672a4 */ /* 0x000fe2000f8e023f */
[----:B------:R-:W-:Y:S01]  /*06e0*/  LOP3.LUT R5, R0, 0x10, R2, 0xf8, !PT ;  /* 0x0000001000057812 */ /* 0x000fe200078ef802 */
[----:B------:R-:W-:Y:S01]  /*06f0*/  IMAD R2, R14, 0x800, R3 ;  /* 0x000008000e027824 */ /* 0x000fe200078e0203 */
[----:B------:R-:W-:Y:S01]  /*0700*/  SHF.R.U32.HI R0, RZ, 0x3, R0 ;  /* 0x00000003ff007819 */ /* 0x000fe20000011600 */
[----:B------:R-:W-:Y:S01]  /*0710*/  USHF.R.S32.HI UR56, URZ, 0x1f, UR49 ;  /* 0x0000001f3f387899 */ /* 0x000fe20008011431 */
[----:B------:R-:W-:Y:S01]  /*0720*/  LOP3.LUT R4, R5, 0x8, R10, 0xf8, !PT ;  /* 0x0000000805047812 */ /* 0x000fe200078ef80a */
[----:B------:R-:W-:Y:S01]  /*0730*/  IMAD.SHL.U32 R5, R11, 0x20, RZ ;  /* 0x000000200b057824 */ /* 0x000fe200078e00ff */
[----:B------:R-:W-:Y:S01]  /*0740*/  LOP3.LUT R252, R252, R0, RZ, 0x3c, !PT ;  /* 0x00000000fcfc7212 */ /* 0x000fe200078e3cff */
[----:B------:R-:W-:Y:S01]  /*0750*/  IMAD.SHL.U32 R10, R14, 0x20, RZ ;  /* 0x000000200e0a7824 */ /* 0x000fe200078e00ff */
[----:B------:R-:W-:Y:S01]  /*0760*/  LOP3.LUT R3, R3, R4, R0, 0xf6, !PT ;  /* 0x0000000403037212 */ /* 0x000fe200078ef600 */
[----:B------:R-:W-:Y:S01]  /*0770*/  IMAD.SHL.U32 R4, R6, 0x40, RZ ;  /* 0x0000004006047824 */ /* 0x000fe200078e00ff */
[----:B------:R-:W-:Y:S01]  /*0780*/  SHF.R.S32.HI R0, RZ, 0x6, R15 ;  /* 0x00000006ff007819 */ /* 0x000fe2000001140f */
[----:B------:R-:W-:Y:S01]  /*0790*/  IMAD.IADD R252, R2, 0x1, R252 ;  /* 0x0000000102fc7824 */ /* 0x000fe200078e02fc */
[----:B------:R1:W-:Y:S01]  /*07a0*/  STL [R1+0x90], R10 ;  /* 0x0000900a01007387 */ /* 0x0003e20000100800 */
[----:B------:R-:W-:Y:S01]  /*07b0*/  IMAD.U32 R2, RZ, RZ, UR15 ;  /* 0x0000000fff027e24 */ /* 0x000fe2000f8e00ff */
[----:B------:R-:W-:Y:S01]  /*07c0*/  LOP3.LUT P6, RZ, R8, 0x4, RZ, 0xc0, !PT ;  /* 0x0000000408ff7812 */ /* 0x000fe200078cc0ff */
[----:B------:R-:W-:Y:S01]  /*07d0*/  IMAD R15, R0, 0x200, R9 ;  /* 0x00000200000f7824 */ /* 0x000fe200078e0209 */
[----:B------:R-:W-:Y:S01]  /*07e0*/  LOP3.LUT P5, RZ, R8, 0x2, RZ, 0xc0, !PT ;  /* 0x0000000208ff7812 */ /* 0x000fe200078ac0ff */
[----:B------:R-:W-:Y:S01]  /*07f0*/  IMAD.SHL.U32 R2, R0, 0x8, RZ ;  /* 0x0000000800027824 */ /* 0x000fe200078e00ff */
[----:B------:R-:W-:Y:S01]  /*0800*/  LOP3.LUT R0, R4, 0x1c0, RZ, 0xc0, !PT ;  /* 0x000001c004007812 */ /* 0x000fe200078ec0ff */
[----:B------:R-:W-:Y:S01]  /*0810*/  IMAD.SHL.U32 R6, R8, 0x40, RZ ;  /* 0x0000004008067824 */ /* 0x000fe200078e00ff */
[----:B------:R-:W-:-:S02]  /*0820*/  UIMAD UR53, UR7, UR53, URZ ;  /* 0x00000035073572a4 */ /* 0x000fc4000f8e023f */
[----:B------:R-:W-:Y:S01]  /*0830*/  LOP3.LUT R2, R2, 0x18, RZ, 0xc0, !PT ;  /* 0x0000001802027812 */ /* 0x000fe200078ec0ff */
[----:B------:R-:W-:Y:S01]  /*0840*/  @!UP5 UIMAD UR52, UR8, UR52, URZ ;  /* 0x000000340834d2a4 */ /* 0x000fe2000f8e023f */
[----:B------:R-:W-:Y:S01]  /*0850*/  SHF.R.U32.HI R4, RZ, 0x3, R0 ;  /* 0x00000003ff047819 */ /* 0x000fe20000011600 */
[----:B------:R-:W-:Y:S01]  /*0860*/  USHF.R.S32.HI UR51, URZ, 0x1f, UR47 ;  /* 0x0000001f3f337899 */ /* 0x000fe2000801142f */
[----:B------:R-:W-:Y:S01]  /*0870*/  LOP3.LUT R9, R2, 0x20, R5, 0xf8, !PT ;  /* 0x0000002002097812 */ /* 0x000fe200078ef805 */
[----:B------:R-:W-:Y:S01]  /*0880*/  USHF.R.S32.HI UR50, URZ, 0x1f, UR46 ;  /* 0x0000001f3f327899 */ /* 0x000fe2000801142e */
[----:B------:R-:W-:Y:S01]  /*0890*/  LOP3.LUT R7, R4, R0, R2, 0x1e, !PT ;  /* 0x0000000004077212 */ /* 0x000fe200078e1e02 */
[----:B------:R-:W-:Y:S01]  /*08a0*/  ULDC.U8 UR33, c[0x0][0x2d8] ;  /* 0x0000b60000217ab9 */ /* 0x000fe20000000000 */
[----:B------:R-:W-:Y:S01]  /*08b0*/  LOP3.LUT R2, R0, 0x20, R10, 0xf8, !PT ;  /* 0x0000002000027812 */ /* 0x000fe200078ef80a */
[----:B------:R-:W-:Y:S01]  /*08c0*/  IMAD.SHL.U32 R0, R16, 0x2, RZ ;  /* 0x0000000210007824 */ /* 0x000fe200078e00ff */
[----:B------:R-:W-:-:S02]  /*08d0*/  IADD3 R16, R20, 0x40, RZ ;  /* 0x0000004014107810 */ /* 0x000fc40007ffe0ff */
[----:B------:R-:W-:Y:S01]  /*08e0*/  LOP3.LUT R4, R2, R4, RZ, 0x3c, !PT ;  /* 0x0000000402047212 */ /* 0x000fe200078e3cff */
[--C-:B------:R-:W-:Y:S02]  /*08f0*/  IMAD R5, R18, 0x400, R0.reuse ;  /* 0x0000040012057824 */ /* 0x100fe400078e0200 */
[----:B------:R-:W-:Y:S01]  /*0900*/  IMAD.U32 R2, RZ, RZ, UR9 ;  /* 0x00000009ff027e24 */ /* 0x000fe2000f8e00ff */
[----:B------:R-:W-:Y:S01]  /*0910*/  STL [R1+0x6c], R16 ;  /* 0x00006c1001007387 */ /* 0x000fe20000100800 */
[----:B------:R-:W-:Y:S01]  /*0920*/  IMAD R2, R13, 0x400, R0 ;  /* 0x000004000d027824 */ /* 0x000fe200078e0200 */
[----:B------:R-:W-:Y:S01]  /*0930*/  LOP3.LUT R0, R6, 0x1c0, RZ, 0xc0, !PT ;  /* 0x000001c006007812 */ /* 0x000fe200078ec0ff */
[----:B------:R-:W-:Y:S02]  /*0940*/  IMAD.IADD R14, R5, 0x1, R4 ;  /* 0x00000001050e7824 */ /* 0x000fe400078e0204 */
[----:B------:R-:W-:Y:S02]  /*0950*/  IMAD.SHL.U32 R4, R11, 0x8, RZ ;  /* 0x000000080b047824 */ /* 0x000fe400078e00ff */
[----:B-1----:R-:W-:Y:S01]  /*0960*/  IMAD.IADD R10, R2, 0x1, R7 ;  /* 0x00000001020a7824 */ /* 0x002fe200078e0207 */
[----:B------:R-:W-:Y:S01]  /*0970*/  SHF.R.U32.HI R2, RZ, 0x3, R0 ;  /* 0x00000003ff027819 */ /* 0x000fe20000011600 */
[----:B------:R-:W-:Y:S01]  /*0980*/  IMAD.SHL.U32 R7, R12, 0x40, RZ ;  /* 0x000000400c077824 */ /* 0x000fe200078e00ff */
[----:B------:R-:W-:Y:S01]  /*0990*/  LOP3.LUT R4, R0, 0x8, R4, 0xf8, !PT ;  /* 0x0000000800047812 */ /* 0x000fe200078ef804 */
[----:B------:R-:W-:Y:S01]  /*09a0*/  IMAD.MOV.U32 R5, RZ, RZ, 0x20 ;  /* 0x00000020ff057424 */ /* 0x000fe200078e00ff */
[----:B------:R-:W-:Y:S01]  /*09b0*/  LOP3.LUT R0, R2, R9, R0, 0x1e, !PT ;  /* 0x0000000902007212 */ /* 0x000fe200078e1e00 */
[----:B------:R-:W-:Y:S01]  /*09c0*/  IMAD.MOV.U32 R11, RZ, RZ, 0x40 ;  /* 0x00000040ff0b7424 */ /* 0x000fe200078e00ff */
[----:B------:R-:W-:Y:S01]  /*09d0*/  LOP3.LUT R7, R7, 0xfffffe00, RZ, 0xc0, !PT ;  /* 0xfffffe0007077812 */ /* 0x000fe200078ec0ff */
[----:B------:R-:W-:Y:S01]  /*09e0*/  IMAD.MOV.U32 R9, RZ, RZ, -0x10 ;  /* 0xfffffff0ff097424 */ /* 0x000fe200078e00ff */
[----:B------:R-:W-:-:S02]  /*09f0*/  LOP3.LUT R2, R4, R2, RZ, 0x3c, !PT ;  /* 0x0000000204027212 */ /* 0x000fc400078e3cff */
[----:B------:R-:W-:Y:S01]  /*0a00*/  SHF.R.S32.HI R4, RZ, 0x2, R17 ;  /* 0x00000002ff047819 */ /* 0x000fe20000011411 */
[--C-:B------:R-:W-:Y:S01]  /*0a10*/  IMAD R8, R13, 0x400, R7.reuse ;  /* 0x000004000d087824 */ /* 0x100fe200078e0207 */
[----:B------:R-:W-:Y:S01]  /*0a20*/  IADD3 R13, R20, 0x80, RZ ;  /* 0x00000080140d7810 */ /* 0x000fe20007ffe0ff */
[----:B------:R-:W-:Y:S01]  /*0a30*/  IMAD R6, R18, 0x400, R7 ;  /* 0x0000040012067824 */ /* 0x000fe200078e0207 */
[----:B------:R-:W-:Y:S01]  /*0a40*/  LOP3.LUT R7, R0, R7, RZ, 0xfc, !PT ;  /* 0x0000000700077212 */ /* 0x000fe200078efcff */
[----:B------:R-:W-:Y:S01]  /*0a50*/  IMAD R12, R18, 0x10, R4 ;  /* 0x00000010120c7824 */ /* 0x000fe200078e0204 */
[----:B------:R-:W-:Y:S01]  /*0a60*/  SEL R0, R5, 0xffffffe0, !P3 ;  /* 0xffffffe005007807 */ /* 0x000fe20005800000 */
[----:B------:R-:W-:Y:S01]  /*0a70*/  IMAD.SHL.U32 R4, R15, 0x2, RZ ;  /* 0x000000020f047824 */ /* 0x000fe200078e00ff */
[----:B------:R1:W-:Y:S01]  /*0a80*/  STL [R1+0x70], R13 ;  /* 0x0000700d01007387 */ /* 0x0003e20000100800 */
[----:B------:R-:W-:Y:S01]  /*0a90*/  IMAD.IADD R6, R6, 0x1, R2 ;  /* 0x0000000106067824 */ /* 0x000fe200078e0202 */
[----:B------:R-:W-:Y:S01]  /*0aa0*/  SEL R9, R9, 0x10, !P0 ;  /* 0x0000001009097807 */ /* 0x000fe20004000000 */
[----:B------:R-:W-:Y:S01]  /*0ab0*/  IMAD R0, R252, 0x2, R0 ;  /* 0x00000002fc007824 */ /* 0x000fe200078e0200 */
[----:B------:R2:W-:Y:S01]  /*0ac0*/  STL [R1+0x50], R12 ;  /* 0x0000500c01007387 */ /* 0x0005e20000100800 */
[----:B------:R-:W-:Y:S01]  /*0ad0*/  IMAD.IADD R8, R2, 0x1, R8 ;  /* 0x0000000102087824 */ /* 0x000fe200078e0208 */
[----:B------:R-:W-:-:S02]  /*0ae0*/  SEL R2, R11, 0xffffffc0, !P4 ;  /* 0xffffffc00b027807 */ /* 0x000fc40006000000 */
[----:B------:R3:W-:Y:S01]  /*0af0*/  STL [R1+0x2c], R4 ;  /* 0x00002c0401007387 */ /* 0x0007e20000100800 */
[----:B------:R-:W-:Y:S02]  /*0b00*/  SEL R5, R5, 0xffffffe0, !P5 ;  /* 0xffffffe005057807 */ /* 0x000fe40006800000 */
[----:B------:R-:W-:Y:S01]  /*0b10*/  LEA R8, R8, 0x12000, 0x1 ;  /* 0x0001200008087811 */ /* 0x000fe200078e08ff */
[----:B------:R-:W-:Y:S01]  /*0b20*/  STL [R1], R0 ;  /* 0x0000000001007387 */ /* 0x000fe20000100800 */
[----:B-1----:R-:W-:-:S04]  /*0b30*/  LEA R13, R10, 0xc000, 0x1 ;  /* 0x0000c0000a0d7811 */ /* 0x002fc800078e08ff */
[C---:B--2---:R-:W-:Y:S02]  /*0b40*/  IADD3 R12, R13.reuse, 0x40, RZ ;  /* 0x000000400d0c7810 */ /* 0x044fe40007ffe0ff */
[----:B------:R-:W-:Y:S01]  /*0b50*/  @P2 IADD3 R12, R13, -0x40, RZ ;  /* 0xffffffc00d0c2810 */ /* 0x000fe20007ffe0ff */
[C---:B---3--:R-:W-:Y:S02]  /*0b60*/  IMAD.SHL.U32 R4, R252.reuse, 0x2, RZ ;  /* 0x00000002fc047824 */ /* 0x048fe400078e00ff */
[----:B------:R-:W-:-:S03]  /*0b70*/  IMAD R252, R252, 0x2, R2 ;  /* 0x00000002fcfc7824 */ /* 0x000fc600078e0202 */
[----:B------:R1:W-:Y:S02]  /*0b80*/  STL [R1+0x4], R4 ;  /* 0x0000040401007387 */ /* 0x0003e40000100800 */
[----:B-1----:R-:W-:Y:S01]  /*0b90*/  SEL R4, R11, 0xffffffc0, !P6 ;  /* 0xffffffc00b047807 */ /* 0x002fe20007000000 */
[----:B------:R-:W-:Y:S02]  /*0ba0*/  IMAD.IADD R11, R2, 0x1, R0 ;  /* 0x00000001020b7824 */ /* 0x000fe400078e0200 */
[----:B------:R-:W-:Y:S02]  /*0bb0*/  IMAD.SHL.U32 R0, R14, 0x2, RZ ;  /* 0x000000020e007824 */ /* 0x000fe400078e00ff */
[C---:B------:R-:W-:Y:S01]  /*0bc0*/  IMAD R2, R3.reuse, 0x2, R2 ;  /* 0x0000000203027824 */ /* 0x040fe200078e0202 */
[----:B------:R1:W-:Y:S01]  /*0bd0*/  STL [R1+0x10], R11 ;  /* 0x0000100b01007387 */ /* 0x0003e20000100800 */
[C---:B------:R-:W-:Y:S02]  /*0be0*/  IMAD.IADD R10, R0.reuse, 0x1, R9 ;  /* 0x00000001000a7824 */ /* 0x040fe400078e0209 */
[----:B------:R-:W-:Y:S01]  /*0bf0*/  IMAD.SHL.U32 R3, R3, 0x2, RZ ;  /* 0x0000000203037824 */ /* 0x000fe200078e00ff */
[----:B------:R2:W-:Y:S04]  /*0c00*/  STL [R1+0x54], R0 ;  /* 0x0000540001007387 */ /* 0x0005e80000100800 */
[----:B------:R-:W-:Y:S04]  /*0c10*/  STL [R1+0x80], R13 ;  /* 0x0000800d01007387 */ /* 0x000fe80000100800 */
[----:B------:R3:W-:Y:S01]  /*0c20*/  STL [R1+0x60], R10 ;  /* 0x0000600a01007387 */ /* 0x0007e20000100800 */
[----:B-1----:R-:W-:-:S02]  /*0c30*/  IADD3 R11, R0, 0x20, RZ ;  /* 0x00000020000b7810 */ /* 0x002fc40007ffe0ff */
[----:B------:R-:W-:Y:S01]  /*0c40*/  @P1 IADD3 R11, R0, -0x20, RZ ;  /* 0xffffffe0000b1810 */ /* 0x000fe20007ffe0ff */
[----:B--2---:R-:W-:Y:S02]  /*0c50*/  IMAD.SHL.U32 R0, R7, 0x2, RZ ;  /* 0x0000000207007824 */ /* 0x004fe400078e00ff */
[----:B---3--:R-:W-:Y:S02]  /*0c60*/  IMAD.SHL.U32 R10, R6, 0x2, RZ ;  /* 0x00000002060a7824 */ /* 0x008fe400078e00ff */
[----:B------:R-:W-:Y:S02]  /*0c70*/  IMAD.IADD R6, R9, 0x1, R11 ;  /* 0x0000000109067824 */ /* 0x000fe400078e020b */
[C---:B------:R-:W-:Y:S01]  /*0c80*/  IMAD.IADD R7, R10.reuse, 0x1, R5 ;  /* 0x000000010a077824 */ /* 0x040fe200078e0205 */
[----:B------:R-:W-:Y:S01]  /*0c90*/  STL [R1+0x8], R10 ;  /* 0x0000080a01007387 */ /* 0x000fe20000100800 */
[----:B------:R-:W-:-:S03]  /*0ca0*/  IMAD.IADD R9, R10, 0x1, R4 ;  /* 0x000000010a097824 */ /* 0x000fc600078e0204 */
[----:B------:R-:W-:Y:S04]  /*0cb0*/  STL [R1+0x58], R11 ;  /* 0x0000580b01007387 */ /* 0x000fe80000100800 */
[----:B------:R-:W-:Y:S04]  /*0cc0*/  STL [R1+0x1c], R8 ;  /* 0x00001c0801007387 */ /* 0x000fe80000100800 */
[----:B------:R-:W-:Y:S04]  /*0cd0*/  STL [R1+0x84], R12 ;  /* 0x0000840c01007387 */ /* 0x000fe80000100800 */
[----:B------:R1:W-:Y:S04]  /*0ce0*/  STL [R1+0x5c], R6 ;  /* 0x00005c0601007387 */ /* 0x0003e80000100800 */
[----:B------:R2:W-:Y:S04]  /*0cf0*/  STL [R1+0xc], R7 ;  /* 0x00000c0701007387 */ /* 0x0005e80000100800 */
[----:B------:R3:W-:Y:S01]  /*0d00*/  STL [R1+0x18], R9 ;  /* 0x0000180901007387 */ /* 0x0007e20000100800 */
[----:B-1----:R-:W-:-:S02]  /*0d10*/  IMAD.IADD R6, R4, 0x1, R8 ;  /* 0x0000000104067824 */ /* 0x002fc400078e0208 */
[----:B------:R-:W-:Y:S02]  /*0d20*/  IMAD.IADD R8, R5, 0x1, R8 ;  /* 0x0000000105087824 */ /* 0x000fe400078e0208 */
[----:B--2---:R-:W-:Y:S02]  /*0d30*/  IMAD.IADD R7, R7, 0x1, R4 ;  /* 0x0000000107077824 */ /* 0x004fe400078e0204 */
[----:B------:R-:W-:Y:S01]  /*0d40*/  IMAD.IADD R4, R5, 0x1, R6 ;  /* 0x0000000105047824 */ /* 0x000fe200078e0206 */
[----:B------:R3:W-:Y:S04]  /*0d50*/  STL [R1+0x28], R8 ;  /* 0x0000280801007387 */ /* 0x0007e80000100800 */
[----:B------:R3:W-:Y:S04]  /*0d60*/  STL [R1+0x20], R6 ;  /* 0x0000200601007387 */ /* 0x0007e80000100800 */
[----:B------:R3:W-:Y:S04]  /*0d70*/  STL [R1+0x14], R7 ;  /* 0x0000140701007387 */ /* 0x0007e80000100800 */
[----:B------:R3:W-:Y:S02]  /*0d80*/  STL [R1+0x24], R4 ;  /* 0x0000240401007387 */ /* 0x0007e40000100800 */
.L_x_297:
[----:B------:R-:W-:Y:S02]  /*0d90*/  ULDC.64 UR6, c[0x0][0x240] ;  /* 0x0000900000067ab9 */ /* 0x000fe40000000a00 */
[----:B------:R-:W-:-:S02]  /*0da0*/  UISETP.NE.U32.AND UP1, UPT, URZ, UR6, UPT ;  /* 0x000000063f00728c */ /* 0x000fc4000bf25070 */
[----:B------:R-:W-:Y:S02]  /*0db0*/  USHF.L.U32 UR14, UR36, 0x2, URZ ;  /* 0x00000002240e7899 */ /* 0x000fe4000800063f */
[----:B------:R-:W-:Y:S02]  /*0dc0*/  USHF.R.S32.HI UR41, URZ, 0x1f, UR36 ;  /* 0x0000001f3f297899 */ /* 0x000fe40008011424 */
[----:B------:R-:W-:Y:S02]  /*0dd0*/  UISETP.NE.AND.EX UP1, UPT, URZ, UR7, UPT, UP1 ;  /* 0x000000073f00728c */ /* 0x000fe4000bf25310 */
[----:B------:R-:W-:Y:S02]  /*0de0*/  ULDC.64 UR10, c[0x0][0x250] ;  /* 0x00009400000a7ab9 */ /* 0x000fe40000000a00 */
[----:B------:R-:W-:Y:S02]  /*0df0*/  UISETP.NE.U32.AND UP3, UPT, URZ, UR10, UPT ;  /* 0x0000000a3f00728c */ /* 0x000fe4000bf65070 */
[----:B------:R-:W-:Y:S01]  /*0e00*/  USHF.L.U64.HI UR12, UR36, 0x2, UR41 ;  /* 0x00000002240c7899 */ /* 0x000fe20008010229 */
[----:B------:R-:W-:Y:S01]  /*0e10*/  PLOP3.LUT P2, PT, PT, PT, UP1, 0x80, 0x0 ;  /* 0x000000000000781c */ /* 0x000fe20003f4f018 */
[----:B------:R-:W-:-:S02]  /*0e20*/  UIADD3 UR6, UP0, UR14, UR6, URZ ;  /* 0x000000060e067290 */ /* 0x000fc4000ff1e03f */
[----:B------:R-:W-:Y:S02]  /*0e30*/  UISETP.NE.AND.EX UP3, UPT, URZ, UR11, UPT, UP3 ;  /* 0x0000000b3f00728c */ /* 0x000fe4000bf65330 */
[----:B------:R-:W-:Y:S02]  /*0e40*/  UIADD3.X UR7, UR12, UR7, URZ, UP0, !UPT ;  /* 0x000000070c077290 */ /* 0x000fe400087fe43f */
[----:B-123--:R-:W-:Y:S01]  /*0e50*/  IMAD.U32 R4, RZ, RZ, UR6 ;  /* 0x00000006ff047e24 */ /* 0x00efe2000f8e00ff */
[----:B------:R-:W-:Y:S01]  /*0e60*/  ULDC.U8 UR13, c[0x0][0x312] ;  /* 0x0000c480000d7ab9 */ /* 0x000fe20000000000 */
[----:B------:R-:W-:Y:S01]  /*0e70*/  PLOP3.LUT P0, PT, PT, PT, UP3, 0x80, 0x0 ;  /* 0x000000000000781c */ /* 0x000fe20003f0f038 */
[----:B------:R-:W-:Y:S01]  /*0e80*/  ULDC.64 UR8, c[0x0][0x248] ;  /* 0x0000920000087ab9 */ /* 0x000fe20000000a00 */
[----:B------:R-:W-:Y:S01]  /*0e90*/  IMAD.U32 R5, RZ, RZ, UR7 ;  /* 0x00000007ff057e24 */ /* 0x000fe2000f8e00ff */
[----:B------:R-:W-:Y:S02]  /*0ea0*/  UISETP.NE.AND UP4, UPT, UR13, URZ, UPT ;  /* 0x0000003f0d00728c */ /* 0x000fe4000bf85270 */
[----:B------:R-:W-:-:S02]  /*0eb0*/  @UP3 UIADD3 UR6, UP0, UR14, UR10, URZ ;  /* 0x0000000a0e063290 */ /* 0x000fc4000ff1e03f */
        /* <DEDUP_REMOVED lines=34> */
.L_x_253:
        /* <DEDUP_REMOVED lines=22> */
[----:B------:R-:W-:Y:S02]  /*1240*/  UIMAD UR9, UR41, UR10, URZ ;  /* 0x0000000a290972a4 */ /* 0x000fe4000f8e023f */
[----:B-1----:R-:W-:Y:S02]  /*1250*/  UISETP.NE.AND UP0, UPT, UR35, -0x1, UPT ;  /* 0xffffffff2300788c */ /* 0x002fe4000bf05270 */
[----:B------:R-:W-:Y:S02]  /*1260*/  UIADD3 UR8, UR31, 0x3f, URZ ;  /* 0x0000003f1f087890 */ /* 0x000fe4000fffe03f */
[----:B------:R-:W-:Y:S02]  /*1270*/  UIMAD UR12, UR36, UR11, UR9 ;  /* 0x0000000b240c72a4 */ /* 0x000fe4000f8e0209 */
[----:B------:R-:W-:Y:S01]  /*1280*/  USHF.R.S32.HI UR9, URZ, 0x1f, UR8 ;  /* 0x0000001f3f097899 */ /* 0x000fe20008011408 */
[----:B------:R-:W-:Y:S01]  /*1290*/  PLOP3.LUT P1, PT, PT, PT, UP0, 0x80, 0x0 ;  /* 0x000000000000781c */ /* 0x000fe20003f2f008 */
[----:B------:R-:W-:-:S02]  /*12a0*/  ULDC.64 UR14, c[0x0][0x190] ;  /* 0x00006400000e7ab9 */ /* 0x000fc40000000a00 */
[----:B------:R-:W-:Y:S02]  /*12b0*/  ULEA.HI UR11, UR9, UR8, URZ, 0x6 ;  /* 0x00000008090b7291 */ /* 0x000fe4000f8f303f */
[----:B------:R-:W-:Y:S02]  /*12c0*/  UIMAD.WIDE.U32 UR6, UR36, UR10, URZ ;  /* 0x0000000a240672a5 */ /* 0x000fe4000f8e003f */
[----:B------:R-:W-:Y:S02]  /*12d0*/  UISETP.NE.AND UP2, UPT, UR13, -0x1, UPT ;  /* 0xffffffff0d00788c */ /* 0x000fe4000bf45270 */
[----:B------:R-:W-:Y:S02]  /*12e0*/  UIMAD.WIDE.U32 UR8, UR13, UR14, URZ ;  /* 0x0000000e0d0872a5 */ /* 0x000fe4000f8e003f */
[----:B------:R-:W-:Y:S02]  /*12f0*/  @UP0 UIADD3 UR10, UR34, UR35, URZ ;  /* 0x00000023220a0290 */ /* 0x000fe4000fffe03f */
[----:B------:R-:W-:-:S02]  /*1300*/  ULDC.64 UR16, c[0x0][0x198] ;  /* 0x0000660000107ab9 */ /* 0x000fc40000000a00 */
[----:B------:R-:W-:Y:S02]  /*1310*/  UIADD3 UR29, UR7, UR12, URZ ;  /* 0x0000000c071d7290 */ /* 0x000fe4000fffe03f */
[----:B------:R-:W-:Y:S02]  /*1320*/  USEL UR40, UR6, UR8, !UP2 ;  /* 0x0000000806287287 */ /* 0x000fe4000d000000 */
[----:B------:R-:W-:Y:S02]  /*1330*/  @UP0 UIMAD.WIDE.U32 UR6, UR10, UR16, URZ ;  /* 0x000000100a0602a5 */ /* 0x000fe4000f8e003f */
[----:B------:R-:W-:Y:S02]  /*1340*/  ULOP3.LUT UR8, UR11, 0xffffffc0, URZ, 0xc0, !UPT ;  /* 0xffffffc00b087892 */ /* 0x000fe4000f8ec03f */
[----:B------:R-:W-:Y:S02]  /*1350*/  @UP0 UIMAD UR24, UR10, UR17, UR7 ;  /* 0x000000110a1802a4 */ /* 0x000fe4000f8e0207 */
[----:B------:R-:W-:-:S02]  /*1360*/  UIMAD UR7, UR13, UR15, URZ ;  /* 0x0000000f0d0772a4 */ /* 0x000fc4000f8e023f */
[----:B------:R-:W-:Y:S02]  /*1370*/  UIADD3 UR15, UR8, -0x40, URZ ;  /* 0xffffffc0080f7890 */ /* 0x000fe4000fffe03f */
[----:B------:R-:W-:Y:S02]  /*1380*/  USHF.R.S32.HI UR30, URZ, 0x6, UR11 ;  /* 0x000000063f1e7899 */ /* 0x000fe4000801140b */
        /* <DEDUP_REMOVED lines=16> */
.L_x_255:
        /* <DEDUP_REMOVED lines=9> */
[----:B------:R-:W-:Y:S02]  /*1520*/  ULDC.64 UR10, c[0x0][0x188] ;  /* 0x00006200000a7ab9 */ /* 0x000fe40000000a00 */
[----:B------:R-:W-:Y:S02]  /*1530*/  UIMAD UR9, UR34, UR9, UR6 ;  /* 0x00000009220972a4 */ /* 0x000fe4000f8e0206 */
[----:B------:R-:W-:-:S04]  /*1540*/  UIMAD UR6, UR41, UR10, URZ ;  /* 0x0000000a290672a4 */ /* 0x000fc8000f8e023f */
[----:B------:R-:W-:Y:S02]  /*1550*/  UIMAD UR11, UR36, UR11, UR6 ;  /* 0x0000000b240b72a4 */ /* 0x000fe4000f8e0206 */
[----:B------:R-:W-:-:S04]  /*1560*/  UIMAD.WIDE.U32 UR6, UR34, UR8, URZ ;  /* 0x00000008220672a5 */ /* 0x000fc8000f8e003f */
[----:B------:R-:W-:-:S04]  /*1570*/  UIADD3 UR7, UR7, UR9, URZ ;  /* 0x0000000907077290 */ /* 0x000fc8000fffe03f */
[----:B------:R-:W-:-:S04]  /*1580*/  UIMAD.WIDE.U32 UR6, UR36, UR10, UR6 ;  /* 0x0000000a240672a5 */ /* 0x000fc8000f8e0006 */
[----:B------:R-:W-:-:S03]  /*1590*/  UIADD3 UR28, UR7, UR11, URZ ;  /* 0x0000000b071c7290 */ /* 0x000fc6000fffe03f */
[----:B------:R-:W-:Y:S02]  /*15a0*/  UMOV UR26, UR6 ;  /* 0x00000006001a7c82 */ /* 0x000fe40008000000 */
.L_x_256:
[----:B------:R-:W-:Y:S01]  /*15b0*/  IABS R8, c[0x0][0x1c8] ;  /* 0x0000720000087a13 */ /* 0x000fe20000000000 */
[----:B------:R-:W-:Y:S01]  /*15c0*/  ULDC.64 UR8, c[0x0][0x370] ;  /* 0x0000dc0000087ab9 */ /* 0x000fe20000000a00 */
[----:B--2---:R-:W-:Y:S01]  /*15d0*/  IABS R7, UR37 ;  /* 0x0000002500077c13 */ /* 0x004fe20008000000 */
[----:B------:R-:W-:Y:S01]  /*15e0*/  @UP2 UIMAD.WIDE.U32 UR6, UR13, UR8, URZ ;  /* 0x000000080d0622a5 */ /* 0x000fe2000f8e003f */
[----:B------:R-:W1:Y:S01]  /*15f0*/  I2F.RP R4, R8 ;  /* 0x0000000800047306 */ /* 0x000e620000209400 */
[----:B------:R-:W-:Y:S01]  /*1600*/  ULDC UR10, c[0x0][0x224] ;  /* 0x00008900000a7ab9 */ /* 0x000fe20000000800 */
[----:B------:R-:W-:Y:S01]  /*1610*/  ISETP.NE.AND P2, PT, RZ, c[0x0][0x1c8], PT ;  /* 0x00007200ff007a0c */ /* 0x000fe20003f45270 */
[----:B------:R-:W-:Y:S02]  /*1620*/  @UP2 UIMAD UR23, UR13, UR9, UR7 ;  /* 0x000000090d1722a4 */ /* 0x000fe4000f8e0207 */
[----:B------:R-:W-:Y:S02]  /*1630*/  USHF.R.S32.HI UR16, URZ, 0x1f, UR18 ;  /* 0x0000001f3f107899 */ /* 0x000fe40008011412 */
[----:B------:R-:W-:-:S02]  /*1640*/  @UP2 UMOV UR21, UR6 ;  /* 0x0000000600152c82 */ /* 0x000fc40008000000 */
[----:B------:R-:W-:Y:S02]  /*1650*/  ULDC.64 UR6, c[0x0][0x368] ;  /* 0x0000da0000067ab9 */ /* 0x000fe40000000a00 */
[----:B------:R-:W-:-:S04]  /*1660*/  @!UP2 UIMAD UR8, UR41, UR6, URZ ;  /* 0x000000062908a2a4 */ /* 0x000fc8000f8e023f */
[----:B------:R-:W-:Y:S01]  /*1670*/  @!UP2 UIMAD UR8, UR36, UR7, UR8 ;  /* 0x000000072408a2a4 */ /* 0x000fe2000f8e0208 */
[----:B-1----:R-:W1:Y:S01]  /*1680*/  MUFU.RCP R4, R4 ;  /* 0x0000000400047308 */ /* 0x002e620000001000 */
[----:B------:R-:W-:-:S04]  /*1690*/  @!UP2 UIMAD.WIDE.U32 UR6, UR36, UR6, URZ ;  /* 0x000000062406a2a5 */ /* 0x000fc8000f8e003f */
[----:B------:R-:W-:Y:S02]  /*16a0*/  @!UP2 UIADD3 UR23, UR7, UR8, URZ ;  /* 0x000000080717a290 */ /* 0x000fe4000fffe03f */
[----:B------:R-:W-:Y:S02]  /*16b0*/  UIMAD UR8, UR39, UR13, URZ ;  /* 0x0000000d270872a4 */ /* 0x000fe4000f8e023f */
[----:B------:R-:W-:Y:S02]  /*16c0*/  @!UP2 UMOV UR21, UR6 ;  /* 0x000000060015ac82 */ /* 0x000fe40008000000 */
[----:B------:R-:W-:Y:S01]  /*16d0*/  UIMAD UR6, UR41, UR10, UR55 ;  /* 0x0000000a290672a4 */ /* 0x000fe2000f8e0237 */
[----:B------:R-:W2:Y:S03]  /*16e0*/  S2UR UR10, SR_CTAID.X ;  /* 0x00000000000a79c3 */ /* 0x000ea60000002500 */
        /* <DEDUP_REMOVED lines=8> */
[----:B------:R-:W-:Y:S01]  /*1770*/  ULDC.64 UR8, c[0x0][0x3d8] ;  /* 0x0000f60000087ab9 */ /* 0x000fe20000000a00 */
[----:B-1----:R-:W-:Y:S01]  /*1780*/  IMAD.MOV R4, RZ, RZ, -R5 ;  /* 0x000000ffff047224 */ /* 0x002fe200078e0a05 */
[----:B--2---:R-:W-:-:S03]  /*1790*/  UIMAD.WIDE.U32 UR6, UR10, UR8, URZ ;  /* 0x000000080a0672a5 */ /* 0x004fc6000f8e003f */
[----:B------:R-:W-:Y:S01]  /*17a0*/  IMAD R6, R4, R8, RZ ;  /* 0x0000000804067224 */ /* 0x000fe200078e02ff */
[----:B------:R-:W-:Y:S01]  /*17b0*/  USEL UR14, UR6, URZ, UP6 ;  /* 0x0000003f060e7287 */ /* 0x000fe2000b000000 */
[----:B------:R-:W-:Y:S01]  /*17c0*/  IMAD.MOV.U32 R4, RZ, RZ, RZ ;  /* 0x000000ffff047224 */ /* 0x000fe200078e00ff */
[----:B------:R-:W-:Y:S02]  /*17d0*/  UIMAD UR9, UR10, UR9, UR7 ;  /* 0x000000090a0972a4 */ /* 0x000fe4000f8e0207 */
[----:B------:R-:W-:Y:S01]  /*17e0*/  USHF.L.U64.HI UR6, UR36, 0x7, UR41 ;  /* 0x0000000724067899 */ /* 0x000fe20008010229 */
[----:B------:R-:W-:Y:S01]  /*17f0*/  IMAD.HI.U32 R4, R5, R6, R4 ;  /* 0x0000000605047227 */ /* 0x000fe200078e0004 */
[----:B------:R-:W-:Y:S02]  /*1800*/  USHF.L.U32 UR10, UR36, 0x7, URZ ;  /* 0x00000007240a7899 */ /* 0x000fe4000800063f */
[----:B------:R-:W-:Y:S01]  /*1810*/  USEL UR7, UR6, URZ, UP1 ;  /* 0x0000003f06077287 */ /* 0x000fe20008800000 */
[----:B------:R-:W-:Y:S01]  /*1820*/  IMAD.MOV.U32 R5, RZ, RZ, R7 ;  /* 0x000000ffff057224 */ /* 0x000fe200078e0007 */
[----:B------:R-:W-:-:S03]  /*1830*/  USEL UR6, UR10, URZ, UP1 ;  /* 0x0000003f0a067287 */ /* 0x000fc60008800000 */
[----:B------:R-:W-:Y:S01]  /*1840*/  IMAD.HI.U32 R4, R4, R5, RZ ;  /* 0x0000000504047227 */ /* 0x000fe200078e00ff */
[----:B------:R-:W-:Y:S02]  /*1850*/  UIADD3 UR6, UP1, UR15, UR6, URZ ;  /* 0x000000060f067290 */ /* 0x000fe4000ff3e03f */
[----:B------:R-:W-:Y:S01]  /*1860*/  ULDC UR10, c[0x0][0x234] ;  /* 0x00008d00000a7ab9 */ /* 0x000fe20000000800 */
[----:B------:R-:W-:Y:S01]  /*1870*/  IMAD.MOV R6, RZ, RZ, -R4 ;  /* 0x000000ffff067224 */ /* 0x000fe200078e0a04 */
[----:B------:R-:W-:Y:S02]  /*1880*/  UIADD3.X UR8, UR25, UR7, URZ, UP1, !UPT ;  /* 0x0000000719087290 */ /* 0x000fe40008ffe43f */
[----:B------:R-:W-:Y:S01]  /*1890*/  UIMAD UR7, UR39, UR6, URZ ;  /* 0x00000006270772a4 */ /* 0x000fe2000f8e023f */
[----:B------:R-:W-:-:S03]  /*18a0*/  IMAD R5, R8, R6, R5 ;  /* 0x0000000608057224 */ /* 0x000fc600078e0205 */
[----:B------:R-:W-:Y:S02]  /*18b0*/  UIMAD UR8, UR38, UR8, UR7 ;  /* 0x00000008260872a4 */ /* 0x000fe4000f8e0207 */
[----:B------:R-:W-:Y:S01]  /*18c0*/  ISETP.GT.U32.AND P0, PT, R8, R5, PT ;  /* 0x000000050800720c */ /* 0x000fe20003f04070 */
[----:B------:R-:W-:-:S04]  /*18d0*/  @UP5 USEL UR7, UR57, UR13, !UP2 ;  /* 0x0000000d39075287 */ /* 0x000fc8000d000000 */
[----:B------:R-:W-:Y:S02]  /*18e0*/  @UP5 UIMAD UR12, UR37, UR10, UR7 ;  /* 0x0000000a250c52a4 */ /* 0x000fe4000f8e0207 */
[----:B------:R-:W-:Y:S02]  /*18f0*/  UIMAD.WIDE.U32 UR6, UR38, UR6, URZ ;  /* 0x00000006260672a5 */ /* 0x000fe4000f8e003f */
[----:B------:R-:W-:Y:S02]  /*1900*/  USEL UR10, UR9, URZ, UP6 ;  /* 0x0000003f090a7287 */ /* 0x000fe4000b000000 */
[----:B------:R-:W-:Y:S02]  /*1910*/  UIADD3 UR9, UR7, UR8, URZ ;  /* 0x0000000807097290 */ /* 0x000fe4000fffe03f */
[----:B------:R-:W-:Y:S01]  /*1920*/  @!P0 IMAD.IADD R5, R5, 0x1, -R8 ;  /* 0x0000000105058824 */ /* 0x000fe200078e0a08 */
[----:B------:R-:W-:Y:S01]  /*1930*/  @!P0 IADD3 R4, R4, 0x1, RZ ;  /* 0x0000000104048810 */ /* 0x000fe20007ffe0ff */
[----:B------:R-:W-:Y:S01]  /*1940*/  @!UP5 UMOV UR12, UR52 ;  /* 0x00000034000cdc82 */ /* 0x000fe20008000000 */
[----:B------:R-:W-:-:S02]  /*1950*/  ISETP.LE.AND P0, PT, RZ, UR59, PT ;  /* 0x0000003bff007c0c */ /* 0x000fc4000bf03270 */
        /* <DEDUP_REMOVED lines=13> */
.L_x_257:
[----:B------:R-:W-:Y:S02]  /*1a30*/  UMOV UR8, UR53 ;  /* 0x0000003500087c82 */ /* 0x000fe40008000000 */
.L_x_258:
[----:B------:R-:W2:Y:S04]  /*1a40*/  LDL.64 R4, [R1+0x48] ;  /* 0x0000480001047983 */ /* 0x000ea80000100a00 */
[----:B------:R1:W2:Y:S01]  /*1a50*/  LDL.64 R28, [R1+0x48] ;  /* 0x00004800011c7983 */ /* 0x0002a20000100a00 */
[----:B------:R-:W-:Y:S01]  /*1a60*/  UIADD3 UR6, UP4, UP3, UR6, UR47, UR49 ;  /* 0x0000002f06067290 */ /* 0x000fe2000fb9e031 */
[----:B------:R-:W-:Y:S01]  /*1a70*/  IMAD.U32 R11, RZ, RZ, UR15 ;  /* 0x0000000fff0b7e24 */ /* 0x000fe2000f8e00ff */
[----:B------:R-:W-:Y:S01]  /*1a80*/  UIADD3 UR13, UR15, UR12, URZ ;  /* 0x0000000c0f0d7290 */ /* 0x000fe2000fffe03f */
[----:B------:R-:W3:Y:S01]  /*1a90*/  S2R R30, SR_TID.X ;  /* 0x00000000001e7919 */ /* 0x000ee20000002100 */
[----:B------:R-:W-:Y:S01]  /*1aa0*/  UIADD3 UR20, UP2, UP1, UR14, UR6, UR17 ;  /* 0x000000060e147290 */ /* 0x000fe2000f95e011 */
[----:B------:R-:W-:Y:S01]  /*1ab0*/  BSSY B1, `(.L_x_254) ;  /* 0x00007f7000017945 */ /* 0x000fe20003800000 */
[----:B------:R-:W-:Y:S01]  /*1ac0*/  UIADD3.X UR6, UR9, UR51, UR56, UP4, UP3 ;  /* 0x0000003309067290 */ /* 0x000fe2000a7e6438 */
[----:B------:R-:W4:Y:S03]  /*1ad0*/  S2R R31, SR_TID.X ;  /* 0x00000000001f7919 */ /* 0x000f260000002100 */
[----:B------:R-:W-:Y:S01]  /*1ae0*/  UIADD3.X UR19, UR10, UR6, UR11, UP2, UP1 ;  /* 0x000000060a137290 */ /* 0x000fe200097e240b */
[----:B------:R-:W5:Y:S02]  /*1af0*/  S2R R25, SR_TID.X ;  /* 0x0000000000197919 */ /* 0x000f640000002100 */
[----:B------:R-:W-:-:S02]  /*1b00*/  ULDC.64 UR6, c[0x0][0x1a8] ;  /* 0x00006a0000067ab9 */ /* 0x000fc40000000a00 */
[----:B------:R-:W-:-:S04]  /*1b10*/  UIMAD UR6, UR60, UR6, URZ ;  /* 0x000000063c0672a4 */ /* 0x000fc8000f8e023f */
[----:B------:R-:W-:-:S03]  /*1b20*/  UIMAD UR17, UR37, UR7, UR6 ;  /* 0x00000007251172a4 */ /* 0x000fc6000f8e0206 */
[----:B------:R-:W-:Y:S02]  /*1b30*/  ULDC.64 UR6, c[0x0][0x378] ;  /* 0x0000de0000067ab9 */ /* 0x000fe40000000a00 */
[----:B------:R-:W-:Y:S01]  /*1b40*/  UIMAD UR6, UR60, UR6, URZ ;  /* 0x000000063c0672a4 */ /* 0x000fe2000f8e023f */
[----:B---3--:R-:W-:-:S03]  /*1b50*/  SHF.R.S32.HI R30, RZ, 0x1f, R30 ;  /* 0x0000001fff1e7819 */ /* 0x008fc6000001141e */
[----:B------:R-:W-:Y:S01]  /*1b60*/  UIMAD UR14, UR37, UR7, UR6 ;  /* 0x00000007250e72a4 */ /* 0x000fe2000f8e0206 */
[----:B----4-:R-:W-:Y:S02]  /*1b70*/  LEA.HI R30, R30, R31, RZ, 0x3 ;  /* 0x0000001f1e1e7211 */ /* 0x010fe400078f18ff */
[----:B------:R-:W-:Y:S02]  /*1b80*/  ULDC.64 UR6, c[0x0][0x370] ;  /* 0x0000dc0000067ab9 */ /* 0x000fe40000000a00 */
[----:B------:R-:W-:Y:S01]  /*1b90*/  UIMAD UR6, UR25, UR6, URZ ;  /* 0x00000006190672a4 */ /* 0x000fe2000f8e023f */
[----:B------:R-:W-:Y:S02]  /*1ba0*/  SHF.R.S32.HI R30, RZ, 0x3, R30 ;  /* 0x00000003ff1e7819 */ /* 0x000fe4000001141e */
[----:B-----5:R-:W-:Y:S01]  /*1bb0*/  SHF.R.S32.HI R26, RZ, 0x1f, R25 ;  /* 0x0000001fff1a7819 */ /* 0x020fe20000011419 */
[----:B------:R-:W-:Y:S01]  /*1bc0*/  UIMAD UR11, UR15, UR7, UR6 ;  /* 0x000000070f0b72a4 */ /* 0x000fe2000f8e0206 */
[----:B------:R-:W-:Y:S01]  /*1bd0*/  SHF.R.S32.HI R24, RZ, 0x1f, R30 ;  /* 0x0000001fff187819 */ /* 0x000fe2000001141e */
[----:B------:R-:W-:Y:S01]  /*1be0*/  UIADD3 UR6, UR15, UR8, URZ ;  /* 0x000000080f067290 */ /* 0x000fe2000fffe03f */
[----:B------:R-:W-:-:S02]  /*1bf0*/  IADD3 R6, P0, R30, UR15, RZ ;  /* 0x0000000f1e067c10 */ /* 0x000fc4000ff1e0ff */
[----:B------:R-:W-:Y:S02]  /*1c00*/  ULDC.64 UR8, c[0x0][0x3c8] ;  /* 0x0000f20000087ab9 */ /* 0x000fe40000000a00 */
[----:B------:R-:W-:Y:S01]  /*1c10*/  IADD3.X R7, R24, UR25, RZ, P0, !PT ;  /* 0x0000001918077c10 */ /* 0x000fe200087fe4ff */
[----:B------:R-:W-:Y:S02]  /*1c20*/  UMOV UR25, 0x4 ;  /* 0x0000000400197882 */ /* 0x000fe40000000000 */
[----:B------:R-:W-:Y:S02]  /*1c30*/  UIMAD.WIDE UR6, UR6, UR25, UR8 ;  /* 0x00000019060672a5 */ /* 0x000fe4000f8e0208 */
[----:B------:R-:W-:Y:S01]  /*1c40*/  IMAD R7, R7, c[0x0][0x190], RZ ;  /* 0x0000640007077a24 */ /* 0x000fe200078e02ff */
[----:B------:R-:W-:-:S04]  /*1c50*/  UIADD3 UR8, UR30, -0x1, URZ ;  /* 0xffffffff1e087890 */ /* 0x000fc8000fffe03f */
[----:B------:R-:W-:Y:S02]  /*1c60*/  UMOV UR10, UR6 ;  /* 0x00000006000a7c82 */ /* 0x000fe40008000000 */
[----:B------:R-:W-:Y:S02]  /*1c70*/  UIADD3 UR6, -UR27, UR31, UR18 ;  /* 0x0000001f1b067290 */ /* 0x000fe4000fffe112 */
[----:B------:R-:W-:Y:S01]  /*1c80*/  UMOV UR9, UR7 ;  /* 0x0000000700097c82 */ /* 0x000fe20008000000 */
[----:B--2---:R-:W-:-:S05]  /*1c90*/  IMAD.MOV.U32 R28, RZ, RZ, R4 ;  /* 0x000000ffff1c7224 */ /* 0x004fca00078e0004 */
[----:B------:R-:W-:-:S05]  /*1ca0*/  SHF.R.S32.HI R29, RZ, 0x1f, R28 ;  /* 0x0000001fff1d7819 */ /* 0x000fca000001141c */
[C---:B------:R-:W-:Y:S01]  /*1cb0*/  IMAD.WIDE.U32 R4, R6.reuse, c[0x0][0x190], R28 ;  /* 0x0000640006047a25 */ /* 0x040fe200078e001c */
[----:B------:R1:W-:Y:S03]  /*1cc0*/  STL [R1+0x4c], R29 ;  /* 0x00004c1d01007387 */ /* 0x0003e60000100800 */
[----:B------:R-:W-:Y:S01]  /*1cd0*/  IMAD R6, R6, c[0x0][0x194], R7 ;  /* 0x0000650006067a24 */ /* 0x000fe200078e0207 */
[----:B------:R-:W-:Y:S01]  /*1ce0*/  IADD3 R8, P0, R4, UR40, RZ ;  /* 0x0000002804087c10 */ /* 0x000fe2000ff1e0ff */
[----:B------:R-:W-:Y:S02]  /*1cf0*/  ULDC UR40, c[0x0][0x2e8] ;  /* 0x0000ba0000287ab9 */ /* 0x000fe40000000800 */
[----:B------:R-:W-:Y:S01]  /*1d00*/  UIADD3 UR6, UR6, -UR40, URZ ;  /* 0x8000002806067290 */ /* 0x000fe2000fffe03f */
[----:B------:R-:W-:Y:S02]  /*1d10*/  IADD3.X R9, R5, UR29, R6, P0, !PT ;  /* 0x0000001d05097c10 */ /* 0x000fe400087fe406 */
[----:B------:R-:W-:Y:S01]  /*1d20*/  LEA.HI R6, R26, R25, RZ, 0x5 ;  /* 0x000000191a067211 */ /* 0x000fe200078f28ff */
[----:B------:R-:W-:Y:S01]  /*1d30*/  USHF.R.S32.HI UR12, URZ, 0x1f, UR6 ;  /* 0x0000001f3f0c7899 */ /* 0x000fe20008011406 */
[----:B------:R-:W-:-:S02]  /*1d40*/  IADD3 R4, P0, R28, UR21, RZ ;  /* 0x000000151c047c10 */ /* 0x000fc4000ff1e0ff */
[----:B------:R-:W-:Y:S01]  /*1d50*/  LOP3.LUT R7, R6, 0xffffffe0, RZ, 0xc0, !PT ;  /* 0xffffffe006077812 */ /* 0x000fe200078ec0ff */
[----:B------:R-:W-:Y:S01]  /*1d60*/  ULEA.HI UR12, UR12, UR6, URZ, 0x6 ;  /* 0x000000060c0c7291 */ /* 0x000fe2000f8f303f */
[----:B------:R-:W-:Y:S02]  /*1d70*/  SHF.R.S32.HI R6, RZ, 0x5, R6 ;  /* 0x00000005ff067819 */ /* 0x000fe40000011406 */
[----:B------:R-:W-:Y:S01]  /*1d80*/  IADD3.X R5, R29, UR23, RZ, P0, !PT ;  /* 0x000000171d057c10 */ /* 0x000fe200087fe4ff */
[----:B------:R-:W-:Y:S01]  /*1d90*/  IMAD.IADD R22, R25, 0x1, -R7 ;  /* 0x0000000119167824 */ /* 0x000fe200078e0a07 */
[----:B------:R-:W-:Y:S02]  /*1da0*/  USHF.R.S32.HI UR12, URZ, 0x6, UR12 ;  /* 0x000000063f0c7899 */ /* 0x000fe4000801140c */
[----:B------:R-:W-:Y:S01]  /*1db0*/  ULDC.64 UR6, c[0x0][0x200] ;  /* 0x0000800000067ab9 */ /* 0x000fe20000000a00 */
[----:B------:R-:W-:Y:S01]  /*1dc0*/  IMAD R6, R6, UR48, R22 ;  /* 0x0000003006067c24 */ /* 0x000fe2000f8e0216 */
[----:B------:R-:W-:Y:S01]  /*1dd0*/  UISETP.LT.AND UP1, UPT, URZ, UR12, UPT ;  /* 0x0000000c3f00728c */ /* 0x000fe2000bf21270 */
[----:B------:R-:W-:Y:S01]  /*1de0*/  IMAD.WIDE.U32 R4, R11, c[0x0][0x370], R4 ;  /* 0x0000dc000b047a25 */ /* 0x000fe200078e0004 */
[----:B------:R-:W-:-:S02]  /*1df0*/  UIMAD.WIDE UR6, UR13, UR25, UR6 ;  /* 0x000000190d0672a5 */ /* 0x000fc4000f8e0206 */
[C---:B------:R-:W-:Y:S01]  /*1e00*/  IADD3 R10, P0, R6.reuse, UR20, RZ ;  /* 0x00000014060a7c10 */ /* 0x040fe2000ff1e0ff */
[----:B------:R-:W-:Y:S01]  /*1e10*/  USEL UR12, URZ, UR12, !UP1 ;  /* 0x0000000c3f0c7287 */ /* 0x000fe2000c800000 */
[----:B------:R-:W-:Y:S02]  /*1e20*/  IADD3 R5, R5, UR11, RZ ;  /* 0x0000000b05057c10 */ /* 0x000fe4000fffe0ff */
[----:B------:R-:W-:Y:S01]  /*1e30*/  LEA.HI.X.SX32 R11, R6, UR19, 0x1, P0 ;  /* 0x00000013060b7c11 */ /* 0x000fe200080f0eff */
[----:B------:R-:W-:Y:S01]  /*1e40*/  IMAD.U32 R6, RZ, RZ, UR37 ;  /* 0x00000025ff067e24 */ /* 0x000fe2000f8e00ff */
[----:B------:R-:W-:Y:S01]  /*1e50*/  LEA R12, P0, R10, c[0x0][0x350], 0x2 ;  /* 0x0000d4000a0c7a11 */ /* 0x000fe200078010ff */
[----:B------:R-:W-:Y:S02]  /*1e60*/  UISETP.GT.AND UP1, UPT, UR30, UR12, UPT ;  /* 0x0000000c1e00728c */ /* 0x000fe4000bf24270 */
[----:B------:R-:W-:Y:S01]  /*1e70*/  IMAD.WIDE.U32 R4, R6, c[0x0][0x378], R4 ;  /* 0x0000de0006047a25 */ /* 0x000fe200078e0004 */
[----:B------:R-:W-:-:S03]  /*1e80*/  LEA.HI.X R13, R10, c[0x0][0x354], R11, 0x2, P0 ;  /* 0x0000d5000a0d7a11 */ /* 0x000fc600000f140b */
[----:B------:R-:W-:Y:S01]  /*1e90*/  IMAD.MOV.U32 R6, RZ, RZ, R4 ;  /* 0x000000ffff067224 */ /* 0x000fe200078e0004 */
[----:B------:R-:W-:Y:S01]  /*1ea0*/  IADD3 R7, R5, UR14, RZ ;  /* 0x0000000e05077c10 */ /* 0x000fe2000fffe0ff */
[----:B------:R-:W-:Y:S01]  /*1eb0*/  IMAD.U32 R5, RZ, RZ, UR37 ;  /* 0x00000025ff057e24 */ /* 0x000fe2000f8e00ff */
[----:B------:R1:W-:Y:S01]  /*1ec0*/  STL.64 [R1+0x30], R12 ;  /* 0x0000300c01007387 */ /* 0x0003e20000100a00 */
[----:B------:R-:W-:Y:S02]  /*1ed0*/  PLOP3.LUT P0, PT, PT, PT, UP1, 0x80, 0x0 ;  /* 0x000000000000781c */ /* 0x000fe40003f0f018 */
[----:B------:R-:W-:-:S04]  /*1ee0*/  IMAD.WIDE.U32 R8, R5, c[0x0][0x1a8], R8 ;  /* 0x00006a0005087a25 */ /* 0x000fc800078e0008 */
[----:B------:R-:W-:Y:S01]  /*1ef0*/  IMAD R5, R24, c[0x0][0x370], RZ ;  /* 0x0000dc0018057a24 */ /* 0x000fe200078e02ff */
[----:B------:R-:W-:Y:S01]  /*1f00*/  IADD3 R20, R9, UR17, RZ ;  /* 0x0000001109147c10 */ /* 0x000fe2000fffe0ff */
[----:B------:R-:W-:Y:S01]  /*1f10*/  IMAD.WIDE.U32 R6, R30, c[0x0][0x370], R6 ;  /* 0x0000dc001e067a25 */ /* 0x000fe200078e0006 */
[----:B------:R-:W-:-:S03]  /*1f20*/  LEA R32, P3, R8, c[0x0][0x160], 0x1 ;  /* 0x0000580008207a11 */ /* 0x000fc600078608ff */
[----:B------:R-:W-:Y:S01]  /*1f30*/  IMAD R4, R30, c[0x0][0x374], R5 ;  /* 0x0000dd001e047a24 */ /* 0x000fe200078e0205 */
[----:B------:R-:W-:Y:S02]  /*1f40*/  LEA R34, P2, R6, c[0x0][0x330], 0x1 ;  /* 0x0000cc0006227a11 */ /* 0x000fe400078408ff */
[----:B------:R-:W-:Y:S01]  /*1f50*/  LEA.HI.X R33, R8, c[0x0][0x164], R20, 0x1, P3 ;  /* 0x0000590008217a11 */ /* 0x000fe200018f0c14 */
[----:B------:R-:W-:-:S04]  /*1f60*/  IMAD.IADD R19, R7, 0x1, R4 ;  /* 0x0000000107137824 */ /* 0x000fc800078e0204 */
[----:B------:R1:W-:Y:S01]  /*1f70*/  STL.64 [R1+0x40], R32 ;  /* 0x0000402001007387 */ /* 0x0003e20000100a00 */
[----:B------:R-:W-:-:S05]  /*1f80*/  LEA.HI.X R35, R6, c[0x0][0x334], R19, 0x1, P2 ;  /* 0x0000cd0006237a11 */ /* 0x000fca00010f0c13 */
[----:B------:R1:W-:Y:S01]  /*1f90*/  STL.64 [R1+0x38], R34 ;  /* 0x0000382201007387 */ /* 0x0003e20000100a00 */
        /* <DEDUP_REMOVED lines=19> */
.L_x_260:
        /* <DEDUP_REMOVED lines=18> */
.L_x_261:
        /* <DEDUP_REMOVED lines=34> */
.L_x_263:
[----:B--2---:R-:W-:Y:S05]  /*2410*/  BSYNC B0 ;  /* 0x0000000000007941 */ /* 0x004fea0003800000 */
.L_x_262:
        /* <DEDUP_REMOVED lines=19> */
.L_x_265:
[----:B------:R-:W-:Y:S05]  /*2550*/  BSYNC B0 ;  /* 0x0000000000007941 */ /* 0x000fea0003800000 */
.L_x_264:
        /* <DEDUP_REMOVED lines=29> */
.L_x_267:
[----:B------:R-:W-:Y:S05]  /*2730*/  BSYNC B0 ;  /* 0x0000000000007941 */ /* 0x000fea0003800000 */
.L_x_266:
        /* <DEDUP_REMOVED lines=18> */
.L_x_259:
[----:B------:R-:W2:Y:S01]  /*2860*/  LDL R27, [R1+0x2c] ;  /* 0x00002c00011b7983 */ /* 0x000ea20000100800 */
[----:B------:R-:W-:Y:S01]  /*2870*/  PLOP3.LUT P0, PT, PT, PT, UP6, 0x80, 0x0 ;  /* 0x000000000000781c */ /* 0x000fe20003f0f068 */
[----:B------:R-:W-:Y:S01]  /*2880*/  ULDC.64 UR14, c[0x0][0x1a0] ;  /* 0x00006800000e7ab9 */ /* 0x000fe20000000a00 */
[----:B------:R-:W-:Y:S01]  /*2890*/  MOV R21, UR18 ;  /* 0x0000001200157c02 */ /* 0x000fe20008000f00 */
[----:B------:R-:W-:Y:S01]  /*28a0*/  UIMAD UR11, UR16, UR14, URZ ;  /* 0x0000000e100b72a4 */ /* 0x000fe2000f8e023f */
[----:B------:R-:W-:Y:S03]  /*28b0*/  BSSY B0, `(.L_x_269) ;  /* 0x0000032000007945 */ /* 0x000fe60003800000 */
[----:B------:R-:W-:Y:S01]  /*28c0*/  UIMAD UR11, UR18, UR15, UR11 ;  /* 0x0000000f120b72a4 */ /* 0x000fe2000f8e020b */
[----:B------:R-:W-:-:S05]  /*28d0*/  IMAD.WIDE.U32 R4, R21, c[0x0][0x1a0], R28 ;  /* 0x0000680015047a25 */ /* 0x000fca00078e001c */
[----:B------:R-:W-:Y:S01]  /*28e0*/  @P0 BAR.SYNC.DEFER_BLOCKING 0x0 ;  /* 0x0000000000000b1d */ /* 0x000fe20000010000 */
[----:B------:R-:W-:Y:S01]  /*28f0*/  MOV R11, UR11 ;  /* 0x0000000b000b7c02 */ /* 0x000fe20008000f00 */
[----:B------:R-:W-:Y:S01]  /*2900*/  UIMAD UR11, UR32, -0x40, UR27 ;  /* 0xffffffc0200b78a4 */ /* 0x000fe2000f8e021b */
[----:B------:R-:W-:Y:S01]  /*2910*/  IADD3 R10, P0, R4, UR26, RZ ;  /* 0x0000001a040a7c10 */ /* 0x000fe2000ff1e0ff */
[----:B------:R-:W-:-:S03]  /*2920*/  IMAD R4, R23, c[0x0][0x1b8], RZ ;  /* 0x00006e0017047a24 */ /* 0x000fc600078e02ff */
[----:B------:R-:W-:Y:S01]  /*2930*/  IADD3.X R11, R5, UR28, R11, P0, !PT ;  /* 0x0000001c050b7c10 */ /* 0x000fe200087fe40b */
[----:B------:R-:W-:Y:S01]  /*2940*/  IMAD R4, R17, c[0x0][0x1bc], R4 ;  /* 0x00006f0011047a24 */ /* 0x000fe200078e0204 */
[----:B------:R-:W-:-:S03]  /*2950*/  ISETP.GE.AND P6, PT, R30, UR11, PT ;  /* 0x0000000b1e007c0c */ /* 0x000fc6000bfc6270 */
[----:B------:R-:W-:-:S05]  /*2960*/  IMAD.WIDE.U32 R10, R17, c[0x0][0x1b8], R10 ;  /* 0x00006e00110a7a25 */ /* 0x000fca00078e000a */
[----:B------:R-:W-:-:S05]  /*2970*/  IADD3 R18, R11, R4, RZ ;  /* 0x000000040b127210 */ /* 0x000fca0007ffe0ff */
        /* <DEDUP_REMOVED lines=37> */
.L_x_270:
[----:B------:R-:W-:Y:S05]  /*2bd0*/  BSYNC B0 ;  /* 0x0000000000007941 */ /* 0x000fea0003800000 */
.L_x_269:
        /* <DEDUP_REMOVED lines=42> */
.L_x_272:
[----:B------:R-:W-:Y:S05]  /*2e80*/  BSYNC B0 ;  /* 0x0000000000007941 */ /* 0x000fea0003800000 */
.L_x_271:
        /* <DEDUP_REMOVED lines=29> */
.L_x_274:
[----:B------:R-:W-:Y:S05]  /*3060*/  BSYNC B0 ;  /* 0x0000000000007941 */ /* 0x000fea0003800000 */
.L_x_273:
        /* <DEDUP_REMOVED lines=40> */
.L_x_276:
[----:B------:R-:W-:Y:S05]  /*32f0*/  BSYNC B0 ;  /* 0x0000000000007941 */ /* 0x000fea0003800000 */
.L_x_275:
        /* <DEDUP_REMOVED lines=26> */
.L_x_278:
[----:B------:R-:W-:Y:S05]  /*34a0*/  BSYNC B0 ;  /* 0x0000000000007941 */ /* 0x000fea0003800000 */
.L_x_277:
        /* <DEDUP_REMOVED lines=15> */
[C---:B------:R-:W-:Y:S02]  /*35a0*/  @!P2 LEA R8, P4, R7.reuse, R32, 0x6 ;  /* 0x000000200708a211 */ /* 0x040fe400078830ff */
        /* <DEDUP_REMOVED lines=22> */
.L_x_280:
[----:B------:R-:W-:Y:S05]  /*3710*/  BSYNC B0 ;  /* 0x0000000000007941 */ /* 0x000fea0003800000 */
.L_x_279:
[----:B------:R-:W5:Y:S01]  /*3720*/  LDL R5, [R1+0x50] ;  /* 0x0000500001057983 */ /* 0x000f620000100800 */
[----:B-1----:R-:W-:Y:S01]  /*3730*/  IMAD.MOV.U32 R6, RZ, RZ, 0x7f800000 ;  /* 0x7f800000ff067424 */ /* 0x002fe200078e00ff */
[----:B------:R-:W-:Y:S01]  /*3740*/  MOV R7, 0x7f800000 ;  /* 0x7f80000000077802 */ /* 0x000fe20000000f00 */
[----:B------:R-:W-:Y:S01]  /*3750*/  ULDC.64 UR14, c[0x0][0x198] ;  /* 0x00006600000e7ab9 */ /* 0x000fe20000000a00 */
[C---:B-----5:R-:W-:Y:S02]  /*3760*/  IADD3 R4, R5.reuse, 0x8, RZ ;  /* 0x0000000805047810 */ /* 0x060fe40007ffe0ff */
[----:B------:R-:W-:Y:S02]  /*3770*/  ISETP.GE.AND P1, PT, R5, UR11, PT ;  /* 0x0000000b05007c0c */ /* 0x000fe4000bf26270 */
[----:B------:R-:W-:Y:S02]  /*3780*/  ISETP.GE.AND P0, PT, R4, UR11, PT ;  /* 0x0000000b04007c0c */ /* 0x000fe4000bf06270 */
[----:B------:R-:W-:-:S05]  /*3790*/  MOV R4, 0x4 ;  /* 0x0000000400047802 */ /* 0x000fca0000000f00 */
[----:B------:R-:W-:-:S05]  /*37a0*/  IMAD.WIDE R4, R5, R4, UR6 ;  /* 0x0000000605047e25 */ /* 0x000fca000f8e0204 */
[----:B------:R1:W5:Y:S04]  /*37b0*/  @!P1 LDG.E R7, [R4.64] ;  /* 0x0000000404079981 */ /* 0x000368000c1e1900 */
[----:B--2---:R1:W2:Y:S01]  /*37c0*/  @!P0 LDG.E R6, [R4.64+0x20] ;  /* 0x0000200404068981 */ /* 0x0042a2000c1e1900 */
[----:B------:R-:W-:Y:S01]  /*37d0*/  UIMAD UR11, UR16, UR14, URZ ;  /* 0x0000000e100b72a4 */ /* 0x000fe2000f8e023f */
[----:B------:R-:W-:Y:S02]  /*37e0*/  BSSY B0, `(.L_x_281) ;  /* 0x0000031000007945 */ /* 0x000fe40003800000 */
[----:B------:R-:W-:Y:S01]  /*37f0*/  @P6 STS.128 [R27+0xc000], RZ ;  /* 0x00c000ff1b006388 */ /* 0x000fe20000000c00 */
[----:B------:R-:W-:-:S03]  /*3800*/  UIMAD UR11, UR18, UR15, UR11 ;  /* 0x0000000f120b72a4 */ /* 0x000fc6000f8e020b */
[----:B------:R-:W-:Y:S04]  /*3810*/  @P6 STS.128 [R27+0xe000], RZ ;  /* 0x00e000ff1b006388 */ /* 0x000fe80000000c00 */
[----:B------:R-:W-:Y:S01]  /*3820*/  @P6 STS.128 [R27+0x10000], RZ ;  /* 0x010000ff1b006388 */ /* 0x000fe20000000c00 */
[----:B-1----:R-:W-:-:S03]  /*3830*/  IMAD.WIDE.U32 R4, R21, c[0x0][0x198], R28 ;  /* 0x0000660015047a25 */ /* 0x002fc600078e001c */
[----:B--2---:R1:W-:Y:S04]  /*3840*/  STL [R1+0x68], R6 ;  /* 0x0000680601007387 */ /* 0x0043e80000100800 */
[----:B-----5:R2:W-:Y:S01]  /*3850*/  STL [R1+0x64], R7 ;  /* 0x0000640701007387 */ /* 0x0205e20000100800 */
[----:B-1----:R-:W-:Y:S02]  /*3860*/  IADD3 R6, P0, R4, UR22, RZ ;  /* 0x0000001604067c10 */ /* 0x002fe4000ff1e0ff */
[----:B------:R-:W-:-:S04]  /*3870*/  MOV R4, UR11 ;  /* 0x0000000b00047c02 */ /* 0x000fc80008000f00 */
[----:B--2---:R-:W-:Y:S01]  /*3880*/  IADD3.X R7, R5, UR24, R4, P0, !PT ;  /* 0x0000001805077c10 */ /* 0x004fe200087fe404 */
[----:B------:R-:W-:-:S04]  /*3890*/  IMAD R4, R23, c[0x0][0x1b0], RZ ;  /* 0x00006c0017047a24 */ /* 0x000fc800078e02ff */
[C---:B------:R-:W-:Y:S02]  /*38a0*/  IMAD R4, R17.reuse, c[0x0][0x1b4], R4 ;  /* 0x00006d0011047a24 */ /* 0x040fe400078e0204 */
[----:B------:R-:W-:-:S04]  /*38b0*/  IMAD.WIDE.U32 R6, R17, c[0x0][0x1b0], R6 ;  /* 0x00006c0011067a25 */ /* 0x000fc800078e0006 */
[----:B------:R-:W-:Y:S01]  /*38c0*/  IMAD.IADD R9, R7, 0x1, R4 ;  /* 0x0000000107097824 */ /* 0x000fe200078e0204 */
[----:B------:R-:W-:Y:S05]  /*38d0*/  @P6 BRA `(.L_x_282) ;  /* 0x0000021000006947 */ /* 0x000fea0003800000 */
[----:B------:R-:W2:Y:S04]  /*38e0*/  LDL R8, [R1+0x6c] ;  /* 0x00006c0001087983 */ /* 0x000ea80000100800 */
        /* <DEDUP_REMOVED lines=32> */
.L_x_282:
[----:B------:R-:W-:Y:S05]  /*3af0*/  BSYNC B0 ;  /* 0x0000000000007941 */ /* 0x000fea0003800000 */
.L_x_281:
        /* <DEDUP_REMOVED lines=10> */
[----:B------:R-:W-:-:S04]  /*3ba0*/  IMAD.X R5, RZ, RZ, R24, P0 ;  /* 0x000000ffff057224 */ /* 0x000fc800000e0618 */
[----:B------:R-:W-:-:S06]  /*3bb0*/  IMAD R5, R5, c[0x0][0x198], RZ ;  /* 0x0000660005057a24 */ /* 0x000fcc00078e02ff */
[----:B------:R1:W-:Y:S01]  /*3bc0*/  @P3 STS.128 [R27+0xd000], RZ ;  /* 0x00d000ff1b003388 */ /* 0x0003e20000000c00 */
[----:B-----5:R-:W-:Y:S01]  /*3bd0*/  ISETP.GE.AND P2, PT, R10, c[0x0][0x220], PT ;  /* 0x000088000a007a0c */ /* 0x020fe20003f46270 */
[----:B------:R-:W-:Y:S01]  /*3be0*/  IMAD.WIDE.U32 R10, R4, c[0x0][0x198], R6 ;  /* 0x00006600040a7a25 */ /* 0x000fe200078e0006 */
[----:B--2---:R-:W-:-:S03]  /*3bf0*/  ISETP.GE.AND P0, PT, R8, c[0x0][0x220], PT ;  /* 0x0000880008007a0c */ /* 0x004fc60003f06270 */
[----:B------:R-:W-:Y:S01]  /*3c00*/  IMAD R4, R4, c[0x0][0x19c], R5 ;  /* 0x0000670004047a24 */ /* 0x000fe200078e0205 */
[----:B------:R-:W-:-:S03]  /*3c10*/  @!P3 LEA R8, P4, R10, c[0x0][0x168], 0x1 ;  /* 0x00005a000a08ba11 */ /* 0x000fc600078808ff */
        /* <DEDUP_REMOVED lines=21> */
.L_x_284:
[----:B------:R-:W-:Y:S05]  /*3d70*/  BSYNC B0 ;  /* 0x0000000000007941 */ /* 0x000fea0003800000 */
.L_x_283:
[----:B------:R-:W0:Y:S01]  /*3d80*/  LDGDEPBAR ;  /* 0x00000000000079af */ /* 0x000e220000000000 */
[----:B-1----:R-:W-:Y:S02]  /*3d90*/  IMAD.MOV.U32 R8, RZ, RZ, c[0x0][0x308] ;  /* 0x0000c200ff087624 */ /* 0x002fe400078e00ff */
[----:B------:R-:W-:Y:S01]  /*3da0*/  IMAD.MOV.U32 R9, RZ, RZ, c[0x0][0x30c] ;  /* 0x0000c300ff097624 */ /* 0x000fe200078e00ff */
[----:B------:R-:W-:-:S04]  /*3db0*/  DEPBAR.LE SB0, 0x1 ;  /* 0x000080400000791a */ /* 0x000fc80000000000 */
[----:B------:R-:W-:Y:S06]  /*3dc0*/  BAR.SYNC.DEFER_BLOCKING 0x0 ;  /* 0x0000000000007b1d */ /* 0x000fec0000010000 */
[----:B------:R1:W5:Y:S01]  /*3dd0*/  LDG.E.64 R4, [R8.64+0x8] ;  /* 0x0000080408047981 */ /* 0x000362000c1e1b00 */
[----:B------:R-:W-:Y:S01]  /*3de0*/  LEA.HI R6, R26, R25, RZ, 0x3 ;  /* 0x000000191a067211 */ /* 0x000fe200078f18ff */
[----:B------:R-:W-:Y:S01]  /*3df0*/  IMAD.MOV.U32 R240, RZ, RZ, 0x20 ;  /* 0x00000020fff07424 */ /* 0x000fe200078e00ff */
[----:B------:R-:W-:Y:S01]  /*3e00*/  SHF.R.S32.HI R7, RZ, 0x1f, R22 ;  /* 0x0000001fff077819 */ /* 0x000fe20000011416 */
[----:B------:R-:W2:Y:S04]  /*3e10*/  LDSM.16.M88.4 R164, [R252+0x12000] ;  /* 0x01200000fca4783b */ /* 0x000ea80000000200 */
[----:B------:R-:W3:Y:S04]  /*3e20*/  LDSM.16.M88.4 R168, [R252+0x12800] ;  /* 0x01280000fca8783b */ /* 0x000ee80000000200 */
[----:B------:R-:W4:Y:S04]  /*3e30*/  LDSM.16.M88.4 R196, [R252+0x14000] ;  /* 0x01400000fcc4783b */ /* 0x000f280000000200 */
[----:B------:R-:W2:Y:S04]  /*3e40*/  LDSM.16.M88.4 R200, [R252+0x14800] ;  /* 0x01480000fcc8783b */ /* 0x000ea80000000200 */
[----:B------:R-:W2:Y:S04]  /*3e50*/  LDSM.16.M88.4 R228, [R252+0x16000] ;  /* 0x01600000fce4783b */ /* 0x000ea80000000200 */
[----:B------:R-:W2:Y:S04]  /*3e60*/  LDSM.16.M88.4 R232, [R252+0x16800] ;  /* 0x01680000fce8783b */ /* 0x000ea80000000200 */
[----:B-1----:R-:W2:Y:S01]  /*3e70*/  LDG.E.64 R8, [R8.64] ;  /* 0x0000000408087981 */ /* 0x002ea2000c1e1b00 */
[----:B------:R-:W-:-:S05]  /*3e80*/  LOP3.LUT R6, R6, 0xfffffff8, RZ, 0xc0, !PT ;  /* 0xfffffff806067812 */ /* 0x000fca00078ec0ff */
[----:B------:R-:W-:-:S05]  /*3e90*/  IMAD.IADD R6, R25, 0x1, -R6 ;  /* 0x0000000119067824 */ /* 0x000fca00078e0a06 */
[----:B------:R-:W-:Y:S02]  /*3ea0*/  LOP3.LUT P0, RZ, R6, 0x2, RZ, 0xc0, !PT ;  /* 0x0000000206ff7812 */ /* 0x000fe4000780c0ff */
[----:B------:R-:W3:Y:S01]  /*3eb0*/  LDL R6, [R1] ;  /* 0x0000000001067983 */ /* 0x000ee20000100800 */
[----:B------:R-:W-:Y:S01]  /*3ec0*/  USHF.L.U32 UR16, UR32, 0x6, URZ ;  /* 0x0000000620107899 */ /* 0x000fe2000800063f */
        /* <DEDUP_REMOVED lines=45> */
[----:B-----5:R-:W-:Y:S01]  /*41a0*/  IADD3 R4, P2, P1, R4, UR46, R22 ;  /* 0x0000002e04047c10 */ /* 0x020fe2000f95e016 */
[----:B--2---:R1:W2:Y:S01]  /*41b0*/  R2UR UR14, R9 ;  /* 0x00000000090e73c2 */ /* 0x0042a200000e0000 */
[----:B------:R-:W-:-:S02]  /*41c0*/  SEL R240, R240, 0xffffffe0, !P0 ;  /* 0xffffffe0f0f07807 */ /* 0x000fc40004000000 */
[----:B------:R-:W-:Y:S01]  /*41d0*/  IADD3.X R5, R5, UR50, R7, P2, P1 ;  /* 0x0000003205057c10 */ /* 0x000fe200097e2407 */
[----:B---3--:R-:W3:Y:S04]  /*41e0*/  LDSM.16.M88.4 R156, [R6+0x12000] ;  /* 0x01200000069c783b */ /* 0x008ee80000000200 */
[----:B------:R-:W2:Y:S04]  /*41f0*/  LDSM.16.M88.4 R160, [R6+0x12800] ;  /* 0x0128000006a0783b */ /* 0x000ea80000000200 */
[----:B------:R-:W2:Y:S04]  /*4200*/  LDSM.16.M88.4 R188, [R6+0x14000] ;  /* 0x0140000006bc783b */ /* 0x000ea80000000200 */
[----:B-1----:R-:W5:Y:S01]  /*4210*/  LDL R9, [R1+0x4] ;  /* 0x0000040001097983 */ /* 0x002f620000100800 */
[----:B------:R-:W-:-:S03]  /*4220*/  IMAD.IADD R240, R240, 0x1, R252 ;  /* 0x00000001f0f07824 */ /* 0x000fc600078e02fc */
[----:B------:R-:W1:Y:S04]  /*4230*/  LDSM.16.M88.4 R192, [R6+0x14800] ;  /* 0x0148000006c0783b */ /* 0x000e680000000200 */
        /* <DEDUP_REMOVED lines=8> */
[----:B------:R2:W-:Y:S01]  /*42c0*/  STL [R1+0x88], R5 ;  /* 0x0000880501007387 */ /* 0x0005e20000100800 */
[----:B------:R-:W1:Y:S01]  /*42d0*/  R2UR UR15, R8 ;  /* 0x00000000080f73c2 */ /* 0x000e6200000e0000 */
[----:B--2---:R-:W-:-:S05]  /*42e0*/  IMAD.WIDE.U32 R4, R4, -0x2daee0ad, RZ ;  /* 0xd2511f5304047825 */ /* 0x004fca00078e00ff */
[----:B------:R2:W-:Y:S01]  /*42f0*/  STL.64 [R1+0x78], R4 ;  /* 0x0000780401007387 */ /* 0x0005e20000100a00 */
[----:B------:R-:W-:Y:S01]  /*4300*/  UIADD3 UR17, UR31, 0x40, UR16 ;  /* 0x000000401f117890 */ /* 0x000fe2000fffe010 */
[----:B----4-:R-:W-:Y:S01]  /*4310*/  CS2R R26, SRZ ;  /* 0x00000000001a7805 */ /* 0x010fe2000001ff00 */
[----:B------:R-:W-:Y:S01]  /*4320*/  CS2R R24, SRZ ;  /* 0x0000000000187805 */ /* 0x000fe2000001ff00 */
[----:B------:R-:W-:Y:S01]  /*4330*/  CS2R R22, SRZ ;  /* 0x0000000000167805 */ /* 0x000fe2000001ff00 */
[----:B------:R-:W-:Y:S02]  /*4340*/  UIADD3 UR16, UR16, 0x40, URZ ;  /* 0x0000004010107890 */ /* 0x000fe4000fffe03f */
[----:B------:R-:W-:Y:S02]  /*4350*/  UIADD3 UR17, UR17, -UR27, URZ ;  /* 0x8000001b11117290 */ /* 0x000fe4000fffe03f */
[----:B-1----:R-:W-:Y:S02]  /*4360*/  UIADD3 UR30, UR15, -0x61c88647, URZ ;  /* 0x9e3779b90f1e7890 */ /* 0x002fe4000fffe03f */
[----:B------:R-:W-:-:S02]  /*4370*/  UIADD3 UR29, UR14, -0x4498517b, URZ ;  /* 0xbb67ae850e1d7890 */ /* 0x000fc4000fffe03f */
[----:B------:R-:W-:Y:S02]  /*4380*/  UIADD3 UR28, UR15, 0x3c6ef372, URZ ;  /* 0x3c6ef3720f1c7890 */ /* 0x000fe4000fffe03f */
[----:B------:R-:W-:Y:S02]  /*4390*/  UIADD3 UR26, UR14, 0x76cf5d0a, URZ ;  /* 0x76cf5d0a0e1a7890 */ /* 0x000fe4000fffe03f */
[----:B------:R-:W-:Y:S02]  /*43a0*/  UIADD3 UR25, UR15, -0x255992d5, URZ ;  /* 0xdaa66d2b0f197890 */ /* 0x000fe4000fffe03f */
[----:B------:R-:W-:Y:S02]  /*43b0*/  UIADD3 UR24, UR14, 0x32370b8f, URZ ;  /* 0x32370b8f0e187890 */ /* 0x000fe4000fffe03f */
[----:B------:R-:W-:Y:S02]  /*43c0*/  UIADD3 UR23, UR15, 0x78dde6e4, URZ ;  /* 0x78dde6e40f177890 */ /* 0x000fe4000fffe03f */
[----:B------:R-:W-:-:S02]  /*43d0*/  UIADD3 UR22, UR14, -0x126145ec, URZ ;  /* 0xed9eba140e167890 */ /* 0x000fc4000fffe03f */
[----:B------:R-:W-:Y:S02]  /*43e0*/  UIADD3 UR21, UR15, 0x1715609d, URZ ;  /* 0x1715609d0f157890 */ /* 0x000fe4000fffe03f */
[----:B------:R-:W-:Y:S02]  /*43f0*/  UIADD3 UR20, UR14, -0x56f99767, URZ ;  /* 0xa90668990e147890 */ /* 0x000fe4000fffe03f */
[----:B------:R-:W-:Y:S02]  /*4400*/  UIADD3 UR19, UR15, -0x4ab325aa, URZ ;  /* 0xb54cda560f137890 */ /* 0x000fe4000fffe03f */
[----:B------:R-:W-:Y:S01]  /*4410*/  UIADD3 UR18, UR14, 0x646e171e, URZ ;  /* 0x646e171e0e127890 */ /* 0x000fe2000fffe03f */
[----:B-----5:R2:W1:Y:S04]  /*4420*/  LDSM.16.M88.4 R148, [R9+0x12000] ;  /* 0x012000000994783b */ /* 0x0204680000000200 */
[----:B------:R2:W4:Y:S04]  /*4430*/  LDSM.16.M88.4 R152, [R9+0x12800] ;  /* 0x012800000998783b */ /* 0x0005280000000200 */
[----:B------:R2:W1:Y:S04]  /*4440*/  LDSM.16.M88.4 R180, [R9+0x14000] ;  /* 0x0140000009b4783b */ /* 0x0004680000000200 */
[----:B------:R2:W1:Y:S04]  /*4450*/  LDSM.16.M88.4 R184, [R9+0x14800] ;  /* 0x0148000009b8783b */ /* 0x0004680000000200 */
[----:B------:R2:W1:Y:S04]  /*4460*/  LDSM.16.M88.4 R212, [R9+0x16000] ;  /* 0x0160000009d4783b */ /* 0x0004680000000200 */
[----:B---3--:R2:W1:Y:S02]  /*4470*/  LDSM.16.M88.4 R216, [R9+0x16800] ;  /* 0x0168000009d8783b */ /* 0x0084640000000200 */
.L_x_287:
[----:B------:R-:W3:Y:S01]  /*4480*/  LDL R91, [R1+0x4] ;  /* 0x00000400015b7983 */ /* 0x000ee20000100800 */
[----:B------:R-:W-:Y:S02]  /*4490*/  USHF.L.U32 UR11, UR8, 0x6, URZ ;  /* 0x00000006080b7899 */ /* 0x000fe4000800063f */
[----:B------:R-:W-:Y:S01]  /*44a0*/  UISETP.GT.AND UP1, UPT, UR8, UR12, UPT ;  /* 0x0000000c0800728c */ /* 0x000fe2000bf24270 */
[----:B-----5:R-:W5:Y:S01]  /*44b0*/  LDL R98, [R1+0x8] ;  /* 0x0000080001627983 */ /* 0x020f620000100800 */
[----:B------:R-:W-:Y:S02]  /*44c0*/  UISETP.GE.AND UP0, UPT, UR11, UR17, UPT ;  /* 0x000000110b00728c */ /* 0x000fe4000bf06270 */
[----:B------:R-:W-:Y:S01]  /*44d0*/  IMAD.U32 R88, RZ, RZ, UR11 ;  /* 0x0000000bff587e24 */ /* 0x000fe2000f8e00ff */
[----:B--2---:R-:W2:Y:S01]  /*44e0*/  LDL R89, [R1] ;  /* 0x0000000001597983 */ /* 0x004ea20000100800 */
[----:B------:R-:W-:Y:S03]  /*44f0*/  UISETP.LT.AND UP0, UPT, UR16, UR27, UP0 ;  /* 0x0000001b1000728c */ /* 0x000fe60008701270 */
[----:B----4-:R-:W4:Y:S03]  /*4500*/  LDL R97, [R1+0xc] ;  /* 0x00000c0001617983 */ /* 0x010f260000100800 */
[----:B------:R-:W-:Y:S01]  /*4510*/  PLOP3.LUT P4, PT, PT, PT, UP0, 0x80, 0x0 ;  /* 0x000000000000781c */ /* 0x000fe20003f8f008 */
[----:B------:R-:W2:Y:S04]  /*4520*/  LDL R96, [R1+0x18] ;  /* 0x0000180001607983 */ /* 0x000ea80000100800 */
[----:B------:R-:W2:Y:S04]  /*4530*/  LDL R90, [R1+0x10] ;  /* 0x00001000015a7983 */ /* 0x000ea80000100800 */
[----:B------:R-:W2:Y:S04]  /*4540*/  LDL R95, [R1+0x14] ;  /* 0x00001400015f7983 */ /* 0x000ea80000100800 */
[----:B------:R-:W0:Y:S08]  /*4550*/  LDGDEPBAR ;  /* 0x00000000000079af */ /* 0x000e300000000000 */
[----:B------:R-:W2:Y:S04]  /*4560*/  LDL R99, [R1+0x90] ;  /* 0x0000900001637983 */ /* 0x000ea80000100800 */
[----:B------:R-:W2:Y:S04]  /*4570*/  LDL R94, [R1+0x50] ;  /* 0x00005000015e7983 */ /* 0x000ea80000100800 */
[----:B------:R-:W2:Y:S04]  /*4580*/  LDL R92, [R1+0x8c] ;  /* 0x00008c00015c7983 */ /* 0x000ea80000100800 */
[----:B------:R-:W2:Y:S02]  /*4590*/  LDL R93, [R1+0x64] ;  /* 0x00006400015d7983 */ /* 0x000ea40000100800 */
[----:B--2---:R-:W-:Y:S01]  /*45a0*/  FSETP.NEU.FTZ.AND P0, PT, R93, -INF , PT ;  /* 0xff8000005d00780b */ /* 0x004fe20003f1d000 */
[----:B------:R-:W-:Y:S04]  /*45b0*/  DEPBAR.LE SB0, 0x0 ;  /* 0x000080000000791a */ /* 0x000fe80000000000 */
[----:B------:R-:W-:Y:S08]  /*45c0*/  BAR.SYNC.DEFER_BLOCKING 0x0 ;  /* 0x0000000000007b1d */ /* 0x000ff00000010000 */
[----:B-----5:R-:W-:Y:S08]  /*45d0*/  LDSM.16.M88.4 R16, [R98] ;  /* 0x000000006210783b */ /* 0x020ff00000000200 */
[----:B-1-3--:R-:W2:Y:S08]  /*45e0*/  LDSM.16.M88.4 R8, [R91+0xc000] ;  /* 0x00c000005b08783b */ /* 0x00aeb00000000200 */
[----:B------:R-:W3:Y:S08]  /*45f0*/  LDSM.16.M88.4 R68, [R91+0xc800] ;  /* 0x00c800005b44783b */ /* 0x000ef00000000200 */
[----:B----4-:R-:W-:Y:S08]  /*4600*/  LDSM.16.M88.4 R72, [R97] ;  /* 0x000000006148783b */ /* 0x010ff00000000200 */
[----:B------:R-:W4:Y:S08]  /*4610*/  LDSM.16.M88.4 R76, [R89+0xc000] ;  /* 0x00c00000594c783b */ /* 0x000f300000000200 */
[----:B------:R-:W5:Y:S01]  /*4620*/  LDSM.16.M88.4 R80, [R89+0xc800] ;  /* 0x00c800005950783b */ /* 0x000f620000000200 */
[C---:B--2---:R-:W-:Y:S07]  /*4630*/  HMMA.16816.F32.BF16 R4, R16.reuse, R8, RZ ;  /* 0x000000081004723c */ /* 0x044fee00000418ff */
[----:B------:R-:W-:Y:S01]  /*4640*/  LDSM.16.M88.4 R84, [R252+0xc800] ;  /* 0x00c80000fc54783b */ /* 0x000fe20000000200 */
[C---:B------:R-:W-:Y:S08]  /*4650*/  HMMA.16816.F32.BF16 R8, R16.reuse, R10, RZ ;  /* 0x0000000a1008723c */ /* 0x040ff000000418ff */
[C---:B---3--:R-:W-:Y:S08]  /*4660*/  HMMA.16816.F32.BF16 R12, R16.reuse, R68, RZ ;  /* 0x00000044100c723c */ /* 0x048ff000000418ff */
[----:B------:R-:W-:Y:S01]  /*4670*/  HMMA.16816.F32.BF16 R16, R16, R70, RZ ;  /* 0x000000461010723c */ /* 0x000fe200000418ff */
[----:B------:R-:W-:Y:S07]  /*4680*/  LDSM.16.M88.4 R68, [R96] ;  /* 0x000000006044783b */ /* 0x000fee0000000200 */
[C---:B----4-:R-:W-:Y:S08]  /*4690*/  HMMA.16816.F32.BF16 R4, R72.reuse, R76, R4 ;  /* 0x0000004c4804723c */ /* 0x050ff00000041804 */
[C---:B------:R-:W-:Y:S01]  /*46a0*/  HMMA.16816.F32.BF16 R8, R72.reuse, R78, R8 ;  /* 0x0000004e4808723c */ /* 0x040fe20000041808 */
[----:B------:R-:W2:Y:S07]  /*46b0*/  LDSM.16.M88.4 R76, [R252+0xc000] ;  /* 0x00c00000fc4c783b */ /* 0x000eae0000000200 */
[C---:B-----5:R-:W-:Y:S08]  /*46c0*/  HMMA.16816.F32.BF16 R12, R72.reuse, R80, R12 ;  /* 0x00000050480c723c */ /* 0x060ff0000004180c */
[----:B------:R-:W-:Y:S01]  /*46d0*/  HMMA.16816.F32.BF16 R16, R72, R82, R16 ;  /* 0x000000524810723c */ /* 0x000fe20000041810 */
[----:B------:R-:W-:Y:S08]  /*46e0*/  LDSM.16.M88.4 R72, [R95] ;  /* 0x000000005f48783b */ /* 0x000ff00000000200 */
[----:B------:R-:W-:Y:S01]  /*46f0*/  LDSM.16.M88.4 R80, [R90+0xc800] ;  /* 0x00c800005a50783b */ /* 0x000fe20000000200 */
[C---:B--2---:R-:W-:Y:S08]  /*4700*/  HMMA.16816.F32.BF16 R4, R68.reuse, R76, R4 ;  /* 0x0000004c4404723c */ /* 0x044ff00000041804 */
[C---:B------:R-:W-:Y:S01]  /*4710*/  HMMA.16816.F32.BF16 R8, R68.reuse, R78, R8 ;  /* 0x0000004e4408723c */ /* 0x040fe20000041808 */
[----:B------:R-:W2:Y:S07]  /*4720*/  LDSM.16.M88.4 R76, [R90+0xc000] ;  /* 0x00c000005a4c783b */ /* 0x000eae0000000200 */
[C---:B------:R-:W-:Y:S08]  /*4730*/  HMMA.16816.F32.BF16 R12, R68.reuse, R84, R12 ;  /* 0x00000054440c723c */ /* 0x040ff0000004180c */
[----:B------:R-:W-:Y:S01]  /*4740*/  HMMA.16816.F32.BF16 R16, R68, R86, R16 ;  /* 0x000000564410723c */ /* 0x000fe20000041810 */
[----:B------:R-:W-:Y:S08]  /*4750*/  LDSM.16.M88.4 R68, [R98+0x2000] ;  /* 0x002000006244783b */ /* 0x000ff00000000200 */
[----:B------:R-:W-:Y:S01]  /*4760*/  LDSM.16.M88.4 R84, [R91+0xe800] ;  /* 0x00e800005b54783b */ /* 0x000fe20000000200 */
[C---:B--2---:R-:W-:Y:S08]  /*4770*/  HMMA.16816.F32.BF16 R4, R72.reuse, R76, R4 ;  /* 0x0000004c4804723c */ /* 0x044ff00000041804 */
[C---:B------:R-:W-:Y:S01]  /*4780*/  HMMA.16816.F32.BF16 R8, R72.reuse, R78, R8 ;  /* 0x0000004e4808723c */ /* 0x040fe20000041808 */
[----:B------:R-:W2:Y:S07]  /*4790*/  LDSM.16.M88.4 R76, [R91+0xe000] ;  /* 0x00e000005b4c783b */ /* 0x000eae0000000200 */
[C---:B------:R-:W-:Y:S08]  /*47a0*/  HMMA.16816.F32.BF16 R12, R72.reuse, R80, R12 ;  /* 0x00000050480c723c */ /* 0x040ff0000004180c */
[----:B------:R-:W-:Y:S01]  /*47b0*/  HMMA.16816.F32.BF16 R16, R72, R82, R16 ;  /* 0x000000524810723c */ /* 0x000fe20000041810 */
[----:B------:R-:W-:Y:S08]  /*47c0*/  LDSM.16.M88.4 R72, [R97+0x2000] ;  /* 0x002000006148783b */ /* 0x000ff00000000200 */
[----:B------:R-:W3:Y:S01]  /*47d0*/  LDSM.16.M88.4 R80, [R89+0xe000] ;  /* 0x00e000005950783b */ /* 0x000ee20000000200 */
[C---:B--2---:R-:W-:Y:S08]  /*47e0*/  HMMA.16816.F32.BF16 R4, R68.reuse, R76, R4 ;  /* 0x0000004c4404723c */ /* 0x044ff00000041804 */
[C---:B------:R-:W-:Y:S01]  /*47f0*/  HMMA.16816.F32.BF16 R8, R68.reuse, R78, R8 ;  /* 0x0000004e4408723c */ /* 0x040fe20000041808 */
[----:B------:R-:W2:Y:S07]  /*4800*/  LDSM.16.M88.4 R76, [R89+0xe800] ;  /* 0x00e80000594c783b */ /* 0x000eae0000000200 */
[C---:B------:R-:W-:Y:S08]  /*4810*/  HMMA.16816.F32.BF16 R12, R68.reuse, R84, R12 ;  /* 0x00000054440c723c */ /* 0x040ff0000004180c */
[----:B------:R-:W-:Y:S01]  /*4820*/  HMMA.16816.F32.BF16 R16, R68, R86, R16 ;  /* 0x000000564410723c */ /* 0x000fe20000041810 */
[----:B------:R-:W-:Y:S07]  /*4830*/  LDSM.16.M88.4 R68, [R96+0x2000] ;  /* 0x002000006044783b */ /* 0x000fee0000000200 */
[C---:B---3--:R-:W-:Y:S01]  /*4840*/  HMMA.16816.F32.BF16 R4, R72.reuse, R80, R4 ;  /* 0x000000504804723c */ /* 0x048fe20000041804 */
[----:B------:R-:W3:Y:S07]  /*4850*/  LDSM.16.M88.4 R84, [R252+0xe000] ;  /* 0x00e00000fc54783b */ /* 0x000eee0000000200 */
[C---:B------:R-:W-:Y:S01]  /*4860*/  HMMA.16816.F32.BF16 R8, R72.reuse, R82, R8 ;  /* 0x000000524808723c */ /* 0x040fe20000041808 */
[----:B------:R-:W4:Y:S07]  /*4870*/  LDSM.16.M88.4 R80, [R252+0xe800] ;  /* 0x00e80000fc50783b */ /* 0x000f2e0000000200 */
[C---:B--2---:R-:W-:Y:S08]  /*4880*/  HMMA.16816.F32.BF16 R12, R72.reuse, R76, R12 ;  /* 0x0000004c480c723c */ /* 0x044ff0000004180c */
[----:B------:R-:W-:Y:S01]  /*4890*/  HMMA.16816.F32.BF16 R16, R72, R78, R16 ;  /* 0x0000004e4810723c */ /* 0x000fe20000041810 */
[----:B------:R-:W-:Y:S08]  /*48a0*/  LDSM.16.M88.4 R72, [R95+0x2000] ;  /* 0x002000005f48783b */ /* 0x000ff00000000200 */
[----:B------:R-:W2:Y:S01]  /*48b0*/  LDSM.16.M88.4 R76, [R90+0xe000] ;  /* 0x00e000005a4c783b */ /* 0x000ea20000000200 */
[C---:B---3--:R-:W-:Y:S08]  /*48c0*/  HMMA.16816.F32.BF16 R4, R68.reuse, R84, R4 ;  /* 0x000000544404723c */ /* 0x048ff00000041804 */
[C---:B------:R-:W-:Y:S01]  /*48d0*/  HMMA.16816.F32.BF16 R8, R68.reuse, R86, R8 ;  /* 0x000000564408723c */ /* 0x040fe20000041808 */
[----:B------:R-:W3:Y:S07]  /*48e0*/  LDSM.16.M88.4 R84, [R90+0xe800] ;  /* 0x00e800005a54783b */ /* 0x000eee0000000200 */
[C---:B----4-:R-:W-:Y:S08]  /*48f0*/  HMMA.16816.F32.BF16 R12, R68.reuse, R80, R12 ;  /* 0x00000050440c723c */ /* 0x050ff0000004180c */
[----:B------:R-:W-:Y:S01]  /*4900*/  HMMA.16816.F32.BF16 R16, R68, R82, R16 ;  /* 0x000000524410723c */ /* 0x000fe20000041810 */
[----:B------:R-:W-:Y:S07]  /*4910*/  LDSM.16.M88.4 R68, [R98+0x4000] ;  /* 0x004000006244783b */ /* 0x000fee0000000200 */
[C---:B--2---:R-:W-:Y:S01]  /*4920*/  HMMA.16816.F32.BF16 R4, R72.reuse, R76, R4 ;  /* 0x0000004c4804723c */ /* 0x044fe20000041804 */
[----:B------:R-:W-:Y:S07]  /*4930*/  LDSM.16.M88.4 R80, [R91+0x10800] ;  /* 0x010800005b50783b */ /* 0x000fee0000000200 */
[C---:B------:R-:W-:Y:S01]  /*4940*/  HMMA.16816.F32.BF16 R8, R72.reuse, R78, R8 ;  /* 0x0000004e4808723c */ /* 0x040fe20000041808 */
[----:B------:R-:W2:Y:S07]  /*4950*/  LDSM.16.M88.4 R76, [R91+0x10000] ;  /* 0x010000005b4c783b */ /* 0x000eae0000000200 */
[C---:B---3--:R-:W-:Y:S08]  /*4960*/  HMMA.16816.F32.BF16 R12, R72.reuse, R84, R12 ;  /* 0x00000054480c723c */ /* 0x048ff0000004180c */
[----:B------:R-:W-:Y:S01]  /*4970*/  HMMA.16816.F32.BF16 R16, R72, R86, R16 ;  /* 0x000000564810723c */ /* 0x000fe20000041810 */
[----:B------:R-:W-:Y:S08]  /*4980*/  LDSM.16.M88.4 R72, [R97+0x4000] ;  /* 0x004000006148783b */ /* 0x000ff00000000200 */
[----:B------:R-:W-:Y:S01]  /*4990*/  LDSM.16.M88.4 R84, [R89+0x10800] ;  /* 0x010800005954783b */ /* 0x000fe20000000200 */
[C---:B--2---:R-:W-:Y:S08]  /*49a0*/  HMMA.16816.F32.BF16 R4, R68.reuse, R76, R4 ;  /* 0x0000004c4404723c */ /* 0x044ff00000041804 */
[C---:B------:R-:W-:Y:S01]  /*49b0*/  HMMA.16816.F32.BF16 R8, R68.reuse, R78, R8 ;  /* 0x0000004e4408723c */ /* 0x040fe20000041808 */
[----:B------:R2:W3:Y:S07]  /*49c0*/  LDSM.16.M88.4 R76, [R89+0x10000] ;  /* 0x01000000594c783b */ /* 0x0004ee0000000200 */
[C---:B------:R-:W-:Y:S08]  /*49d0*/  HMMA.16816.F32.BF16 R12, R68.reuse, R80, R12 ;  /* 0x00000050440c723c */ /* 0x040ff0000004180c */
[----:B------:R-:W-:Y:S01]  /*49e0*/  HMMA.16816.F32.BF16 R16, R68, R82, R16 ;  /* 0x000000524410723c */ /* 0x000fe20000041810 */
[----:B------:R-:W-:Y:S08]  /*49f0*/  LDSM.16.M88.4 R68, [R96+0x4000] ;  /* 0x004000006044783b */ /* 0x000ff00000000200 */
[----:B------:R-:W4:Y:S08]  /*4a00*/  LDSM.16.M88.4 R80, [R252+0x10000] ;  /* 0x01000000fc50783b */ /* 0x000f300000000200 */
[----:B--2---:R-:W2:Y:S01]  /*4a10*/  LDL R89, [R1+0x68] ;  /* 0x0000680001597983 */ /* 0x004ea20000100800 */
[C---:B---3--:R-:W-:Y:S08]  /*4a20*/  HMMA.16816.F32.BF16 R4, R72.reuse, R76, R4 ;  /* 0x0000004c4804723c */ /* 0x048ff00000041804 */
[C---:B------:R-:W-:Y:S01]  /*4a30*/  HMMA.16816.F32.BF16 R8, R72.reuse, R78, R8 ;  /* 0x0000004e4808723c */ /* 0x040fe20000041808 */
[----:B------:R-:W-:Y:S07]  /*4a40*/  LDSM.16.M88.4 R76, [R95+0x4000] ;  /* 0x004000005f4c783b */ /* 0x000fee0000000200 */
[C---:B------:R-:W-:Y:S08]  /*4a50*/  HMMA.16816.F32.BF16 R12, R72.reuse, R84, R12 ;  /* 0x00000054480c723c */ /* 0x040ff0000004180c */
[----:B------:R-:W-:Y:S01]  /*4a60*/  HMMA.16816.F32.BF16 R16, R72, R86, R16 ;  /* 0x000000564810723c */ /* 0x000fe20000041810 */
[----:B------:R-:W3:Y:S07]  /*4a70*/  LDSM.16.M88.4 R72, [R252+0x10800] ;  /* 0x01080000fc48783b */ /* 0x000eee0000000200 */
[C---:B----4-:R-:W-:Y:S01]  /*4a80*/  HMMA.16816.F32.BF16 R4, R68.reuse, R80, R4 ;  /* 0x000000504404723c */ /* 0x050fe20000041804 */
[----:B------:R-:W4:Y:S07]  /*4a90*/  LDSM.16.M88.4 R84, [R90+0x10000] ;  /* 0x010000005a54783b */ /* 0x000f2e0000000200 */
[C---:B------:R-:W-:Y:S01]  /*4aa0*/  HMMA.16816.F32.BF16 R8, R68.reuse, R82, R8 ;  /* 0x000000524408723c */ /* 0x040fe20000041808 */
[----:B------:R-:W5:Y:S04]  /*4ab0*/  LDL R83, [R1+0x88] ;  /* 0x0000880001537983 */ /* 0x000f680000100800 */
[----:B------:R-:W1:Y:S02]  /*4ac0*/  @!P4 S2R R80, SR_TID.X ;  /* 0x000000000050c919 */ /* 0x000e640000002100 */
[----:B------:R-:W-:Y:S01]  /*4ad0*/  IMAD.U32 R82, RZ, RZ, UR32 ;  /* 0x00000020ff527e24 */ /* 0x000fe2000f8e00ff */
[C---:B---3--:R-:W-:Y:S07]  /*4ae0*/  HMMA.16816.F32.BF16 R12, R68.reuse, R72, R12 ;  /* 0x00000048440c723c */ /* 0x048fee000004180c */
[----:B------:R-:W-:Y:S01]  /*4af0*/  IMAD.U32 R72, RZ, RZ, UR31 ;  /* 0x0000001fff487e24 */ /* 0x000fe2000f8e00ff */
[----:B------:R-:W-:Y:S01]  /*4b00*/  HMMA.16816.F32.BF16 R16, R68, R74, R16 ;  /* 0x0000004a4410723c */ /* 0x000fe20000041810 */
[----:B------:R3:W3:Y:S03]  /*4b10*/  LDSM.16.M88.4 R68, [R90+0x10800] ;  /* 0x010800005a44783b */ /* 0x0006e60000000200 */
[----:B------:R-:W-:Y:S03]  /*4b20*/  @!P4 IADD3 R72, -R72, 0x1, R94 ;  /* 0x000000014848c810 */ /* 0x000fe60007ffe15e */
[----:B-1----:R-:W-:Y:S01]  /*4b30*/  @!P4 IMAD.SHL.U32 R75, R80, 0x2, RZ ;  /* 0x00000002504bc824 */ /* 0x002fe200078e00ff */
[C---:B----4-:R-:W-:Y:S01]  /*4b40*/  HMMA.16816.F32.BF16 R4, R76.reuse, R84, R4 ;  /* 0x000000544c04723c */ /* 0x050fe20000041804 */
[----:B------:R-:W-:Y:S04]  /*4b50*/  IMAD.U32 R74, RZ, RZ, UR32 ;  /* 0x00000020ff4a7e24 */ /* 0x000fe8000f8e00ff */
[----:B------:R-:W-:Y:S01]  /*4b60*/  @!P4 LOP3.LUT R75, R99, 0x6, R75, 0xf8, !PT ;  /* 0x00000006634bc812 */ /* 0x000fe200078ef84b */
[----:B------:R-:W-:Y:S01]  /*4b70*/  FMUL.FTZ R80, R93, 1.4426950216293334961 ;  /* 0x3fb8aa3b5d507820 */ /* 0x000fe20000410000 */
[----:B------:R-:W-:Y:S01]  /*4b80*/  @!P4 IADD3 R73, R88, UR27, R72 ;  /* 0x0000001b5849cc10 */ /* 0x000fe2000fffe048 */
[C---:B------:R-:W-:Y:S01]  /*4b90*/  HMMA.16816.F32.BF16 R8, R76.reuse, R86, R8 ;  /* 0x000000564c08723c */ /* 0x040fe20000041808 */
[----:B------:R-:W1:Y:S03]  /*4ba0*/  S2R R93, SR_TID.X ;  /* 0x00000000005d7919 */ /* 0x000e660000002100 */
[----:B------:R-:W-:Y:S01]  /*4bb0*/  @!P4 IMAD R72, R74, 0x40, R75 ;  /* 0x000000404a48c824 */ /* 0x000fe200078e024b */
[C---:B------:R-:W-:Y:S01]  /*4bc0*/  @!P4 IMNMX R75, R73.reuse, UR27, PT ;  /* 0x0000001b494bcc17 */ /* 0x040fe2000b800200 */
[----:B------:R-:W-:Y:S01]  /*4bd0*/  IMAD.U32 R74, RZ, RZ, UR8 ;  /* 0x00000008ff4a7e24 */ /* 0x000fe2000f8e00ff */
[----:B------:R-:W-:Y:S02]  /*4be0*/  @!P4 IADD3 R73, R73, 0x8, RZ ;  /* 0x000000084949c810 */ /* 0x000fe40007ffe0ff */
[----:B---3--:R-:W3:Y:S01]  /*4bf0*/  LDL.64 R90, [R1+0x78] ;  /* 0x00007800015a7983 */ /* 0x008ee20000100a00 */
[-C--:B------:R-:W-:Y:S02]  /*4c00*/  @!P4 ISETP.GE.AND P1, PT, R72, R75.reuse, PT ;  /* 0x0000004b4800c20c */ /* 0x080fe40003f26270 */
[----:B------:R-:W-:Y:S01]  /*4c10*/  IMAD R86, R74, 0x4, R92 ;  /* 0x000000044a567824 */ /* 0x000fe200078e025c */
[----:B------:R-:W-:Y:S02]  /*4c20*/  FSEL R74, R80, RZ, P0 ;  /* 0x000000ff504a7208 */ /* 0x000fe40000000000 */
[----:B------:R-:W4:Y:S01]  /*4c30*/  S2R R92, SR_TID.X ;  /* 0x00000000005c7919 */ /* 0x000f220000002100 */
[----:B------:R-:W-:Y:S01]  /*4c40*/  IMAD.WIDE.U32 R86, R86, -0x326172a9, RZ ;  /* 0xcd9e8d5756567825 */ /* 0x000fe200078e00ff */
[----:B------:R-:W-:Y:S02]  /*4c50*/  @!P4 FSEL R4, R4, -INF , !P1 ;  /* 0xff8000000404c808 */ /* 0x000fe40004800000 */
[----:B------:R-:W-:Y:S03]  /*4c60*/  @!P4 IADD3 R80, R72, 0x1, RZ ;  /* 0x000000014850c810 */ /* 0x000fe60007ffe0ff */
[--C-:B------:R-:W-:Y:S01]  /*4c70*/  FFMA.FTZ R4, R4, c[0x0][0x23c], -R74.reuse ;  /* 0x00008f0004047a23 */ /* 0x100fe2000001084a */
[----:B------:R-:W-:Y:S01]  /*4c80*/  @!P4 ISETP.GE.AND P1, PT, R80, R75, PT ;  /* 0x0000004b5000c20c */ /* 0x000fe20003f26270 */
[C---:B------:R-:W-:Y:S03]  /*4c90*/  HMMA.16816.F32.BF16 R12, R76.reuse, R68, R12 ;  /* 0x000000444c0c723c */ /* 0x040fe6000004180c */
[----:B------:R-:W-:Y:S05]  /*4ca0*/  @!P4 FSEL R5, R5, -INF , !P1 ;  /* 0xff8000000505c808 */ /* 0x000fea0004800000 */
[----:B------:R-:W-:Y:S04]  /*4cb0*/  HMMA.16816.F32.BF16 R16, R76, R70, R16 ;  /* 0x000000464c10723c */ /* 0x000fe80000041810 */
[----:B------:R-:W-:Y:S01]  /*4cc0*/  FFMA.FTZ R5, R5, c[0x0][0x23c], -R74 ;  /* 0x00008f0005057a23 */ /* 0x000fe2000001084a */
[----:B----4-:R-:W-:Y:S03]  /*4cd0*/  SHF.R.S32.HI R92, RZ, 0x1f, R92 ;  /* 0x0000001fff5c7819 */ /* 0x010fe6000001145c */
[----:B------:R4:W-:Y:S01]  /*4ce0*/  MUFU.EX2 R88, R5 ;  /* 0x0000000500587308 */ /* 0x0009e20000000800 */
[----:B-1----:R-:W-:Y:S02]  /*4cf0*/  LEA.HI R92, R92, R93, RZ, 0x7 ;  /* 0x0000005d5c5c7211 */ /* 0x002fe400078f38ff */
[----:B------:R-:W3:Y:S02]  /*4d00*/  LDL R93, [R1+0x54] ;  /* 0x00005400015d7983 */ /* 0x000ee40000100800 */
[----:B------:R-:W-:Y:S05]  /*4d10*/  SHF.R.S32.HI R92, RZ, 0x7, R92 ;  /* 0x00000007ff5c7819 */ /* 0x000fea000001145c */
[----:B------:R-:W-:Y:S02]  /*4d20*/  IMAD R82, R82, 0x2, R92 ;  /* 0x0000000252527824 */ /* 0x000fe400078e025c */
[----:B------:R-:W3:Y:S01]  /*4d30*/  LDL R92, [R1+0x60] ;  /* 0x00006000015c7983 */ /* 0x000ee20000100800 */
[----:B----4-:R-:W-:Y:S04]  /*4d40*/  @!P4 IADD3 R5, R72, 0x8, RZ ;  /* 0x000000084805c810 */ /* 0x010fe80007ffe0ff */
[-C--:B------:R-:W-:Y:S04]  /*4d50*/  @!P4 ISETP.GE.AND P1, PT, R5, R75.reuse, PT ;  /* 0x0000004b0500c20c */ /* 0x080fe80003f26270 */
[----:B------:R-:W-:Y:S05]  /*4d60*/  @!P4 FSEL R8, R8, -INF , !P1 ;  /* 0xff8000000808c808 */ /* 0x000fea0004800000 */
[--C-:B------:R-:W-:Y:S01]  /*4d70*/  FFMA.FTZ R8, R8, c[0x0][0x23c], -R74.reuse ;  /* 0x00008f0008087a23 */ /* 0x100fe2000001084a */
[C---:B--2---:R-:W-:Y:S01]  /*4d80*/  FSETP.NEU.FTZ.AND P0, PT, R89.reuse, -INF , PT ;  /* 0xff8000005900780b */ /* 0x044fe20003f1d000 */
[----:B------:R-:W-:Y:S02]  /*4d90*/  FMUL.FTZ R81, R89, 1.4426950216293334961 ;  /* 0x3fb8aa3b59517820 */ /* 0x000fe40000410000 */
[----:B------:R1:W-:Y:S02]  /*4da0*/  MUFU.EX2 R89, R4 ;  /* 0x0000000400597308 */ /* 0x0003e40000000800 */
[----:B-1----:R-:W-:Y:S02]  /*4db0*/  @!P4 IMNMX R4, R73, UR27, PT ;  /* 0x0000001b4904cc17 */ /* 0x002fe4000b800200 */
[----:B------:R-:W-:Y:S02]  /*4dc0*/  FSEL R73, R81, RZ, P0 ;  /* 0x000000ff51497208 */ /* 0x000fe40000000000 */
[-C--:B------:R-:W-:Y:S04]  /*4dd0*/  @!P4 ISETP.GE.AND P0, PT, R72, R4.reuse, PT ;  /* 0x000000044800c20c */ /* 0x080fe80003f06270 */
[----:B------:R-:W-:Y:S02]  /*4de0*/  @!P4 FSEL R6, R6, -INF , !P0 ;  /* 0xff8000000606c808 */ /* 0x000fe40004000000 */
[-C--:B------:R-:W-:Y:S03]  /*4df0*/  @!P4 ISETP.GE.AND P0, PT, R80, R4.reuse, PT ;  /* 0x000000045000c20c */ /* 0x080fe60003f06270 */
[----:B------:R-:W-:Y:S01]  /*4e00*/  FFMA.FTZ R6, R6, c[0x0][0x23c], -R73 ;  /* 0x00008f0006067a23 */ /* 0x000fe20000010849 */
[----:B------:R-:W-:Y:S02]  /*4e10*/  @!P4 FSEL R7, R7, -INF , !P0 ;  /* 0xff8000000707c808 */ /* 0x000fe40004000000 */
[-C--:B------:R-:W-:Y:S02]  /*4e20*/  @!P4 ISETP.GE.AND P0, PT, R5, R4.reuse, PT ;  /* 0x000000040500c20c */ /* 0x080fe40003f06270 */
[----:B------:R-:W-:Y:S02]  /*4e30*/  @!P4 IADD3 R5, R72, 0x9, RZ ;  /* 0x000000094805c810 */ /* 0x000fe40007ffe0ff */
[----:B------:R-:W-:Y:S02]  /*4e40*/  @!P4 FSEL R10, R10, -INF , !P0 ;  /* 0xff8000000a0ac808 */ /* 0x000fe40004000000 */
[----:B-----5:R-:W-:Y:S02]  /*4e50*/  LOP3.LUT R84, R87, UR15, R83, 0x96, !PT ;  /* 0x0000000f57547c12 */ /* 0x020fe4000f8e9653 */
[----:B------:R1:W-:Y:S01]  /*4e60*/  MUFU.EX2 R87, R6 ;  /* 0x0000000600577308 */ /* 0x0003e20000000800 */
[CC--:B------:R-:W-:Y:S01]  /*4e70*/  @!P4 ISETP.GE.AND P2, PT, R5.reuse, R75.reuse, PT ;  /* 0x0000004b0500c20c */ /* 0x0c0fe20003f46270 */
[--C-:B------:R-:W-:Y:S01]  /*4e80*/  FFMA.FTZ R10, R10, c[0x0][0x23c], -R73.reuse ;  /* 0x00008f000a0a7a23 */ /* 0x100fe20000010849 */
[-C--:B------:R-:W-:Y:S01]  /*4e90*/  @!P4 ISETP.GE.AND P1, PT, R5, R4.reuse, PT ;  /* 0x000000040500c20c */ /* 0x080fe20003f26270 */
[----:B------:R-:W-:Y:S01]  /*4ea0*/  IMAD.WIDE.U32 R84, R84, -0x2daee0ad, RZ ;  /* 0xd2511f5354547825 */ /* 0x000fe200078e00ff */
[----:B------:R-:W-:Y:S02]  /*4eb0*/  @!P4 FSEL R9, R9, -INF , !P2 ;  /* 0xff8000000909c808 */ /* 0x000fe40005000000 */
[C---:B------:R-:W-:Y:S02]  /*4ec0*/  @!P4 IADD3 R5, R72.reuse, 0x10, RZ ;  /* 0x000000104805c810 */ /* 0x040fe40007ffe0ff */
[----:B------:R-:W-:Y:S02]  /*4ed0*/  @!P4 FSEL R11, R11, -INF , !P1 ;  /* 0xff8000000b0bc808 */ /* 0x000fe40004800000 */
[CC--:B------:R-:W-:Y:S02]  /*4ee0*/  @!P4 ISETP.GE.AND P2, PT, R5.reuse, R75.reuse, PT ;  /* 0x0000004b0500c20c */ /* 0x0c0fe40003f46270 */
[-C--:B------:R-:W-:Y:S02]  /*4ef0*/  @!P4 ISETP.GE.AND P3, PT, R5, R4.reuse, PT ;  /* 0x000000040500c20c */ /* 0x080fe40003f66270 */
[----:B------:R-:W-:Y:S02]  /*4f00*/  @!P4 IADD3 R5, R72, 0x11, RZ ;  /* 0x000000114805c810 */ /* 0x000fe40007ffe0ff */
[----:B------:R-:W-:Y:S02]  /*4f10*/  @!P4 FSEL R12, R12, -INF , !P2 ;  /* 0xff8000000c0cc808 */ /* 0x000fe40005000000 */
[-C--:B------:R-:W-:Y:S02]  /*4f20*/  @!P4 ISETP.GE.AND P6, PT, R5, R75.reuse, PT ;  /* 0x0000004b0500c20c */ /* 0x080fe40003fc6270 */
[----:B------:R-:W-:Y:S01]  /*4f30*/  @!P4 FSEL R14, R14, -INF , !P3 ;  /* 0xff8000000e0ec808 */ /* 0x000fe20005800000 */
[--C-:B------:R-:W-:Y:S01]  /*4f40*/  FFMA.FTZ R12, R12, c[0x0][0x23c], -R74.reuse ;  /* 0x00008f000c0c7a23 */ /* 0x100fe2000001084a */
[----:B------:R-:W-:Y:S02]  /*4f50*/  @!P4 FSEL R13, R13, -INF , !P6 ;  /* 0xff8000000d0dc808 */ /* 0x000fe40007000000 */
[-C--:B------:R-:W-:Y:S01]  /*4f60*/  @!P4 ISETP.GE.AND P0, PT, R5, R4.reuse, PT ;  /* 0x000000040500c20c */ /* 0x080fe20003f06270 */
[--C-:B------:R-:W-:Y:S01]  /*4f70*/  FFMA.FTZ R14, R14, c[0x0][0x23c], -R73.reuse ;  /* 0x00008f000e0e7a23 */ /* 0x100fe20000010849 */
[C---:B------:R-:W-:Y:S01]  /*4f80*/  @!P4 IADD3 R5, R72.reuse, 0x18, RZ ;  /* 0x000000184805c810 */ /* 0x040fe20007ffe0ff */
[--C-:B------:R-:W-:Y:S01]  /*4f90*/  FFMA.FTZ R13, R13, c[0x0][0x23c], -R74.reuse ;  /* 0x00008f000d0d7a23 */ /* 0x100fe2000001084a */
[----:B------:R-:W-:Y:S01]  /*4fa0*/  @!P4 IADD3 R72, R72, 0x19, RZ ;  /* 0x000000194848c810 */ /* 0x000fe20007ffe0ff */
[----:B------:R-:W-:Y:S01]  /*4fb0*/  MUFU.EX2 R77, R14 ;  /* 0x0000000e004d7308 */ /* 0x000fe20000000800 */
[CC--:B------:R-:W-:Y:S02]  /*4fc0*/  @!P4 ISETP.GE.AND P1, PT, R5.reuse, R75.reuse, PT ;  /* 0x0000004b0500c20c */ /* 0x0c0fe40003f26270 */
[-C--:B------:R-:W-:Y:S02]  /*4fd0*/  @!P4 ISETP.GE.AND P5, PT, R5, R4.reuse, PT ;  /* 0x000000040500c20c */ /* 0x080fe40003fa6270 */
[C---:B------:R-:W-:Y:S02]  /*4fe0*/  @!P4 ISETP.GE.AND P6, PT, R72.reuse, R4, PT ;  /* 0x000000044800c20c */ /* 0x040fe40003fc6270 */
[----:B------:R-:W-:Y:S02]  /*4ff0*/  @!P4 ISETP.GE.AND P2, PT, R72, R75, PT ;  /* 0x0000004b4800c20c */ /* 0x000fe40003f46270 */
[----:B------:R-:W-:Y:S01]  /*5000*/  @!P4 FSEL R16, R16, -INF , !P1 ;  /* 0xff8000001010c808 */ /* 0x000fe20004800000 */
[----:B------:R-:W-:Y:S01]  /*5010*/  MUFU.EX2 R78, R13 ;  /* 0x0000000d004e7308 */ /* 0x000fe20000000800 */
[----:B------:R-:W-:Y:S02]  /*5020*/  @!P4 FSEL R17, R17, -INF , !P2 ;  /* 0xff8000001111c808 */ /* 0x000fe40005000000 */
[----:B------:R-:W-:Y:S01]  /*5030*/  @!P4 FSEL R18, R18, -INF , !P5 ;  /* 0xff8000001212c808 */ /* 0x000fe20006800000 */
[----:B------:R-:W-:Y:S01]  /*5040*/  FFMA.FTZ R16, R16, c[0x0][0x23c], -R74 ;  /* 0x00008f0010107a23 */ /* 0x000fe2000001084a */
[----:B------:R-:W-:Y:S02]  /*5050*/  @!P4 FSEL R19, R19, -INF , !P6 ;  /* 0xff8000001313c808 */ /* 0x000fe40007000000 */
[----:B------:R-:W-:Y:S01]  /*5060*/  @!P4 FSEL R15, R15, -INF , !P0 ;  /* 0xff8000000f0fc808 */ /* 0x000fe20004000000 */
[--C-:B------:R-:W-:Y:S02]  /*5070*/  FFMA.FTZ R18, R18, c[0x0][0x23c], -R73.reuse ;  /* 0x00008f0012127a23 */ /* 0x100fe40000010849 */
[----:B------:R-:W-:Y:S02]  /*5080*/  MUFU.EX2 R75, R16 ;  /* 0x00000010004b7308 */ /* 0x000fe40000000800 */
[--C-:B------:R-:W-:Y:S01]  /*5090*/  FFMA.FTZ R15, R15, c[0x0][0x23c], -R73.reuse ;  /* 0x00008f000f0f7a23 */ /* 0x100fe20000010849 */
[----:B---3--:R-:W-:Y:S02]  /*50a0*/  LOP3.LUT R82, R91, UR14, R82, 0x96, !PT ;  /* 0x0000000e5b527c12 */ /* 0x008fe4000f8e9652 */
[----:B------:R-:W2:Y:S01]  /*50b0*/  LDL R91, [R1+0x58] ;  /* 0x00005800015b7983 */ /* 0x000ea20000100800 */
[----:B------:R-:W-:Y:S01]  /*50c0*/  LOP3.LUT R83, R85, UR29, R90, 0x96, !PT ;  /* 0x0000001d55537c12 */ /* 0x000fe2000f8e965a */
[--C-:B------:R-:W-:Y:S03]  /*50d0*/  FFMA.FTZ R85, R7, c[0x0][0x23c], -R73.reuse ;  /* 0x00008f0007557a23 */ /* 0x100fe60000010849 */
[----:B------:R-:W-:Y:S01]  /*50e0*/  MUFU.EX2 R76, R15 ;  /* 0x0000000f004c7308 */ /* 0x000fe20000000800 */
[----:B------:R-:W3:Y:S01]  /*50f0*/  LDL R90, [R1+0x5c] ;  /* 0x00005c00015a7983 */ /* 0x000ee20000100800 */
[----:B------:R-:W-:Y:S04]  /*5100*/  IMAD.WIDE.U32 R68, R82, -0x326172a9, RZ ;  /* 0xcd9e8d5752447825 */ /* 0x000fe800078e00ff */
[----:B------:R-:W-:Y:S01]  /*5110*/  IMAD.WIDE.U32 R82, R83, -0x326172a9, RZ ;  /* 0xcd9e8d5753527825 */ /* 0x000fe200078e00ff */
[----:B-1----:R-:W-:Y:S03]  /*5120*/  LOP3.LUT R6, R69, UR30, R86, 0x96, !PT ;  /* 0x0000001e45067c12 */ /* 0x002fe6000f8e9656 */
[----:B------:R-:W-:Y:S01]  /*5130*/  MUFU.EX2 R85, R85 ;  /* 0x0000005500557308 */ /* 0x000fe20000000800 */
[----:B------:R-:W-:Y:S01]  /*5140*/  LOP3.LUT R80, R83, UR28, R68, 0x96, !PT ;  /* 0x0000001c53507c12 */ /* 0x000fe2000f8e9644 */
[----:B------:R-:W-:Y:S04]  /*5150*/  IMAD.WIDE.U32 R6, R6, -0x2daee0ad, RZ ;  /* 0xd2511f5306067825 */ /* 0x000fe800078e00ff */
[----:B------:R-:W-:Y:S01]  /*5160*/  FFMA.FTZ R83, R9, c[0x0][0x23c], -R74 ;  /* 0x00008f0009537a23 */ /* 0x000fe2000001084a */
[----:B------:R-:W-:Y:S01]  /*5170*/  LOP3.LUT R7, R7, UR26, R84, 0x96, !PT ;  /* 0x0000001a07077c12 */ /* 0x000fe2000f8e9654 */
[----:B------:R-:W-:Y:S02]  /*5180*/  IMAD.WIDE.U32 R80, R80, -0x2daee0ad, RZ ;  /* 0xd2511f5350507825 */ /* 0x000fe400078e00ff */
[----:B------:R1:W4:Y:S02]  /*5190*/  MUFU.EX2 R84, R8 ;  /* 0x0000000800547308 */ /* 0x0003240000000800 */
[----:B------:R-:W-:Y:S01]  /*51a0*/  FFMA.FTZ R74, R17, c[0x0][0x23c], -R74 ;  /* 0x00008f00114a7a23 */ /* 0x000fe2000001084a */
[----:B------:R-:W-:Y:S01]  /*51b0*/  LOP3.LUT R6, R81, UR24, R6, 0x96, !PT ;  /* 0x0000001851067c12 */ /* 0x000fe2000f8e9606 */
[--C-:B------:R-:W-:Y:S02]  /*51c0*/  FFMA.FTZ R81, R11, c[0x0][0x23c], -R73.reuse ;  /* 0x00008f000b517a23 */ /* 0x100fe40000010849 */
[----:B------:R-:W-:Y:S04]  /*51d0*/  FFMA.FTZ R73, R19, c[0x0][0x23c], -R73 ;  /* 0x00008f0013497a23 */ /* 0x000fe80000010849 */
[----:B------:R-:W-:Y:S10]  /*51e0*/  MUFU.EX2 R83, R83 ;  /* 0x0000005300537308 */ /* 0x000ff40000000800 */
[----:B------:R-:W5:Y:S01]  /*51f0*/  MUFU.EX2 R81, R81 ;  /* 0x0000005100517308 */ /* 0x000f620000000800 */
[----:B-1----:R-:W-:Y:S04]  /*5200*/  IMAD.WIDE.U32 R8, R7, -0x326172a9, RZ ;  /* 0xcd9e8d5707087825 */ /* 0x002fe800078e00ff */
[----:B------:R-:W-:Y:S01]  /*5210*/  IMAD.WIDE.U32 R6, R6, -0x326172a9, RZ ;  /* 0xcd9e8d5706067825 */ /* 0x000fe200078e00ff */
[----:B------:R-:W-:Y:S04]  /*5220*/  LOP3.LUT R68, R9, UR25, R82, 0x96, !PT ;  /* 0x0000001909447c12 */ /* 0x000fe8000f8e9652 */
[----:B------:R-:W-:Y:S01]  /*5230*/  MUFU.EX2 R74, R74 ;  /* 0x0000004a004a7308 */ /* 0x000fe20000000800 */
[----:B------:R-:W-:Y:S01]  /*5240*/  LOP3.LUT R8, R7, UR23, R8, 0x96, !PT ;  /* 0x0000001707087c12 */ /* 0x000fe2000f8e9608 */
[----:B------:R-:W-:Y:S04]  /*5250*/  IMAD.WIDE.U32 R68, R68, -0x2daee0ad, RZ ;  /* 0xd2511f5344447825 */ /* 0x000fe800078e00ff */
[----:B------:R-:W-:Y:S04]  /*5260*/  IMAD.WIDE.U32 R8, R8, -0x2daee0ad, RZ ;  /* 0xd2511f5308087825 */ /* 0x000fe800078e00ff */
[----:B------:R1:W-:Y:S01]  /*5270*/  MUFU.EX2 R82, R10 ;  /* 0x0000000a00527308 */ /* 0x0003e20000000800 */
[----:B------:R-:W-:Y:S05]  /*5280*/  LOP3.LUT R5, R9, UR20, R68, 0x96, !PT ;  /* 0x0000001409057c12 */ /* 0x000fea000f8e9644 */
[----:B------:R-:W-:Y:S04]  /*5290*/  IMAD.WIDE.U32 R4, R5, -0x326172a9, RZ ;  /* 0xcd9e8d5705047825 */ /* 0x000fe800078e00ff */
[----:B------:R-:W-:Y:S01]  /*52a0*/  MUFU.EX2 R72, R18 ;  /* 0x0000001200487308 */ /* 0x000fe20000000800 */
[----:B------:R-:W-:Y:S02]  /*52b0*/  LOP3.LUT R13, R4, 0xff, RZ, 0xc0, !PT ;  /* 0x000000ff040d7812 */ /* 0x000fe400078ec0ff */
[----:B------:R-:W-:Y:S02]  /*52c0*/  SHF.R.U32.HI R14, RZ, 0x10, R4 ;  /* 0x00000010ff0e7819 */ /* 0x000fe40000011604 */
[----:B------:R-:W-:Y:S05]  /*52d0*/  ISETP.LE.U32.AND P4, PT, R13, UR33, PT ;  /* 0x000000210d007c0c */ /* 0x000fea000bf83070 */
[----:B------:R-:W-:Y:S01]  /*52e0*/  MUFU.EX2 R73, R73 ;  /* 0x0000004900497308 */ /* 0x000fe20000000800 */
[----:B-1----:R-:W-:Y:S05]  /*52f0*/  LOP3.LUT R10, R69, UR22, R80, 0x96, !PT ;  /* 0x00000016450a7c12 */ /* 0x002fea000f8e9650 */
[----:B------:R-:W-:Y:S04]  /*5300*/  IMAD.WIDE.U32 R10, R10, -0x326172a9, RZ ;  /* 0xcd9e8d570a0a7825 */ /* 0x000fe800078e00ff */
[----:B------:R1:W1:Y:S01]  /*5310*/  MUFU.EX2 R80, R12 ;  /* 0x0000000c00507308 */ /* 0x0002620000000800 */
[----:B----4-:R-:W-:Y:S01]  /*5320*/  @!P4 FADD.FTZ R84, -R84, -RZ ;  /* 0x800000ff5454c221 */ /* 0x010fe20000010100 */
[----:B------:R-:W-:Y:S05]  /*5330*/  LOP3.LUT R6, R11, UR21, R6, 0x96, !PT ;  /* 0x000000150b067c12 */ /* 0x000fea000f8e9606 */
[----:B------:R-:W-:Y:S05]  /*5340*/  IMAD.WIDE.U32 R6, R6, -0x2daee0ad, RZ ;  /* 0xd2511f5306067825 */ /* 0x000fea00078e00ff */
[C---:B------:R-:W-:Y:S02]  /*5350*/  LOP3.LUT R69, R6.reuse, 0xffff, RZ, 0xc0, !PT ;  /* 0x0000ffff06457812 */ /* 0x040fe400078ec0ff */
[--C-:B------:R-:W-:Y:S02]  /*5360*/  SHF.R.U32.HI R68, RZ, 0x10, R6.reuse ;  /* 0x00000010ff447819 */ /* 0x100fe40000011606 */
[----:B------:R-:W-:Y:S02]  /*5370*/  SHF.R.U32.HI R9, RZ, 0x18, R6 ;  /* 0x00000018ff097819 */ /* 0x000fe40000011606 */
[----:B------:R-:W-:Y:S02]  /*5380*/  LOP3.LUT R11, R6, 0xff, RZ, 0xc0, !PT ;  /* 0x000000ff060b7812 */ /* 0x000fe400078ec0ff */
[----:B------:R-:W-:Y:S02]  /*5390*/  LOP3.LUT R6, R5, UR19, R10, 0x96, !PT ;  /* 0x0000001305067c12 */ /* 0x000fe4000f8e960a */
[----:B------:R-:W-:Y:S02]  /*53a0*/  LOP3.LUT R10, R4, 0xffff, RZ, 0xc0, !PT ;  /* 0x0000ffff040a7812 */ /* 0x000fe400078ec0ff */
[C---:B------:R-:W-:Y:S02]  /*53b0*/  LOP3.LUT R5, R6.reuse, 0xffff, RZ, 0xc0, !PT ;  /* 0x0000ffff06057812 */ /* 0x040fe400078ec0ff */
[----:B-1----:R-:W-:Y:S02]  /*53c0*/  SHF.R.U32.HI R12, RZ, 0x18, R4 ;  /* 0x00000018ff0c7819 */ /* 0x002fe40000011604 */
[----:B------:R-:W-:Y:S02]  /*53d0*/  SHF.R.U32.HI R4, RZ, 0x8, R5 ;  /* 0x00000008ff047819 */ /* 0x000fe40000011605 */
[----:B------:R-:W-:Y:S02]  /*53e0*/  SHF.R.U32.HI R5, RZ, 0x10, R6 ;  /* 0x00000010ff057819 */ /* 0x000fe40000011606 */
[----:B------:R-:W-:Y:S02]  /*53f0*/  LOP3.LUT R8, R7, UR18, R8, 0x96, !PT ;  /* 0x0000001207087c12 */ /* 0x000fe4000f8e9608 */
[----:B------:R-:W-:Y:S02]  /*5400*/  LOP3.LUT R7, R6, 0xff, RZ, 0xc0, !PT ;  /* 0x000000ff06077812 */ /* 0x000fe400078ec0ff */
[----:B------:R-:W-:Y:S02]  /*5410*/  LOP3.LUT R4, R4, 0xffff, RZ, 0xc0, !PT ;  /* 0x0000ffff04047812 */ /* 0x000fe400078ec0ff */
[----:B------:R-:W-:Y:S02]  /*5420*/  LOP3.LUT R5, R5, 0xff, RZ, 0xc0, !PT ;  /* 0x000000ff05057812 */ /* 0x000fe400078ec0ff */
[----:B------:R-:W-:Y:S02]  /*5430*/  ISETP.LE.U32.AND P1, PT, R7, UR33, PT ;  /* 0x0000002107007c0c */ /* 0x000fe4000bf23070 */
[----:B------:R-:W-:Y:S02]  /*5440*/  SHF.R.U32.HI R6, RZ, 0x18, R6 ;  /* 0x00000018ff067819 */ /* 0x000fe40000011606 */
[----:B------:R-:W-:Y:S02]  /*5450*/  ISETP.LE.U32.AND P2, PT, R4, UR33, PT ;  /* 0x0000002104007c0c */ /* 0x000fe4000bf43070 */
[----:B------:R-:W-:Y:S02]  /*5460*/  ISETP.LE.U32.AND P5, PT, R5, UR33, PT ;  /* 0x0000002105007c0c */ /* 0x000fe4000bfa3070 */
[----:B------:R-:W-:Y:S02]  /*5470*/  ISETP.LE.U32.AND P6, PT, R6, UR33, PT ;  /* 0x0000002106007c0c */ /* 0x000fe4000bfc3070 */
[----:B------:R-:W-:Y:S02]  /*5480*/  SHF.R.U32.HI R5, RZ, 0x8, R10 ;  /* 0x00000008ff057819 */ /* 0x000fe4000001160a */
[----:B------:R-:W-:Y:S01]  /*5490*/  LOP3.LUT R4, R8, 0xff, RZ, 0xc0, !PT ;  /* 0x000000ff08047812 */ /* 0x000fe200078ec0ff */
[----:B------:R-:W-:Y:S01]  /*54a0*/  @!P1 FADD.FTZ R89, -R89, -RZ ;  /* 0x800000ff59599221 */ /* 0x000fe20000010100 */
[----:B------:R-:W-:Y:S02]  /*54b0*/  LOP3.LUT R5, R5, 0xffff, RZ, 0xc0, !PT ;  /* 0x0000ffff05057812 */ /* 0x000fe400078ec0ff */
[----:B------:R-:W-:Y:S01]  /*54c0*/  ISETP.LE.U32.AND P1, PT, R12, UR33, PT ;  /* 0x000000210c007c0c */ /* 0x000fe2000bf23070 */
[----:B------:R-:W-:Y:S01]  /*54d0*/  @!P2 FADD.FTZ R88, -R88, -RZ ;  /* 0x800000ff5858a221 */ /* 0x000fe20000010100 */
[----:B------:R-:W-:Y:S01]  /*54e0*/  ISETP.LE.U32.AND P2, PT, R4, UR33, PT ;  /* 0x0000002104007c0c */ /* 0x000fe2000bf43070 */
[----:B------:R-:W-:Y:S01]  /*54f0*/  @!P5 FADD.FTZ R87, -R87, -RZ ;  /* 0x800000ff5757d221 */ /* 0x000fe20000010100 */
[----:B------:R-:W-:Y:S01]  /*5500*/  ISETP.LE.U32.AND P5, PT, R5, UR33, PT ;  /* 0x0000002105007c0c */ /* 0x000fe2000bfa3070 */
[----:B------:R-:W-:Y:S01]  /*5510*/  @!P6 FADD.FTZ R85, -R85, -RZ ;  /* 0x800000ff5555e221 */ /* 0x000fe20000010100 */
[----:B------:R-:W-:Y:S02]  /*5520*/  LOP3.LUT R4, R14, 0xff, RZ, 0xc0, !PT ;  /* 0x000000ff0e047812 */ /* 0x000fe400078ec0ff */
[--C-:B------:R-:W-:Y:S02]  /*5530*/  SHF.R.U32.HI R5, RZ, 0x10, R8.reuse ;  /* 0x00000010ff057819 */ /* 0x100fe40000011608 */
[----:B------:R-:W-:Y:S02]  /*5540*/  ISETP.LE.U32.AND P6, PT, R4, UR33, PT ;  /* 0x0000002104007c0c */ /* 0x000fe4000bfc3070 */
[----:B------:R-:W-:Y:S01]  /*5550*/  SHF.R.U32.HI R4, RZ, 0x18, R8 ;  /* 0x00000018ff047819 */ /* 0x000fe20000011608 */
[----:B-----5:R-:W-:Y:S01]  /*5560*/  @!P1 FADD.FTZ R81, -R81, -RZ ;  /* 0x800000ff51519221 */ /* 0x020fe20000010100 */
[----:B------:R-:W-:Y:S01]  /*5570*/  LOP3.LUT R8, R8, 0xffff, RZ, 0xc0, !PT ;  /* 0x0000ffff08087812 */ /* 0x000fe200078ec0ff */
[----:B------:R-:W-:Y:S01]  /*5580*/  @!P2 FADD.FTZ R80, -R80, -RZ ;  /* 0x800000ff5050a221 */ /* 0x000fe20000010100 */
[----:B------:R-:W-:Y:S01]  /*5590*/  LOP3.LUT R6, R68, 0xff, RZ, 0xc0, !PT ;  /* 0x000000ff44067812 */ /* 0x000fe200078ec0ff */
[----:B------:R-:W-:Y:S01]  /*55a0*/  @!P5 FADD.FTZ R83, -R83, -RZ ;  /* 0x800000ff5353d221 */ /* 0x000fe20000010100 */
[----:B------:R-:W-:Y:S02]  /*55b0*/  ISETP.LE.U32.AND P4, PT, R4, UR33, PT ;  /* 0x0000002104007c0c */ /* 0x000fe4000bf83070 */
[----:B------:R-:W-:Y:S02]  /*55c0*/  LOP3.LUT R4, R5, 0xff, RZ, 0xc0, !PT ;  /* 0x000000ff05047812 */ /* 0x000fe400078ec0ff */
[----:B------:R-:W-:Y:S01]  /*55d0*/  SHF.R.U32.HI R5, RZ, 0x8, R8 ;  /* 0x00000008ff057819 */ /* 0x000fe20000011608 */
[----:B------:R-:W-:Y:S01]  /*55e0*/  @!P6 FADD.FTZ R82, -R82, -RZ ;  /* 0x800000ff5252e221 */ /* 0x000fe20000010100 */
[----:B------:R-:W-:Y:S02]  /*55f0*/  ISETP.LE.U32.AND P5, PT, R4, UR33, PT ;  /* 0x0000002104007c0c */ /* 0x000fe4000bfa3070 */
[----:B------:R-:W-:Y:S02]  /*5600*/  SHF.R.U32.HI R4, RZ, 0x8, R69 ;  /* 0x00000008ff047819 */ /* 0x000fe40000011645 */
[----:B------:R-:W-:Y:S02]  /*5610*/  LOP3.LUT R5, R5, 0xffff, RZ, 0xc0, !PT ;  /* 0x0000ffff05057812 */ /* 0x000fe400078ec0ff */
[----:B------:R-:W-:Y:S01]  /*5620*/  ISETP.LE.U32.AND P1, PT, R6, UR33, PT ;  /* 0x0000002106007c0c */ /* 0x000fe2000bf23070 */
[----:B------:R-:W-:Y:S01]  /*5630*/  @!P4 FADD.FTZ R76, -R76, -RZ ;  /* 0x800000ff4c4cc221 */ /* 0x000fe20000010100 */
[----:B------:R-:W-:Y:S02]  /*5640*/  F2FP.RELU.BF16.PACK_AB R6, R88, R89 ;  /* 0x000000595806723e */ /* 0x000fe400000018ff */
[----:B------:R-:W-:Y:S02]  /*5650*/  ISETP.LE.U32.AND P6, PT, R5, UR33, PT ;  /* 0x0000002105007c0c */ /* 0x000fe4000bfc3070 */
[----:B------:R-:W-:Y:S01]  /*5660*/  F2FP.RELU.BF16.PACK_AB R5, R85, R87 ;  /* 0x000000575505723e */ /* 0x000fe200000018ff */
[----:B------:R1:W-:Y:S01]  /*5670*/  STS [R93+0x14000], R6 ;  /* 0x014000065d007388 */ /* 0x0003e20000000800 */
[----:B------:R-:W-:Y:S01]  /*5680*/  LOP3.LUT R4, R4, 0xffff, RZ, 0xc0, !PT ;  /* 0x0000ffff04047812 */ /* 0x000fe200078ec0ff */
[----:B------:R-:W-:Y:S01]  /*5690*/  @!P5 FADD.FTZ R77, -R77, -RZ ;  /* 0x800000ff4d4dd221 */ /* 0x000fe20000010100 */
[----:B------:R-:W-:Y:S01]  /*56a0*/  ISETP.LE.U32.AND P3, PT, R11, UR33, PT ;  /* 0x000000210b007c0c */ /* 0x000fe2000bf63070 */
[----:B------:R4:W-:Y:S01]  /*56b0*/  STS [R93+0x14400], R5 ;  /* 0x014400055d007388 */ /* 0x0009e20000000800 */
[----:B------:R-:W-:Y:S01]  /*56c0*/  ISETP.LE.U32.AND P2, PT, R4, UR33, PT ;  /* 0x0000002104007c0c */ /* 0x000fe2000bf43070 */
[----:B------:R-:W-:Y:S01]  /*56d0*/  @!P1 FADD.FTZ R72, -R72, -RZ ;  /* 0x800000ff48489221 */ /* 0x000fe20000010100 */
[----:B------:R-:W-:Y:S02]  /*56e0*/  F2FP.RELU.BF16.PACK_AB R4, R83, R84 ;  /* 0x000000545304723e */ /* 0x000fe400000018ff */
[----:B------:R-:W-:Y:S01]  /*56f0*/  ISETP.LE.U32.AND P0, PT, R9, UR33, PT ;  /* 0x0000002109007c0c */ /* 0x000fe2000bf03070 */
[----:B------:R-:W-:Y:S01]  /*5700*/  @!P6 FADD.FTZ R78, -R78, -RZ ;  /* 0x800000ff4e4ee221 */ /* 0x000fe20000010100 */
[----:B------:R-:W-:Y:S01]  /*5710*/  F2FP.RELU.BF16.PACK_AB R8, R81, R82 ;  /* 0x000000525108723e */ /* 0x000fe200000018ff */
[----:B------:R5:W-:Y:S01]  /*5720*/  STS [R92+0x14000], R4 ;  /* 0x014000045c007388 */ /* 0x000be20000000800 */
[----:B------:R-:W-:Y:S02]  /*5730*/  FSETP.GE.FTZ.AND P1, PT, R88, RZ, PT ;  /* 0x000000ff5800720b */ /* 0x000fe40003f36000 */
[----:B------:R-:W-:Y:S01]  /*5740*/  F2FP.RELU.BF16.PACK_AB R7, R78, R80 ;  /* 0x000000504e07723e */ /* 0x000fe200000018ff */
[----:B------:R-:W-:Y:S01]  /*5750*/  STS [R92+0x14400], R8 ;  /* 0x014400085c007388 */ /* 0x000fe20000000800 */
[----:B------:R-:W-:Y:S01]  /*5760*/  @!P3 FADD.FTZ R75, -R75, -RZ ;  /* 0x800000ff4b4bb221 */ /* 0x000fe20000010100 */
[----:B------:R-:W-:Y:S01]  /*5770*/  FSETP.GE.FTZ.AND P3, PT, R80, RZ, PT ;  /* 0x000000ff5000720b */ /* 0x000fe20003f76000 */
[----:B------:R-:W-:Y:S01]  /*5780*/  @!P2 FADD.FTZ R74, -R74, -RZ ;  /* 0x800000ff4a4aa221 */ /* 0x000fe20000010100 */
[----:B------:R-:W-:Y:S02]  /*5790*/  FSETP.GE.FTZ.AND P2, PT, R89, RZ, PT ;  /* 0x000000ff5900720b */ /* 0x000fe40003f56000 */
[----:B------:R-:W-:Y:S01]  /*57a0*/  @!P0 FADD.FTZ R73, -R73, -RZ ;  /* 0x800000ff49498221 */ /* 0x000fe20000010100 */
[----:B-1----:R-:W-:Y:S02]  /*57b0*/  F2FP.RELU.BF16.PACK_AB R6, R76, R77 ;  /* 0x0000004d4c06723e */ /* 0x002fe400000018ff */
[----:B----4-:R-:W-:Y:S02]  /*57c0*/  F2FP.RELU.BF16.PACK_AB R5, R74, R75 ;  /* 0x0000004b4a05723e */ /* 0x010fe400000018ff */
[----:B-----5:R-:W-:Y:S01]  /*57d0*/  F2FP.RELU.BF16.PACK_AB R4, R73, R72 ;  /* 0x000000484904723e */ /* 0x020fe200000018ff */
[----:B--2---:R-:W-:Y:S04]  /*57e0*/  STS [R91+0x14000], R7 ;  /* 0x014000075b007388 */ /* 0x004fe80000000800 */
[----:B------:R-:W-:Y:S04]  /*57f0*/  STS [R91+0x14400], R6 ;  /* 0x014400065b007388 */ /* 0x000fe80000000800 */
[----:B---3--:R-:W-:Y:S04]  /*5800*/  STS [R90+0x14000], R5 ;  /* 0x014000055a007388 */ /* 0x008fe80000000800 */
[----:B------:R-:W-:Y:S04]  /*5810*/  STS [R90+0x14400], R4 ;  /* 0x014400045a007388 */ /* 0x000fe80000000800 */
[----:B------:R-:W1:Y:S08]  /*5820*/  LDSM.16.M88.4 R16, [R98+0x6000] ;  /* 0x006000006210783b */ /* 0x000e700000000200 */
        /* <DEDUP_REMOVED lines=58> */
[----:B------:R-:W-:Y:S07]  /*5bd0*/  HMMA.16816.F32.BF16 R16, R68, R242, R16 ;  /* 0x000000f24410723c */ /* 0x000fee0000041810 */
[----:B------:R-:W-:Y:S02]  /*5be0*/  IMAD.U32 R68, RZ, RZ, UR10 ;  /* 0x0000000aff447e24 */ /* 0x000fe4000f8e00ff */
[----:B------:R-:W-:Y:S03]  /*5bf0*/  IMAD.U32 R69, RZ, RZ, UR9 ;  /* 0x00000009ff457e24 */ /* 0x000fe6000f8e00ff */
[C---:B------:R-:W-:Y:S04]  /*5c00*/  LEA R70, P0, R94.reuse, R68, 0x2 ;  /* 0x000000445e467211 */ /* 0x040fe800078010ff */
[----:B------:R-:W-:Y:S02]  /*5c10*/  LEA.HI.X.SX32 R71, R94, R69, 0x2, P0 ;  /* 0x000000455e477211 */ /* 0x000fe400000f16ff */
[----:B------:R-:W-:Y:S03]  /*5c20*/  FSETP.GE.FTZ.AND P0, PT, R84, RZ, PT ;  /* 0x000000ff5400720b */ /* 0x000fe60003f16000 */
[----:B------:R-:W2:Y:S04]  /*5c30*/  LDG.E R69, [R70.64] ;  /* 0x0000000446457981 */ /* 0x000ea8000c1e1900 */
[----:B------:R2:W3:Y:S02]  /*5c40*/  LDG.E R68, [R70.64+0x20] ;  /* 0x0000200446447981 */ /* 0x0004e4000c1e1900 */
[C---:B--2---:R-:W-:Y:S02]  /*5c50*/  FADD.FTZ R70, -R69.reuse, R4 ;  /* 0x0000000445467221 */ /* 0x044fe40000010100 */
[C---:B------:R-:W-:Y:S02]  /*5c60*/  FADD.FTZ R5, -R69.reuse, R5 ;  /* 0x0000000545057221 */ /* 0x040fe40000010100 */
[C---:B------:R-:W-:Y:S01]  /*5c70*/  FADD.FTZ R4, -R69.reuse, R8 ;  /* 0x0000000845047221 */ /* 0x040fe20000010100 */
[-C--:B------:R-:W-:Y:S01]  /*5c80*/  FSEL R8, R70, R69.reuse, P2 ;  /* 0x0000004546087208 */ /* 0x080fe20001000000 */
[----:B------:R-:W-:Y:S01]  /*5c90*/  FADD.FTZ R9, -R69, R9 ;  /* 0x0000000945097221 */ /* 0x000fe20000010100 */
[-C--:B------:R-:W-:Y:S01]  /*5ca0*/  FSEL R5, R5, R69.reuse, P1 ;  /* 0x0000004505057208 */ /* 0x080fe20000800000 */
[----:B------:R-:W-:Y:S01]  /*5cb0*/  FADD.FTZ R12, -R69, R12 ;  /* 0x0000000c450c7221 */ /* 0x000fe20000010100 */
[----:B------:R-:W-:Y:S01]  /*5cc0*/  FSEL R4, R4, R69, P0 ;  /* 0x0000004504047208 */ /* 0x000fe20000000000 */
[----:B------:R-:W-:Y:S01]  /*5cd0*/  FMUL.FTZ R8, R89, R8 ;  /* 0x0000000859087220 */ /* 0x000fe20000410000 */
[----:B------:R-:W-:Y:S01]  /*5ce0*/  FSETP.GE.FTZ.AND P0, PT, R74, RZ, PT ;  /* 0x000000ff4a00720b */ /* 0x000fe20003f16000 */
[----:B------:R-:W-:Y:S01]  /*5cf0*/  FMUL.FTZ R88, R88, R5 ;  /* 0x0000000558587220 */ /* 0x000fe20000410000 */
[----:B------:R-:W-:Y:S01]  /*5d00*/  FSETP.GE.FTZ.AND P1, PT, R83, RZ, PT ;  /* 0x000000ff5300720b */ /* 0x000fe20003f36000 */
[----:B------:R-:W-:Y:S01]  /*5d10*/  FMUL.FTZ R84, R84, R4 ;  /* 0x0000000454547220 */ /* 0x000fe20000410000 */
[----:B------:R-:W-:Y:S01]  /*5d20*/  FSETP.GE.FTZ.AND P2, PT, R78, RZ, PT ;  /* 0x000000ff4e00720b */ /* 0x000fe20003f56000 */
[C---:B------:R-:W-:Y:S01]  /*5d30*/  FADD.FTZ R5, -R69.reuse, R16 ;  /* 0x0000001045057221 */ /* 0x040fe20000010100 */
[----:B------:R-:W-:Y:S01]  /*5d40*/  F2FP.BF16.PACK_AB R4, R88, R8 ;  /* 0x000000085804723e */ /* 0x000fe200000010ff */
[----:B------:R-:W-:Y:S01]  /*5d50*/  FADD.FTZ R13, -R69, R13 ;  /* 0x0000000d450d7221 */ /* 0x000fe20000010100 */
[-C--:B------:R-:W-:Y:S01]  /*5d60*/  FSEL R9, R9, R69.reuse, P1 ;  /* 0x0000004509097208 */ /* 0x080fe20000800000 */
[C---:B---3--:R-:W-:Y:S01]  /*5d70*/  FADD.FTZ R6, -R68.reuse, R6 ;  /* 0x0000000644067221 */ /* 0x048fe20000010100 */
[----:B------:R-:W-:Y:S01]  /*5d80*/  FSETP.GE.FTZ.AND P1, PT, R75, RZ, PT ;  /* 0x000000ff4b00720b */ /* 0x000fe20003f36000 */
[----:B------:R1:W-:Y:S01]  /*5d90*/  STS [R93+0x12000], R4 ;  /* 0x012000045d007388 */ /* 0x0003e20000000800 */
[-C--:B------:R-:W-:Y:S01]  /*5da0*/  FSEL R13, R13, R69.reuse, P2 ;  /* 0x000000450d0d7208 */ /* 0x080fe20001000000 */
[----:B------:R-:W-:Y:S01]  /*5db0*/  FADD.FTZ R11, -R68, R11 ;  /* 0x0000000b440b7221 */ /* 0x000fe20000010100 */
[----:B------:R-:W-:Y:S01]  /*5dc0*/  FSEL R5, R5, R69, P1 ;  /* 0x0000004505057208 */ /* 0x000fe20000800000 */
[----:B------:R-:W-:Y:S01]  /*5dd0*/  FMUL.FTZ R9, R83, R9 ;  /* 0x0000000953097220 */ /* 0x000fe20000410000 */
[----:B------:R-:W-:Y:S01]  /*5de0*/  FSEL R12, R12, R69, P3 ;  /* 0x000000450c0c7208 */ /* 0x000fe20001800000 */
[----:B------:R-:W-:Y:S01]  /*5df0*/  @P0 FADD.FTZ R69, -R69, R17 ;  /* 0x0000001145450221 */ /* 0x000fe20000010100 */
[----:B------:R-:W-:Y:S01]  /*5e00*/  FSETP.GE.FTZ.AND P0, PT, R85, RZ, PT ;  /* 0x000000ff5500720b */ /* 0x000fe20003f16000 */
[----:B------:R-:W-:Y:S01]  /*5e10*/  FMUL.FTZ R75, R75, R5 ;  /* 0x000000054b4b7220 */ /* 0x000fe20000410000 */
[----:B------:R-:W-:Y:S01]  /*5e20*/  FSETP.GE.FTZ.AND P1, PT, R87, RZ, PT ;  /* 0x000000ff5700720b */ /* 0x000fe20003f36000 */
[----:B------:R-:W-:Y:S01]  /*5e30*/  FMUL.FTZ R12, R80, R12 ;  /* 0x0000000c500c7220 */ /* 0x000fe20000410000 */
[----:B------:R-:W-:Y:S01]  /*5e40*/  FSETP.GE.FTZ.AND P2, PT, R76, RZ, PT ;  /* 0x000000ff4c00720b */ /* 0x000fe20003f56000 */
[----:B------:R-:W-:Y:S01]  /*5e50*/  FMUL.FTZ R8, R78, R13 ;  /* 0x0000000d4e087220 */ /* 0x000fe20000410000 */
[----:B------:R-:W-:Y:S01]  /*5e60*/  FSEL R6, R6, R68, P1 ;  /* 0x0000004406067208 */ /* 0x000fe20000800000 */
[----:B------:R-:W-:Y:S01]  /*5e70*/  FMUL.FTZ R69, R74, R69 ;  /* 0x000000454a457220 */ /* 0x000fe20000410000 */
[----:B------:R-:W-:Y:S02]  /*5e80*/  FSETP.GE.FTZ.AND P1, PT, R81, RZ, PT ;  /* 0x000000ff5100720b */ /* 0x000fe40003f36000 */
[----:B------:R-:W-:Y:S01]  /*5e90*/  FSETP.GE.FTZ.AND P3, PT, R77, RZ, PT ;  /* 0x000000ff4d00720b */ /* 0x000fe20003f76000 */
[----:B------:R-:W-:Y:S01]  /*5ea0*/  FMUL.FTZ R87, R87, R6 ;  /* 0x0000000657577220 */ /* 0x000fe20000410000 */
[----:B------:R-:W-:Y:S01]  /*5eb0*/  F2FP.BF16.PACK_AB R9, R9, R84 ;  /* 0x000000540909723e */ /* 0x000fe200000010ff */
[----:B------:R-:W-:Y:S01]  /*5ec0*/  FADD.FTZ R6, -R68, R15 ;  /* 0x0000000f44067221 */ /* 0x000fe20000010100 */
[----:B------:R-:W-:Y:S01]  /*5ed0*/  F2FP.BF16.PACK_AB R8, R8, R12 ;  /* 0x0000000c0808723e */ /* 0x000fe200000010ff */
[----:B-1----:R-:W-:Y:S03]  /*5ee0*/  FADD.FTZ R4, -R68, R7 ;  /* 0x0000000744047221 */ /* 0x002fe60000010100 */
[-C--:B------:R-:W-:Y:S02]  /*5ef0*/  FSEL R6, R6, R68.reuse, P2 ;  /* 0x0000004406067208 */ /* 0x080fe40001000000 */
[----:B------:R-:W-:Y:S02]  /*5f00*/  F2FP.BF16.PACK_AB R7, R69, R75 ;  /* 0x0000004b4507723e */ /* 0x000fe400000010ff */
[-C--:B------:R-:W-:Y:S01]  /*5f10*/  FSEL R5, R4, R68.reuse, P0 ;  /* 0x0000004404057208 */ /* 0x080fe20000000000 */
[----:B------:R-:W-:Y:S01]  /*5f20*/  FADD.FTZ R4, -R68, R10 ;  /* 0x0000000a44047221 */ /* 0x000fe20000010100 */
[----:B------:R-:W-:Y:S01]  /*5f30*/  FSETP.GE.FTZ.AND P0, PT, R82, RZ, PT ;  /* 0x000000ff5200720b */ /* 0x000fe20003f16000 */
[----:B------:R-:W-:Y:S02]  /*5f40*/  FADD.FTZ R10, -R68, R14 ;  /* 0x0000000e440a7221 */ /* 0x000fe40000010100 */
[----:B------:R-:W-:Y:S01]  /*5f50*/  FMUL.FTZ R85, R85, R5 ;  /* 0x0000000555557220 */ /* 0x000fe20000410000 */
[----:B------:R-:W-:Y:S01]  /*5f60*/  FSEL R4, R4, R68, P0 ;  /* 0x0000004404047208 */ /* 0x000fe20000000000 */
[----:B------:R-:W-:Y:S01]  /*5f70*/  FADD.FTZ R5, -R68, R18 ;  /* 0x0000001244057221 */ /* 0x000fe20000010100 */
[----:B------:R-:W-:Y:S01]  /*5f80*/  FSETP.GE.FTZ.AND P0, PT, R73, RZ, PT ;  /* 0x000000ff4900720b */ /* 0x000fe20003f16000 */
[----:B------:R-:W-:Y:S01]  /*5f90*/  FMUL.FTZ R76, R76, R6 ;  /* 0x000000064c4c7220 */ /* 0x000fe20000410000 */
[----:B------:R-:W-:Y:S01]  /*5fa0*/  FSEL R10, R10, R68, P3 ;  /* 0x000000440a0a7208 */ /* 0x000fe20001800000 */
[----:B------:R-:W-:Y:S01]  /*5fb0*/  FMUL.FTZ R82, R82, R4 ;  /* 0x0000000452527220 */ /* 0x000fe20000410000 */
[----:B------:R-:W-:Y:S02]  /*5fc0*/  FSEL R4, R11, R68, P1 ;  /* 0x000000440b047208 */ /* 0x000fe40000800000 */
[----:B------:R-:W-:Y:S01]  /*5fd0*/  FSETP.GE.FTZ.AND P1, PT, R72, RZ, PT ;  /* 0x000000ff4800720b */ /* 0x000fe20003f36000 */
[----:B------:R-:W-:Y:S02]  /*5fe0*/  FMUL.FTZ R10, R77, R10 ;  /* 0x0000000a4d0a7220 */ /* 0x000fe40000410000 */
[----:B------:R-:W-:Y:S01]  /*5ff0*/  FMUL.FTZ R81, R81, R4 ;  /* 0x0000000451517220 */ /* 0x000fe20000410000 */
[----:B------:R-:W-:Y:S02]  /*6000*/  F2FP.BF16.PACK_AB R4, R85, R87 ;  /* 0x000000575504723e */ /* 0x000fe400000010ff */
[----:B------:R-:W-:Y:S01]  /*6010*/  FSEL R5, R5, R68, P1 ;  /* 0x0000004405057208 */ /* 0x000fe20000800000 */
[----:B------:R-:W-:Y:S01]  /*6020*/  @P0 FADD.FTZ R68, -R68, R19 ;  /* 0x0000001344440221 */ /* 0x000fe20000010100 */
[----:B------:R-:W-:Y:S01]  /*6030*/  F2FP.BF16.PACK_AB R6, R81, R82 ;  /* 0x000000525106723e */ /* 0x000fe200000010ff */
[----:B------:R1:W-:Y:S01]  /*6040*/  STS [R93+0x12400], R4 ;  /* 0x012400045d007388 */ /* 0x0003e20000000800 */
[----:B------:R-:W-:Y:S01]  /*6050*/  PLOP3.LUT P0, PT, PT, PT, UP1, 0x80, 0x0 ;  /* 0x000000000000781c */ /* 0x000fe20003f0f018 */
[----:B------:R-:W-:Y:S01]  /*6060*/  FMUL.FTZ R72, R72, R5 ;  /* 0x0000000548487220 */ /* 0x000fe20000410000 */
[----:B------:R-:W-:Y:S01]  /*6070*/  F2FP.BF16.PACK_AB R5, R76, R10 ;  /* 0x0000000a4c05723e */ /* 0x000fe200000010ff */
[----:B------:R-:W-:Y:S01]  /*6080*/  STS [R92+0x12000], R9 ;  /* 0x012000095c007388 */ /* 0x000fe20000000800 */
[----:B------:R-:W-:Y:S03]  /*6090*/  FMUL.FTZ R68, R73, R68 ;  /* 0x0000004449447220 */ /* 0x000fe60000410000 */
[----:B------:R2:W-:Y:S04]  /*60a0*/  STS [R92+0x12400], R6 ;  /* 0x012400065c007388 */ /* 0x0005e80000000800 */
[----:B------:R-:W-:Y:S04]  /*60b0*/  STS [R91+0x12000], R8 ;  /* 0x012000085b007388 */ /* 0x000fe80000000800 */
[----:B------:R-:W-:Y:S04]  /*60c0*/  STS [R91+0x12400], R5 ;  /* 0x012400055b007388 */ /* 0x000fe80000000800 */
[----:B------:R-:W-:Y:S01]  /*60d0*/  STS [R90+0x12000], R7 ;  /* 0x012000075a007388 */ /* 0x000fe20000000800 */
[----:B-1----:R-:W-:Y:S05]  /*60e0*/  F2FP.BF16.PACK_AB R4, R68, R72 ;  /* 0x000000484404723e */ /* 0x002fea00000010ff */
[----:B------:R1:W-:Y:S01]  /*60f0*/  STS [R90+0x12400], R4 ;  /* 0x012400045a007388 */ /* 0x0003e20000000800 */
[----:B--2---:R-:W-:Y:S03]  /*6100*/  IMAD.MOV.U32 R92, RZ, RZ, c[0x0][0x22c] ;  /* 0x00008b00ff5c7624 */ /* 0x004fe600078e00ff */
[----:B------:R-:W-:Y:S01]  /*6110*/  BAR.SYNC.DEFER_BLOCKING 0x0 ;  /* 0x0000000000007b1d */ /* 0x000fe20000010000 */
[----:B------:R-:W-:Y:S04]  /*6120*/  IMAD R92, R92, c[0x0][0x1c0], RZ ;  /* 0x000070005c5c7a24 */ /* 0x000fe800078e02ff */
[----:B------:R-:W-:Y:S03]  /*6130*/  IMAD.U32 R88, R92, -0x40, RZ ;  /* 0xffffffc05c587824 */ /* 0x000fe600078e00ff */
[----:B------:R-:W-:Y:S08]  /*6140*/  LDSM.16.MT88.4 R4, [R3+0x14000] ;  /* 0x014000000304783b */ /* 0x000ff00000004200 */
[----:B------:R-:W2:Y:S08]  /*6150*/  LDSM.16.MT88.4 R8, [R0+0x6000] ;  /* 0x006000000008783b */ /* 0x000eb00000004200 */
[----:B------:R-:W3:Y:S08]  /*6160*/  LDSM.16.MT88.4 R12, [R2+0x14000] ;  /* 0x01400000020c783b */ /* 0x000ef00000004200 */
[----:B------:R-:W4:Y:S08]  /*6170*/  LDSM.16.MT88.4 R16, [R0+0x8000] ;  /* 0x008000000010783b */ /* 0x000f300000004200 */
[----:B-1----:R-:W5:Y:S06]  /*6180*/  LDL.LU.64 R90, [R1+0x30] ;  /* 0x00003000015a7983 */ /* 0x002f6c0000300a00 */
[----:B------:R-:W1:Y:S08]  /*6190*/  LDSM.16.MT88.4 R68, [R0+0xa000] ;  /* 0x00a000000044783b */ /* 0x000e700000004200 */
[----:B------:R-:W-:Y:S01]  /*61a0*/  LDSM.16.MT88.4 R72, [R3+0x14800] ;  /* 0x014800000348783b */ /* 0x000fe20000004200 */
[-C--:B--2---:R-:W-:Y:S07]  /*61b0*/  HMMA.16816.F32.BF16 R20, R4, R8.reuse, R20 ;  /* 0x000000080414723c */ /* 0x084fee0000041814 */
[----:B------:R-:W2:Y:S01]  /*61c0*/  LDSM.16.MT88.4 R76, [R0+0x6800] ;  /* 0x00680000004c783b */ /* 0x000ea20000004200 */
[C---:B---3--:R-:W-:Y:S07]  /*61d0*/  HMMA.16816.F32.BF16 R24, R12.reuse, R8, R24 ;  /* 0x000000080c18723c */ /* 0x048fee0000041818 */
[----:B------:R-:W3:Y:S01]  /*61e0*/  LDSM.16.MT88.4 R80, [R2+0x14800] ;  /* 0x014800000250783b */ /* 0x000ee20000004200 */
[-C--:B------:R-:W-:Y:S07]  /*61f0*/  HMMA.16816.F32.BF16 R28, R12, R10.reuse, R28 ;  /* 0x0000000a0c1c723c */ /* 0x080fee000004181c */
[----:B------:R-:W-:Y:S01]  /*6200*/  LDSM.16.MT88.4 R84, [R0+0x9000] ;  /* 0x009000000054783b */ /* 0x000fe20000004200 */
[C---:B------:R-:W-:Y:S07]  /*6210*/  HMMA.16816.F32.BF16 R32, R4.reuse, R10, R32 ;  /* 0x0000000a0420723c */ /* 0x040fee0000041820 */
[----:B------:R-:W2:Y:S01]  /*6220*/  LDSM.16.MT88.4 R8, [R0+0x8800] ;  /* 0x008800000008783b */ /* 0x000ea20000004200 */
[-C--:B----4-:R-:W-:Y:S08]  /*6230*/  HMMA.16816.F32.BF16 R36, R4, R16.reuse, R36 ;  /* 0x000000100424723c */ /* 0x090ff00000041824 */
[C---:B------:R-:W-:Y:S08]  /*6240*/  HMMA.16816.F32.BF16 R40, R12.reuse, R16, R40 ;  /* 0x000000100c28723c */ /* 0x040ff00000041828 */
[-C--:B------:R-:W-:Y:S08]  /*6250*/  HMMA.16816.F32.BF16 R44, R12, R18.reuse, R44 ;  /* 0x000000120c2c723c */ /* 0x080ff0000004182c */
[C---:B------:R-:W-:Y:S01]  /*6260*/  HMMA.16816.F32.BF16 R48, R4.reuse, R18, R48 ;  /* 0x000000120430723c */ /* 0x040fe20000041830 */
[----:B------:R-:W4:Y:S07]  /*6270*/  LDSM.16.MT88.4 R16, [R0+0xa800] ;  /* 0x00a800000010783b */ /* 0x000f2e0000004200 */
[-C--:B-1----:R-:W-:Y:S08]  /*6280*/  HMMA.16816.F32.BF16 R52, R4, R68.reuse, R52 ;  /* 0x000000440434723c */ /* 0x082ff00000041834 */
[C---:B------:R-:W-:Y:S08]  /*6290*/  HMMA.16816.F32.BF16 R56, R12.reuse, R68, R56 ;  /* 0x000000440c38723c */ /* 0x040ff00000041838 */
[-C--:B------:R-:W-:Y:S01]  /*62a0*/  HMMA.16816.F32.BF16 R60, R12, R70.reuse, R60 ;  /* 0x000000460c3c723c */ /* 0x080fe2000004183c */
[----:B------:R-:W-:Y:S07]  /*62b0*/  LDSM.16.MT88.4 R12, [R0+0x7000] ;  /* 0x00700000000c783b */ /* 0x000fee0000004200 */
[----:B------:R-:W-:Y:S01]  /*62c0*/  HMMA.16816.F32.BF16 R64, R4, R70, R64 ;  /* 0x000000460440723c */ /* 0x000fe20000041840 */
[----:B------:R-:W1:Y:S07]  /*62d0*/  LDSM.16.MT88.4 R4, [R3+0x15000] ;  /* 0x015000000304783b */ /* 0x000e6e0000004200 */
[-C--:B--2---:R-:W-:Y:S01]  /*62e0*/  HMMA.16816.F32.BF16 R20, R72, R76.reuse, R20 ;  /* 0x0000004c4814723c */ /* 0x084fe20000041814 */
[----:B------:R-:W2:Y:S07]  /*62f0*/  LDSM.16.MT88.4 R68, [R2+0x15000] ;  /* 0x015000000244783b */ /* 0x000eae0000004200 */
[C---:B---3--:R-:W-:Y:S08]  /*6300*/  HMMA.16816.F32.BF16 R24, R80.reuse, R76, R24 ;  /* 0x0000004c5018723c */ /* 0x048ff00000041818 */
[-C--:B------:R-:W-:Y:S08]  /*6310*/  HMMA.16816.F32.BF16 R28, R80, R78.reuse, R28 ;  /* 0x0000004e501c723c */ /* 0x080ff0000004181c */
[C---:B------:R-:W-:Y:S01]  /*6320*/  HMMA.16816.F32.BF16 R32, R72.reuse, R78, R32 ;  /* 0x0000004e4820723c */ /* 0x040fe20000041820 */
[----:B------:R-:W-:Y:S07]  /*6330*/  LDSM.16.MT88.4 R76, [R0+0x9800] ;  /* 0x00980000004c783b */ /* 0x000fee0000004200 */
[-C--:B------:R-:W-:Y:S08]  /*6340*/  HMMA.16816.F32.BF16 R36, R72, R8.reuse, R36 ;  /* 0x000000084824723c */ /* 0x080ff00000041824 */
[C---:B------:R-:W-:Y:S08]  /*6350*/  HMMA.16816.F32.BF16 R40, R80.reuse, R8, R40 ;  /* 0x000000085028723c */ /* 0x040ff00000041828 */
[-C--:B------:R-:W-:Y:S08]  /*6360*/  HMMA.16816.F32.BF16 R44, R80, R10.reuse, R44 ;  /* 0x0000000a502c723c */ /* 0x080ff0000004182c */
[C---:B------:R-:W-:Y:S01]  /*6370*/  HMMA.16816.F32.BF16 R48, R72.reuse, R10, R48 ;  /* 0x0000000a4830723c */ /* 0x040fe20000041830 */
[----:B------:R-:W3:Y:S07]  /*6380*/  LDSM.16.MT88.4 R8, [R0+0xb000] ;  /* 0x00b000000008783b */ /* 0x000eee0000004200 */
[-C--:B----4-:R-:W-:Y:S08]  /*6390*/  HMMA.16816.F32.BF16 R52, R72, R16.reuse, R52 ;  /* 0x000000104834723c */ /* 0x090ff00000041834 */
[C---:B------:R-:W-:Y:S08]  /*63a0*/  HMMA.16816.F32.BF16 R56, R80.reuse, R16, R56 ;  /* 0x000000105038723c */ /* 0x040ff00000041838 */
[-C--:B------:R-:W-:Y:S01]  /*63b0*/  HMMA.16816.F32.BF16 R60, R80, R18.reuse, R60 ;  /* 0x00000012503c723c */ /* 0x080fe2000004183c */
[----:B------:R-:W-:Y:S07]  /*63c0*/  LDSM.16.MT88.4 R80, [R0+0xb800] ;  /* 0x00b800000050783b */ /* 0x000fee0000004200 */
[----:B------:R-:W-:Y:S01]  /*63d0*/  HMMA.16816.F32.BF16 R64, R72, R18, R64 ;  /* 0x000000124840723c */ /* 0x000fe20000041840 */
[----:B------:R-:W-:Y:S07]  /*63e0*/  LDSM.16.MT88.4 R16, [R0+0x7800] ;  /* 0x007800000010783b */ /* 0x000fee0000004200 */
[-C--:B-1----:R-:W-:Y:S01]  /*63f0*/  HMMA.16816.F32.BF16 R20, R4, R12.reuse, R20 ;  /* 0x0000000c0414723c */ /* 0x082fe20000041814 */
[----:B------:R-:W-:Y:S07]  /*6400*/  LDSM.16.MT88.4 R72, [R2+0x15800] ;  /* 0x015800000248783b */ /* 0x000fee0000004200 */
[C---:B--2---:R-:W-:Y:S08]  /*6410*/  HMMA.16816.F32.BF16 R24, R68.reuse, R12, R24 ;  /* 0x0000000c4418723c */ /* 0x044ff00000041818 */
[-C--:B------:R-:W-:Y:S08]  /*6420*/  HMMA.16816.F32.BF16 R28, R68, R14.reuse, R28 ;  /* 0x0000000e441c723c */ /* 0x080ff0000004181c */
[C---:B------:R-:W-:Y:S01]  /*6430*/  HMMA.16816.F32.BF16 R32, R4.reuse, R14, R32 ;  /* 0x0000000e0420723c */ /* 0x040fe20000041820 */
[----:B------:R-:W1:Y:S07]  /*6440*/  LDSM.16.MT88.4 R12, [R3+0x15800] ;  /* 0x01580000030c783b */ /* 0x000e6e0000004200 */
[-C--:B------:R-:W-:Y:S01]  /*6450*/  HMMA.16816.F32.BF16 R36, R4, R84.reuse, R36 ;  /* 0x000000540424723c */ /* 0x080fe20000041824 */
[----:B------:R-:W-:Y:S07]  /*6460*/  BAR.SYNC.DEFER_BLOCKING 0x0 ;  /* 0x0000000000007b1d */ /* 0x000fee0000010000 */
[C---:B------:R-:W-:Y:S08]  /*6470*/  HMMA.16816.F32.BF16 R40, R68.reuse, R84, R40 ;  /* 0x000000544428723c */ /* 0x040ff00000041828 */
[-C--:B------:R-:W-:Y:S08]  /*6480*/  HMMA.16816.F32.BF16 R44, R68, R86.reuse, R44 ;  /* 0x00000056442c723c */ /* 0x080ff0000004182c */
[C---:B------:R-:W-:Y:S08]  /*6490*/  HMMA.16816.F32.BF16 R48, R4.reuse, R86, R48 ;  /* 0x000000560430723c */ /* 0x040ff00000041830 */
[-C--:B---3--:R-:W-:Y:S08]  /*64a0*/  HMMA.16816.F32.BF16 R52, R4, R8.reuse, R52 ;  /* 0x000000080434723c */ /* 0x088ff00000041834 */
[C---:B------:R-:W-:Y:S08]  /*64b0*/  HMMA.16816.F32.BF16 R56, R68.reuse, R8, R56 ;  /* 0x000000084438723c */ /* 0x040ff00000041838 */
[-C--:B------:R-:W-:Y:S08]  /*64c0*/  HMMA.16816.F32.BF16 R60, R68, R10.reuse, R60 ;  /* 0x0000000a443c723c */ /* 0x080ff0000004183c */
[----:B------:R-:W-:Y:S07]  /*64d0*/  HMMA.16816.F32.BF16 R64, R4, R10, R64 ;  /* 0x0000000a0440723c */ /* 0x000fee0000041840 */
[C---:B-----5:R-:W-:Y:S01]  /*64e0*/  LEA R5, P1, R88.reuse, R90, 0x2 ;  /* 0x0000005a58057211 */ /* 0x060fe200078210ff */
[-C--:B-1----:R-:W-:Y:S05]  /*64f0*/  HMMA.16816.F32.BF16 R20, R12, R16.reuse, R20 ;  /* 0x000000100c14723c */ /* 0x082fea0000041814 */
        /* <DEDUP_REMOVED lines=71> */
.L_x_285:
[----:B-1----:R-:W2:Y:S01]  /*6970*/  LDL R5, [R1+0x1c] ;  /* 0x00001c0001057983 */ /* 0x002ea20000100800 */
[----:B------:R-:W-:Y:S03]  /*6980*/  @UP1 UIADD3 UR13, UP0, UR6, -0x100, URZ ;  /* 0xffffff00060d1890 */ /* 0x000fe6000ff1e03f */
[----:B------:R-:W3:Y:S01]  /*6990*/  LDL R4, [R1+0x28] ;  /* 0x0000280001047983 */ /* 0x000ee20000100800 */
[----:B------:R-:W-:Y:S02]  /*69a0*/  @UP1 UIADD3.X UR11, UR7, -0x1, URZ, UP0, !UPT ;  /* 0xffffffff070b1890 */ /* 0x000fe400087fe43f */
[----:B------:R-:W-:Y:S01]  /*69b0*/  @UP1 UIADD3 UR10, UP0, UR10, -0x100, URZ ;  /* 0xffffff000a0a1890 */ /* 0x000fe2000ff1e03f */
[----:B------:R-:W-:Y:S01]  /*69c0*/  STL.64 [R1+0xd8], R38 ;  /* 0x0000d82601007387 */ /* 0x000fe20000100a00 */
[----:B------:R-:W-:Y:S02]  /*69d0*/  @UP1 UMOV UR6, UR13 ;  /* 0x0000000d00061c82 */ /* 0x000fe40008000000 */
[----:B------:R-:W-:Y:S01]  /*69e0*/  @UP1 UIADD3.X UR9, UR9, -0x1, URZ, UP0, !UPT ;  /* 0xffffffff09091890 */ /* 0x000fe200087fe43f */
[----:B------:R-:W-:Y:S01]  /*69f0*/  LDSM.16.MT88.4 R16, [R0+0xc000] ;  /* 0x00c000000010783b */ /* 0x000fe20000004200 */
[----:B------:R-:W-:Y:S03]  /*6a00*/  @UP1 UMOV UR7, UR11 ;  /* 0x0000000b00071c82 */ /* 0x000fe60008000000 */
        /* <DEDUP_REMOVED lines=76> */
[----:B------:R-:W2:Y:S06]  /*6ed0*/  LDL R245, [R1+0x50] ;  /* 0x0000500001f57983 */ /* 0x000eac0000100800 */
[----:B------:R-:W-:Y:S01]  /*6ee0*/  IMAD.MOV.U32 R244, RZ, RZ, 0x4 ;  /* 0x00000004fff47424 */ /* 0x000fe200078e00ff */
[-C--:B------:R-:W-:Y:S08]  /*6ef0*/  HMMA.16816.F32.BF16 R76, R28, R246.reuse, R76 ;  /* 0x000000f61c4c723c */ /* 0x080ff0000004184c */
[C---:B------:R-:W-:Y:S01]  /*6f00*/  HMMA.16816.F32.BF16 R80, R248.reuse, R246, R80 ;  /* 0x000000f6f850723c */ /* 0x040fe20000041850 */
[----:B------:R1:W3:Y:S06]  /*6f10*/  LDL R246, [R1+0x68] ;  /* 0x0000680001f67983 */ /* 0x0002ec0000100800 */
[----:B------:R-:W-:Y:S01]  /*6f20*/  IMAD.MOV.U32 R247, RZ, RZ, c[0x0][0x22c] ;  /* 0x00008b00fff77624 */ /* 0x000fe200078e00ff */
[-C--:B------:R-:W-:Y:S04]  /*6f30*/  HMMA.16816.F32.BF16 R84, R248, R24.reuse, R84 ;  /* 0x00000018f854723c */ /* 0x080fe80000041854 */
[----:B------:R-:W-:Y:S04]  /*6f40*/  IMAD R247, R247, c[0x0][0x1c0], RZ ;  /* 0x00007000f7f77a24 */ /* 0x000fe800078e02ff */
[C---:B------:R-:W-:Y:S01]  /*6f50*/  HMMA.16816.F32.BF16 R88, R28.reuse, R24, R88 ;  /* 0x000000181c58723c */ /* 0x040fe20000041858 */
[----:B------:R1:W4:Y:S06]  /*6f60*/  LDL R25, [R1+0x64] ;  /* 0x0000640001197983 */ /* 0x00032c0000100800 */
[C---:B------:R-:W-:Y:S01]  /*6f70*/  IMAD.SHL.U32 R24, R247.reuse, 0x8, RZ ;  /* 0x00000008f7187824 */ /* 0x040fe200078e00ff */
        /* <DEDUP_REMOVED lines=9> */
[----:B------:R-:W-:Y:S02]  /*7010*/  IMAD.SHL.U32 R251, R250, 0x20, RZ ;  /* 0x00000020fafb7824 */ /* 0x000fe400078e00ff */
[----:B--2---:R-:W-:Y:S05]  /*7020*/  @P0 IMAD.WIDE R244, R245, R244, UR6 ;  /* 0x00000006f5f40e25 */ /* 0x004fea000f8e02f4 */
[----:B---3--:R2:W3:Y:S04]  /*7030*/  @P0 LDG.E R246, [R244.64+0x20] ;  /* 0x00002004f4f60981 */ /* 0x0084e8000c1e1900 */
[----:B----4-:R2:W4:Y:S04]  /*7040*/  @P0 LDG.E R25, [R244.64] ;  /* 0x00000004f4190981 */ /* 0x010528000c1e1900 */
[----:B------:R1:W-:Y:S01]  /*7050*/  RED.E.ADD.F32.FTZ.RN.STRONG.GPU [R20.64], R4 ;  /* 0x000000041400798e */ /* 0x0003e2000c10e784 */
[-C--:B--2---:R-:W-:Y:S01]  /*7060*/  LEA R244, P1, R24, R20.reuse, 0x2 ;  /* 0x0000001418f47211 */ /* 0x084fe200078210ff */
[----:B------:R-:W-:Y:S05]  /*7070*/  IMAD.SHL.U32 R245, R247, 0x8, RZ ;  /* 0x00000008f7f57824 */ /* 0x000fea00078e00ff */
[-C--:B------:R-:W-:Y:S02]  /*7080*/  LEA.HI.X.SX32 R245, R245, R21.reuse, 0x2, P1 ;  /* 0x00000015f5f57211 */ /* 0x080fe400008f16ff */
[CC--:B-1----:R-:W-:Y:S03]  /*7090*/  LEA R4, P1, R249.reuse, R20.reuse, 0x2 ;  /* 0x00000014f9047211 */ /* 0x0c2fe600078210ff */
[----:B------:R1:W-:Y:S02]  /*70a0*/  RED.E.ADD.F32.FTZ.RN.STRONG.GPU [R244.64], R5 ;  /* 0x00000005f400798e */ /* 0x0003e4000c10e784 */
[-C--:B-1----:R-:W-:Y:S02]  /*70b0*/  LEA.HI.X.SX32 R5, R249, R21.reuse, 0x2, P1 ;  /* 0x00000015f9057211 */ /* 0x082fe400008f16ff */
[----:B----4-:R1:W-:Y:S04]  /*70c0*/  @P0 STL [R1+0x64], R25 ;  /* 0x0000641901000387 */ /* 0x0103e80000100800 */
[----:B-1----:R1:W5:Y:S04]  /*70d0*/  LDL.LU.64 R24, [R1+0xa0] ;  /* 0x0000a00001187983 */ /* 0x0023680000300a00 */
[----:B---3--:R2:W-:Y:S04]  /*70e0*/  @P0 STL [R1+0x68], R246 ;  /* 0x000068f601000387 */ /* 0x0085e80000100800 */
        /* <DEDUP_REMOVED lines=297> */
.L_x_286:
[----:B------:R-:W-:Y:S02]  /*8380*/  UISETP.GT.AND UP0, UPT, UR8, UR12, UPT ;  /* 0x0000000c0800728c */ /* 0x000fe4000bf04270 */
[----:B------:R-:W-:Y:S04]  /*8390*/  UIADD3 UR8, UR8, -0x1, URZ ;  /* 0xffffffff08087890 */ /* 0x000fe8000fffe03f */
[----:B------:R-:W-:Y:S11]  /*83a0*/  PLOP3.LUT P0, PT, PT, PT, UP0, 0x80, 0x0 ;  /* 0x000000000000781c */ /* 0x000ff60003f0f008 */
[----:B------:R-:W-:Y:S02]  /*83b0*/  @!UPT UIADD3 URZ, URZ, URZ, URZ ;  /* 0x0000003f3f3ff290 */ /* 0x000fe4000fffe03f */
[----:B------:R-:W-:-:S05]  /*83c0*/  @P0 BRA `(.L_x_287) ;  /* 0xffffc0b000000947 */ /* 0x000fca000383ffff */
[----:B------:R-:W2:Y:S04]  /*83d0*/  LDL R85, [R1+0x80] ;  /* 0x0000800001557983 */ /* 0x000ea80000100800 */
[----:B------:R-:W3:Y:S01]  /*83e0*/  LDL R84, [R1+0x84] ;  /* 0x0000840001547983 */ /* 0x000ee20000100800 */
[----:B------:R-:W-:Y:S01]  /*83f0*/  FMUL.FTZ R15, R49, c[0x0][0x2dc] ;  /* 0x0000b700310f7a20 */ /* 0x000fe20000410000 */
[----:B------:R-:W-:Y:S01]  /*8400*/  UISETP.NE.AND UP0, UPT, UR35, -0x1, UPT ;  /* 0xffffffff2300788c */ /* 0x000fe2000bf05270 */
[----:B------:R-:W-:Y:S01]  /*8410*/  FMUL.FTZ R69, R48, c[0x0][0x2dc] ;  /* 0x0000b70030457a20 */ /* 0x000fe20000410000 */
[----:B------:R-:W-:Y:S01]  /*8420*/  ULDC.64 UR10, c[0x0][0x3a0] ;  /* 0x0000e800000a7ab9 */ /* 0x000fe20000000a00 */
[----:B------:R-:W-:Y:S02]  /*8430*/  FMUL.FTZ R100, R100, c[0x0][0x2e0] ;  /* 0x0000b80064647a20 */ /* 0x000fe40000410000 */
[----:B------:R-:W-:Y:S01]  /*8440*/  FMUL.FTZ R49, R101, c[0x0][0x2e0] ;  /* 0x0000b80065317a20 */ /* 0x000fe20000410000 */
[----:B------:R-:W-:Y:S01]  /*8450*/  F2FP.BF16.PACK_AB R15, R15, R69 ;  /* 0x000000450f0f723e */ /* 0x000fe200000010ff */
[----:B------:R-:W-:Y:S01]  /*8460*/  FMUL.FTZ R14, R51, c[0x0][0x2dc] ;  /* 0x0000b700330e7a20 */ /* 0x000fe20000410000 */
[----:B------:R-:W-:Y:S01]  /*8470*/  PLOP3.LUT P0, PT, PT, PT, UP0, 0x80, 0x0 ;  /* 0x000000000000781c */ /* 0x000fe20003f0f008 */
[----:B-1----:R-:W-:Y:S01]  /*8480*/  FMUL.FTZ R13, R45, c[0x0][0x2dc] ;  /* 0x0000b7002d0d7a20 */ /* 0x002fe20000410000 */
[----:B------:R-:W-:Y:S01]  /*8490*/  F2FP.BF16.PACK_AB R49, R49, R100 ;  /* 0x000000643131723e */ /* 0x000fe200000010ff */
[----:B------:R-:W-:Y:S01]  /*84a0*/  BAR.SYNC.DEFER_BLOCKING 0x0 ;  /* 0x0000000000007b1d */ /* 0x000fe20000010000 */
[----:B------:R-:W-:Y:S01]  /*84b0*/  FMUL.FTZ R102, R102, c[0x0][0x2e0] ;  /* 0x0000b80066667a20 */ /* 0x000fe20000410000 */
[----:B------:R-:W-:Y:S01]  /*84c0*/  @UP0 UIADD3 UR8, UR34, UR35, URZ ;  /* 0x0000002322080290 */ /* 0x000fe2000fffe03f */
[----:B------:R-:W-:-:S02]  /*84d0*/  FMUL.FTZ R48, R103, c[0x0][0x2e0] ;  /* 0x0000b80067307a20 */ /* 0x000fc40000410000 */
[----:B------:R-:W-:Y:S01]  /*84e0*/  FMUL.FTZ R51, R44, c[0x0][0x2dc] ;  /* 0x0000b7002c337a20 */ /* 0x000fe20000410000 */
[----:B------:R-:W-:Y:S01]  /*84f0*/  @UP0 UIMAD.WIDE.U32 UR6, UR8, UR10, URZ ;  /* 0x0000000a080602a5 */ /* 0x000fe2000f8e003f */
[----:B------:R-:W-:Y:S01]  /*8500*/  FMUL.FTZ R112, R112, c[0x0][0x2e0] ;  /* 0x0000b80070707a20 */ /* 0x000fe20000410000 */
[----:B------:R-:W-:Y:S01]  /*8510*/  F2FP.BF16.PACK_AB R48, R48, R102 ;  /* 0x000000663030723e */ /* 0x000fe200000010ff */
[----:B------:R-:W-:Y:S01]  /*8520*/  FMUL.FTZ R45, R113, c[0x0][0x2e0] ;  /* 0x0000b800712d7a20 */ /* 0x000fe20000410000 */
[----:B------:R-:W-:Y:S01]  /*8530*/  F2FP.BF16.PACK_AB R13, R13, R51 ;  /* 0x000000330d0d723e */ /* 0x000fe200000010ff */
[----:B------:R-:W-:Y:S01]  /*8540*/  FMUL.FTZ R68, R50, c[0x0][0x2dc] ;  /* 0x0000b70032447a20 */ /* 0x000fe20000410000 */
[----:B------:R-:W-:Y:S01]  /*8550*/  @UP0 UIMAD UR14, UR8, UR11, UR7 ;  /* 0x0000000b080e02a4 */ /* 0x000fe2000f8e0207 */
[----:B------:R-:W-:Y:S01]  /*8560*/  FMUL.FTZ R12, R47, c[0x0][0x2dc] ;  /* 0x0000b7002f0c7a20 */ /* 0x000fe20000410000 */
[----:B------:R-:W-:Y:S01]  /*8570*/  F2FP.BF16.PACK_AB R45, R45, R112 ;  /* 0x000000702d2d723e */ /* 0x000fe200000010ff */
[----:B------:R-:W-:Y:S01]  /*8580*/  FMUL.FTZ R114, R114, c[0x0][0x2e0] ;  /* 0x0000b80072727a20 */ /* 0x000fe20000410000 */
[----:B------:R-:W-:Y:S01]  /*8590*/  F2FP.BF16.PACK_AB R14, R14, R68 ;  /* 0x000000440e0e723e */ /* 0x000fe200000010ff */
[----:B------:R-:W-:Y:S01]  /*85a0*/  FMUL.FTZ R44, R115, c[0x0][0x2e0] ;  /* 0x0000b800732c7a20 */ /* 0x000fe20000410000 */
[----:B------:R-:W-:Y:S01]  /*85b0*/  @UP0 UMOV UR13, UR6 ;  /* 0x00000006000d0c82 */ /* 0x000fe20008000000 */
[----:B------:R-:W-:-:S02]  /*85c0*/  FMUL.FTZ R50, R46, c[0x0][0x2dc] ;  /* 0x0000b7002e327a20 */ /* 0x000fc40000410000 */
[----:B------:R-:W-:Y:S01]  /*85d0*/  FMUL.FTZ R104, R104, c[0x0][0x2e0] ;  /* 0x0000b80068687a20 */ /* 0x000fe20000410000 */
[----:B------:R-:W-:Y:S01]  /*85e0*/  F2FP.BF16.PACK_AB R44, R44, R114 ;  /* 0x000000722c2c723e */ /* 0x000fe200000010ff */
[----:B------:R-:W-:Y:S01]  /*85f0*/  FMUL.FTZ R47, R105, c[0x0][0x2e0] ;  /* 0x0000b800692f7a20 */ /* 0x000fe20000410000 */
[----:B------:R-:W-:Y:S01]  /*8600*/  F2FP.BF16.PACK_AB R12, R12, R50 ;  /* 0x000000320c0c723e */ /* 0x000fe200000010ff */
[----:B------:R-:W-:Y:S02]  /*8610*/  FMUL.FTZ R16, R43, c[0x0][0x2dc] ;  /* 0x0000b7002b107a20 */ /* 0x000fe40000410000 */
[----:B------:R-:W-:Y:S01]  /*8620*/  FMUL.FTZ R106, R106, c[0x0][0x2e0] ;  /* 0x0000b8006a6a7a20 */ /* 0x000fe20000410000 */
[----:B------:R-:W-:Y:S01]  /*8630*/  F2FP.BF16.PACK_AB R47, R47, R104 ;  /* 0x000000682f2f723e */ /* 0x000fe200000010ff */
[----:B------:R-:W-:Y:S02]  /*8640*/  FMUL.FTZ R46, R107, c[0x0][0x2e0] ;  /* 0x0000b8006b2e7a20 */ /* 0x000fe40000410000 */
        /* <DEDUP_REMOVED lines=14> */
[----:B-----5:R-:W-:Y:S02]  /*8730*/  FMUL.FTZ R19, R37, c[0x0][0x2dc] ;  /* 0x0000b70025137a20 */ /* 0x020fe40000410000 */
        /* <DEDUP_REMOVED lines=15> */
[----:B------:R-:W-:Y:S02]  /*8830*/  FMUL.FTZ R120, R120, c[0x0][0x2e0] ;  /* 0x0000b80078787a20 */ /* 0x000fe40000410000 */
[----:B------:R-:W-:Y:S01]  /*8840*/  FMUL.FTZ R39, R121, c[0x0][0x2e0] ;  /* 0x0000b80079277a20 */ /* 0x000fe20000410000 */
[----:B------:R-:W-:Y:S01]  /*8850*/  F2FP.BF16.PACK_AB R18, R18, R72 ;  /* 0x000000481212723e */ /* 0x000fe200000010ff */
[----:B------:R-:W-:Y:S02]  /*8860*/  FMUL.FTZ R22, R35, c[0x0][0x2dc] ;  /* 0x0000b70023167a20 */ /* 0x000fe40000410000 */
[----:B------:R-:W-:Y:S01]  /*8870*/  FMUL.FTZ R122, R122, c[0x0][0x2e0] ;  /* 0x0000b8007a7a7a20 */ /* 0x000fe20000410000 */
[----:B------:R-:W-:Y:S01]  /*8880*/  F2FP.BF16.PACK_AB R39, R39, R120 ;  /* 0x000000782727723e */ /* 0x000fe200000010ff */
[----:B------:R-:W-:-:S02]  /*8890*/  FMUL.FTZ R38, R123, c[0x0][0x2e0] ;  /* 0x0000b8007b267a20 */ /* 0x000fc40000410000 */
[----:B------:R-:W-:Y:S02]  /*88a0*/  FMUL.FTZ R80, R23, c[0x0][0x2dc] ;  /* 0x0000b70017507a20 */ /* 0x000fe40000410000 */
        /* <DEDUP_REMOVED lines=32> */
[----:B------:R-:W-:Y:S01]  /*8ab0*/  FMUL.FTZ R31, R137, c[0x0][0x2e0] ;  /* 0x0000b800891f7a20 */ /* 0x000fe20000410000 */
[----:B------:R-:W-:Y:S01]  /*8ac0*/  F2FP.BF16.PACK_AB R20, R20, R74 ;  /* 0x0000004a1414723e */ /* 0x000fe200000010ff */
[----:B------:R-:W-:Y:S02]  /*8ad0*/  FMUL.FTZ R138, R138, c[0x0][0x2e0] ;  /* 0x0000b8008a8a7a20 */ /* 0x000fe40000410000 */
[----:B------:R-:W-:Y:S01]  /*8ae0*/  FMUL.FTZ R30, R139, c[0x0][0x2e0] ;  /* 0x0000b8008b1e7a20 */ /* 0x000fe20000410000 */
[----:B------:R-:W-:Y:S01]  /*8af0*/  F2FP.BF16.PACK_AB R31, R31, R136 ;  /* 0x000000881f1f723e */ /* 0x000fe200000010ff */
        /* <DEDUP_REMOVED lines=37> */
[----:B------:R-:W-:-:S04]  /*8d50*/  F2FP.BF16.PACK_AB R5, R5, R60 ;  /* 0x0000003c0505723e */ /* 0x000fc800000010ff */
[----:B------:R-:W-:Y:S01]  /*8d60*/  F2FP.BF16.PACK_AB R4, R4, R62 ;  /* 0x0000003e0404723e */ /* 0x000fe200000010ff */
        /* <DEDUP_REMOVED lines=53> */
[----:B------:R-:W-:Y:S02]  /*90c0*/  UIMAD UR9, UR34, UR9, UR10 ;  /* 0x00000009220972a4 */ /* 0x000fe4000f8e020a */
[----:B------:R-:W-:Y:S02]  /*90d0*/  USHF.R.S32.HI UR12, URZ, 0x1f, UR36 ;  /* 0x0000001f3f0c7899 */ /* 0x000fe40008011424 */
[----:B------:R-:W-:Y:S02]  /*90e0*/  UIADD3 UR7, UR7, UR9, URZ ;  /* 0x0000000907077290 */ /* 0x000fe4000fffe03f */
[----:B------:R-:W-:-:S02]  /*90f0*/  ULDC.64 UR10, c[0x0][0x388] ;  /* 0x0000e200000a7ab9 */ /* 0x000fc40000000a00 */
[----:B------:R-:W-:Y:S02]  /*9100*/  UIMAD UR8, UR12, UR10, URZ ;  /* 0x0000000a0c0872a4 */ /* 0x000fe4000f8e023f */
[----:B------:R-:W-:Y:S02]  /*9110*/  UIMAD.WIDE.U32 UR6, UR36, UR10, UR6 ;  /* 0x0000000a240672a5 */ /* 0x000fe4000f8e0006 */
[----:B------:R-:W-:-:S04]  /*9120*/  UIMAD UR8, UR36, UR11, UR8 ;  /* 0x0000000b240872a4 */ /* 0x000fc8000f8e0208 */
[----:B------:R-:W-:Y:S02]  /*9130*/  UIADD3 UR14, UR7, UR8, URZ ;  /* 0x00000008070e7290 */ /* 0x000fe4000fffe03f */
[----:B------:R-:W-:Y:S02]  /*9140*/  UMOV UR13, UR6 ;  /* 0x00000006000d7c82 */ /* 0x000fe40008000000 */
.L_x_288:
        /* <DEDUP_REMOVED lines=10> */
[----:B------:R-:W-:Y:S02]  /*91f0*/  UIMAD UR9, UR34, UR9, UR10 ;  /* 0x00000009220972a4 */ /* 0x000fe4000f8e020a */
[----:B------:R-:W-:-:S02]  /*9200*/  USHF.R.S32.HI UR12, URZ, 0x1f, UR36 ;  /* 0x0000001f3f0c7899 */ /* 0x000fc40008011424 */
[----:B------:R-:W-:Y:S02]  /*9210*/  UIADD3 UR7, UR7, UR9, URZ ;  /* 0x0000000907077290 */ /* 0x000fe4000fffe03f */
[----:B------:R-:W-:Y:S02]  /*9220*/  ULDC.64 UR10, c[0x0][0x390] ;  /* 0x0000e400000a7ab9 */ /* 0x000fe40000000a00 */
[----:B------:R-:W-:Y:S02]  /*9230*/  UIMAD UR8, UR12, UR10, URZ ;  /* 0x0000000a0c0872a4 */ /* 0x000fe4000f8e023f */
[----:B------:R-:W-:Y:S02]  /*9240*/  UIMAD.WIDE.U32 UR6, UR36, UR10, UR6 ;  /* 0x0000000a240672a5 */ /* 0x000fe4000f8e0006 */
[----:B------:R-:W-:-:S04]  /*9250*/  UIMAD UR8, UR36, UR11, UR8 ;  /* 0x0000000b240872a4 */ /* 0x000fc8000f8e0208 */
[----:B------:R-:W-:Y:S02]  /*9260*/  UIADD3 UR12, UR7, UR8, URZ ;  /* 0x00000008070c7290 */ /* 0x000fe4000fffe03f */
[----:B------:R-:W-:Y:S02]  /*9270*/  UMOV UR11, UR6 ;  /* 0x00000006000b7c82 */ /* 0x000fe40008000000 */
.L_x_289:
        /* <DEDUP_REMOVED lines=55> */
.L_x_291:
[----:B------:R-:W-:Y:S05]  /*95f0*/  BSYNC B0 ;  /* 0x0000000000007941 */ /* 0x000fea0003800000 */
.L_x_290:
        /* <DEDUP_REMOVED lines=19> */
.L_x_293:
[----:B------:R-:W-:Y:S05]  /*9730*/  BSYNC B0 ;  /* 0x0000000000007941 */ /* 0x000fea0003800000 */
.L_x_292:
        /* <DEDUP_REMOVED lines=29> */
.L_x_295:
[----:B------:R-:W-:Y:S05]  /*9910*/  BSYNC B0 ;  /* 0x0000000000007941 */ /* 0x000fea0003800000 */
.L_x_294:
        /* <DEDUP_REMOVED lines=16> */
.L_x_268:
[----:B------:R-:W-:Y:S05]  /*9a20*/  BSYNC B1 ;  /* 0x0000000000017941 */ /* 0x000fea0003800000 */
.L_x_254:
        /* <DEDUP_REMOVED lines=11> */
.L_x_296:
[----:B------:R-:W-:Y:S05]  /*9ae0*/  EXIT ;  /* 0x000000000000794d */ /* 0x000fea0003800000 */
.L_x_298:
        /* <DEDUP_REMOVED lines=9> */
.L_x_805:


//--------------------- .text._ZN5flash44flash_bwd_dq_dk_dv_loop_seqk_parallel_kernelI23Flash_bwd_kernel_traitsILi192ELi64ELi64ELi8ELi4ELi2ELi2ELb1ELb1EN7cutlass10bfloat16_tE19Flash_kernel_traitsILi192ELi64ELi64ELi8ES3_EELb0ELb1ELb0ELb0ELb0ELb0ELb1EEEvNS_16Flash_bwd_paramsE --------------------------
	.section	.text._ZN5flash44flash_bwd_dq_dk_dv_loop_seqk_parallel_kernelI23Flash_bwd_kernel_traitsILi192ELi64ELi64ELi8ELi4ELi2ELi2ELb1ELb1EN7cutlass10bfloat16_tE19Flash_kernel_traitsILi192ELi64ELi64ELi8ES3_EELb0ELb1ELb0ELb0ELb0ELb0ELb1EEEvNS_16Flash_bwd_paramsE,"ax",@progbits
	.sectioninfo	@"SHI_REGISTERS=255"
	.align	128
        .global         _ZN5flash44flash_bwd_dq_dk_dv_loop_seqk_parallel_kernelI23Flash_bwd_kernel_traitsILi192ELi64ELi64ELi8ELi4ELi2ELi2ELb1ELb1EN7cutlass10bfloat16_tE19Flash_kernel_traitsILi192ELi64ELi64ELi8ES3_EELb0ELb1ELb0ELb0ELb0ELb0ELb1EEEvNS_16Flash_bwd_paramsE
        .type           _ZN5flash44flash_bwd_dq_dk_dv_loop_seqk_parallel_kernelI23Flash_bwd_kernel_traitsILi192ELi64ELi64ELi8ELi4ELi2ELi2ELb1ELb1EN7cutlass10bfloat16_tE19Flash_kernel_traitsILi192ELi64ELi64ELi8ES3_EELb0ELb1ELb0ELb0ELb0ELb0ELb1EEEvNS_16Flash_bwd_paramsE,@function
        .size           _ZN5flash44flash_bwd_dq_dk_dv_loop_seqk_parallel_kernelI23Flash_bwd_kernel_traitsILi192ELi64ELi64ELi8ELi4ELi2ELi2ELb1ELb1EN7cutlass10bfloat16_tE19Flash_kernel_traitsILi192ELi64ELi64ELi8ES3_EELb0ELb1ELb0ELb0ELb0ELb0ELb1EEEvNS_16Flash_bwd_paramsE,(.L_x_806 - _ZN5flash44flash_bwd_dq_dk_dv_loop_seqk_parallel_kernelI23Flash_bwd_kernel_traitsILi192ELi64ELi64ELi8ELi4ELi2ELi2ELb1ELb1EN7cutlass10bfloat16_tE19Flash_kernel_traitsILi192ELi64ELi64ELi8ES3_EELb0ELb1ELb0ELb0ELb0ELb0ELb1EEEvNS_16Flash_bwd_paramsE)
        .other          _ZN5flash44flash_bwd_dq_dk_dv_loop_seqk_parallel_kernelI23Flash_bwd_kernel_traitsILi192ELi64ELi64ELi8ELi4ELi2ELi2ELb1ELb1EN7cutlass10bfloat16_tE19Flash_kernel_traitsILi192ELi64ELi64ELi8ES3_EELb0ELb1ELb0ELb0ELb0ELb0ELb1EEEvNS_16Flash_bwd_paramsE,@"STO_CUDA_ENTRY STV_DEFAULT"
_ZN5flash44flash_bwd_dq_dk_dv_loop_seqk_parallel_kernelI23Flash_bwd_kernel_traitsILi192ELi64ELi64ELi8ELi4ELi2ELi2ELb1ELb1EN7cutlass10bfloat16_tE19Flash_kernel_traitsILi192ELi64ELi64ELi8ES3_EELb0ELb1ELb0ELb0ELb0ELb0ELb1EEEvNS_16Flash_bwd_paramsE:
.text._ZN5flash44flash_bwd_dq_dk_dv_loop_seqk_parallel_kernelI23Flash_bwd_kernel_traitsILi192ELi64ELi64ELi8ELi4ELi2ELi2ELb1ELb1EN7cutlass10bfloat16_tE19Flash_kernel_traitsILi192ELi64ELi64ELi8ES3_EELb0ELb1ELb0ELb0ELb0ELb0ELb1EEEvNS_16Flash_bwd_paramsE:
        /* <DEDUP_REMOVED lines=206> */
.L_x_343:
        /* <DEDUP_REMOVED lines=53> */
.L_x_299:
        /* <DEDUP_REMOVED lines=59> */
.L_x_301:
        /* <DEDUP_REMOVED lines=18> */
.L_x_302:
        /* <DEDUP_REMOVED lines=69> */
.L_x_303:
[----:B------:R-:W-:Y:S02]  /*1950*/  UMOV UR8, UR48 ;  /* 0x0000003000087c82 */ /* 0x000fe40008000000 */
.L_x_304:
        /* <DEDUP_REMOVED lines=108> */
.L_x_306:
        /* <DEDUP_REMOVED lines=18> */
.L_x_307:
        /* <DEDUP_REMOVED lines=34> */
.L_x_309:
[----:B-1----:R-:W-:Y:S05]  /*2360*/  BSYNC B0 ;  /* 0x0000000000007941 */ /* 0x002fea0003800000 */
.L_x_308:
        /* <DEDUP_REMOVED lines=19> */
.L_x_311:
[----:B------:R-:W-:Y:S05]  /*24a0*/  BSYNC B0 ;  /* 0x0000000000007941 */ /* 0x000fea0003800000 */
.L_x_310:
        /* <DEDUP_REMOVED lines=29> */
.L_x_313:
[----:B------:R-:W-:Y:S05]  /*2680*/  BSYNC B0 ;  /* 0x0000000000007941 */ /* 0x000fea0003800000 */
.L_x_312:
        /* <DEDUP_REMOVED lines=18> */
.L_x_305:
        /* <DEDUP_REMOVED lines=55> */
.L_x_316:
[----:B------:R-:W-:Y:S05]  /*2b20*/  BSYNC B0 ;  /* 0x0000000000007941 */ /* 0x000fea0003800000 */
.L_x_315:
        /* <DEDUP_REMOVED lines=42> */
.L_x_318:
[----:B------:R-:W-:Y:S05]  /*2dd0*/  BSYNC B0 ;  /* 0x0000000000007941 */ /* 0x000fea0003800000 */
.L_x_317:
        /* <DEDUP_REMOVED lines=29> */
.L_x_320:
[----:B------:R-:W-:Y:S05]  /*2fb0*/  BSYNC B0 ;  /* 0x0000000000007941 */ /* 0x000fea0003800000 */
.L_x_319:
        /* <DEDUP_REMOVED lines=40> */
.L_x_322:
[----:B------:R-:W-:Y:S05]  /*3240*/  BSYNC B0 ;  /* 0x0000000000007941 */ /* 0x000fea0003800000 */
.L_x_321:
        /* <DEDUP_REMOVED lines=26> */
.L_x_324:
[----:B------:R-:W-:Y:S05]  /*33f0*/  BSYNC B0 ;  /* 0x0000000000007941 */ /* 0x000fea0003800000 */
.L_x_323:
        /* <DEDUP_REMOVED lines=38> */
.L_x_326:
[----:B------:R-:W-:Y:S05]  /*3660*/  BSYNC B0 ;  /* 0x0000000000007941 */ /* 0x000fea0003800000 */
.L_x_325:
        /* <DEDUP_REMOVED lines=73> */
.L_x_328:
[----:B--2---:R-:W-:Y:S05]  /*3b00*/  BSYNC B0 ;  /* 0x0000000000007941 */ /* 0x004fea0003800000 */
.L_x_327:
        /* <DEDUP_REMOVED lines=39> */
.L_x_330:
[----:B------:R-:W-:Y:S05]  /*3d80*/  BSYNC B0 ;  /* 0x0000000000007941 */ /* 0x000fea0003800000 */
.L_x_329:
        /* <DEDUP_REMOVED lines=92> */
.L_x_333:
[----:B------:R-:W4:Y:S01]  /*4350*/  LDL R246, [R1] ;  /* 0x0000000001f67983 */ /* 0x000f220000100800 */
[----:B------:R-:W-:Y:S03]  /*4360*/  USHF.L.U32 UR11, UR6, 0x6, URZ ;  /* 0x00000006060b7899 */ /* 0x000fe6000800063f */
[----:B---3--:R-:W3:Y:S01]  /*4370*/  LDL R245, [R1+0x4] ;  /* 0x0000040001f57983 */ /* 0x008ee20000100800 */
[----:B------:R-:W-:Y:S03]  /*4380*/  UISETP.GE.AND UP0, UPT, UR11, UR15, UPT ;  /* 0x0000000f0b00728c */ /* 0x000fe6000bf06270 */
[----:B--2---:R-:W2:Y:S01]  /*4390*/  LDL R244, [R1+0x10] ;  /* 0x0000100001f47983 */ /* 0x004ea20000100800 */
[----:B------:R-:W-:Y:S03]  /*43a0*/  UISETP.LT.AND UP0, UPT, UR14, UR16, UP0 ;  /* 0x000000100e00728c */ /* 0x000fe60008701270 */
[----:B-1----:R1:W-:Y:S03]  /*43b0*/  STL [R1+0xa8], R107 ;  /* 0x0000a86b01007387 */ /* 0x0023e60000100800 */
[----:B------:R-:W-:Y:S01]  /*43c0*/  PLOP3.LUT P0, PT, PT, PT, UP0, 0x80, 0x0 ;  /* 0x000000000000781c */ /* 0x000fe20003f0f008 */
[----:B------:R-:W0:Y:S01]  /*43d0*/  LDGDEPBAR ;  /* 0x00000000000079af */ /* 0x000e220000000000 */
[----:B------:R-:W-:Y:S07]  /*43e0*/  UISETP.GT.AND UP0, UPT, UR6, UR12, UPT ;  /* 0x0000000c0600728c */ /* 0x000fee000bf04270 */
[----:B-1----:R-:W2:Y:S04]  /*43f0*/  LDL R107, [R1+0x8] ;  /* 0x00000800016b7983 */ /* 0x002ea80000100800 */
[----:B------:R1:W-:Y:S04]  /*4400*/  STL [R1+0xa4], R106 ;  /* 0x0000a46a01007387 */ /* 0x0003e80000100800 */
[----:B-1----:R-:W2:Y:S04]  /*4410*/  LDL R106, [R1+0xc] ;  /* 0x00000c00016a7983 */ /* 0x002ea80000100800 */
[----:B------:R1:W-:Y:S04]  /*4420*/  STL [R1+0xa0], R105 ;  /* 0x0000a06901007387 */ /* 0x0003e80000100800 */
[----:B-1----:R-:W2:Y:S04]  /*4430*/  LDL R105, [R1+0x18] ;  /* 0x0000180001697983 */ /* 0x002ea80000100800 */
[----:B------:R1:W-:Y:S04]  /*4440*/  STL [R1+0x9c], R104 ;  /* 0x00009c6801007387 */ /* 0x0003e80000100800 */
[----:B-1----:R-:W2:Y:S04]  /*4450*/  LDL R104, [R1+0x14] ;  /* 0x0000140001687983 */ /* 0x002ea80000100800 */
[----:B------:R1:W-:Y:S04]  /*4460*/  STL [R1+0x98], R103 ;  /* 0x0000986701007387 */ /* 0x0003e80000100800 */
[----:B------:R1:W-:Y:S04]  /*4470*/  STL [R1+0x94], R102 ;  /* 0x0000946601007387 */ /* 0x0003e80000100800 */
[----:B------:R1:W-:Y:S04]  /*4480*/  STL [R1+0x90], R101 ;  /* 0x0000906501007387 */ /* 0x0003e80000100800 */
[----:B------:R1:W-:Y:S04]  /*4490*/  STL [R1+0x88], R100 ;  /* 0x0000886401007387 */ /* 0x0003e80000100800 */
[----:B-1----:R-:W2:Y:S04]  /*44a0*/  LDL R103, [R1+0x50] ;  /* 0x0000500001677983 */ /* 0x002ea80000100800 */
[----:B------:R-:W2:Y:S04]  /*44b0*/  LDL R102, [R1+0x5c] ;  /* 0x00005c0001667983 */ /* 0x000ea80000100800 */
[----:B------:R-:W2:Y:S04]  /*44c0*/  LDL R101, [R1+0x54] ;  /* 0x0000540001657983 */ /* 0x000ea80000100800 */
[----:B------:R-:W2:Y:S01]  /*44d0*/  LDL R100, [R1+0x58] ;  /* 0x0000580001647983 */ /* 0x000ea20000100800 */
[----:B------:R-:W-:Y:S04]  /*44e0*/  DEPBAR.LE SB0, 0x0 ;  /* 0x000080000000791a */ /* 0x000fe80000000000 */
[----:B------:R-:W-:Y:S08]  /*44f0*/  BAR.SYNC.DEFER_BLOCKING 0x0 ;  /* 0x0000000000007b1d */ /* 0x000ff00000010000 */
[----:B------:R-:W-:Y:S08]  /*4500*/  LDSM.16.M88.4 R88, [R252+0xc000] ;  /* 0x00c00000fc58783b */ /* 0x000ff00000000200 */
[----:B----4-:R-:W-:Y:S08]  /*4510*/  LDSM.16.M88.4 R8, [R246+0xc000] ;  /* 0x00c00000f608783b */ /* 0x010ff00000000200 */
[----:B------:R-:W-:Y:S08]  /*4520*/  LDSM.16.M88.4 R68, [R246+0xc800] ;  /* 0x00c80000f644783b */ /* 0x000ff00000000200 */
[----:B---3--:R-:W-:Y:S08]  /*4530*/  LDSM.16.M88.4 R76, [R245+0xc000] ;  /* 0x00c00000f54c783b */ /* 0x008ff00000000200 */
[----:B------:R-:W-:Y:S08]  /*4540*/  LDSM.16.M88.4 R80, [R245+0xc800] ;  /* 0x00c80000f550783b */ /* 0x000ff00000000200 */
[----:B--2---:R-:W-:Y:S08]  /*4550*/  LDSM.16.M88.4 R96, [R244+0xc000] ;  /* 0x00c00000f460783b */ /* 0x004ff00000000200 */
[----:B------:R-:W1:Y:S08]  /*4560*/  LDSM.16.M88.4 R16, [R107] ;  /* 0x000000006b10783b */ /* 0x000e700000000200 */
[----:B------:R-:W2:Y:S01]  /*4570*/  LDSM.16.M88.4 R72, [R106] ;  /* 0x000000006a48783b */ /* 0x000ea20000000200 */
[C---:B-1----:R-:W-:Y:S08]  /*4580*/  HMMA.16816.F32.BF16 R4, R16.reuse, R8, RZ ;  /* 0x000000081004723c */ /* 0x042ff000000418ff */
[C---:B------:R-:W-:Y:S01]  /*4590*/  HMMA.16816.F32.BF16 R8, R16.reuse, R10, RZ ;  /* 0x0000000a1008723c */ /* 0x040fe200000418ff */
[----:B------:R-:W1:Y:S07]  /*45a0*/  LDSM.16.M88.4 R84, [R105] ;  /* 0x000000006954783b */ /* 0x000e6e0000000200 */
[C---:B------:R-:W-:Y:S08]  /*45b0*/  HMMA.16816.F32.BF16 R12, R16.reuse, R68, RZ ;  /* 0x00000044100c723c */ /* 0x040ff000000418ff */
[----:B------:R-:W-:Y:S01]  /*45c0*/  HMMA.16816.F32.BF16 R16, R16, R70, RZ ;  /* 0x000000461010723c */ /* 0x000fe200000418ff */
[----:B------:R-:W3:Y:S07]  /*45d0*/  LDSM.16.M88.4 R68, [R252+0xc800] ;  /* 0x00c80000fc44783b */ /* 0x000eee0000000200 */
[C---:B--2---:R-:W-:Y:S08]  /*45e0*/  HMMA.16816.F32.BF16 R4, R72.reuse, R76, R4 ;  /* 0x0000004c4804723c */ /* 0x044ff00000041804 */
[C---:B------:R-:W-:Y:S01]  /*45f0*/  HMMA.16816.F32.BF16 R8, R72.reuse, R78, R8 ;  /* 0x0000004e4808723c */ /* 0x040fe20000041808 */
[----:B------:R-:W-:Y:S07]  /*4600*/  LDSM.16.M88.4 R76, [R107+0x2000] ;  /* 0x002000006b4c783b */ /* 0x000fee0000000200 */
[C---:B------:R-:W-:Y:S01]  /*4610*/  HMMA.16816.F32.BF16 R12, R72.reuse, R80, R12 ;  /* 0x00000050480c723c */ /* 0x040fe2000004180c */
[----:B------:R-:W2:Y:S07]  /*4620*/  LDSM.16.M88.4 R92, [R104] ;  /* 0x00000000685c783b */ /* 0x000eae0000000200 */
[----:B------:R-:W-:Y:S01]  /*4630*/  HMMA.16816.F32.BF16 R16, R72, R82, R16 ;  /* 0x000000524810723c */ /* 0x000fe20000041810 */
[----:B------:R-:W4:Y:S07]  /*4640*/  LDSM.16.M88.4 R72, [R244+0xc800] ;  /* 0x00c80000f448783b */ /* 0x000f2e0000000200 */
[C---:B-1----:R-:W-:Y:S01]  /*4650*/  HMMA.16816.F32.BF16 R4, R84.reuse, R88, R4 ;  /* 0x000000585404723c */ /* 0x042fe20000041804 */
[----:B------:R-:W1:Y:S07]  /*4660*/  LDSM.16.M88.4 R80, [R246+0xe000] ;  /* 0x00e00000f650783b */ /* 0x000e6e0000000200 */
[C---:B------:R-:W-:Y:S01]  /*4670*/  HMMA.16816.F32.BF16 R8, R84.reuse, R90, R8 ;  /* 0x0000005a5408723c */ /* 0x040fe20000041808 */
[----:B------:R-:W-:Y:S07]  /*4680*/  LDSM.16.M88.4 R88, [R245+0xe000] ;  /* 0x00e00000f558783b */ /* 0x000fee0000000200 */
[C---:B---3--:R-:W-:Y:S08]  /*4690*/  HMMA.16816.F32.BF16 R12, R84.reuse, R68, R12 ;  /* 0x00000044540c723c */ /* 0x048ff0000004180c */
[----:B------:R-:W-:Y:S01]  /*46a0*/  HMMA.16816.F32.BF16 R16, R84, R70, R16 ;  /* 0x000000465410723c */ /* 0x000fe20000041810 */
[----:B------:R-:W3:Y:S07]  /*46b0*/  LDSM.16.M88.4 R68, [R246+0xe800] ;  /* 0x00e80000f644783b */ /* 0x000eee0000000200 */
[C---:B--2---:R-:W-:Y:S01]  /*46c0*/  HMMA.16816.F32.BF16 R4, R92.reuse, R96, R4 ;  /* 0x000000605c04723c */ /* 0x044fe20000041804 */
[----:B------:R-:W2:Y:S07]  /*46d0*/  LDSM.16.M88.4 R84, [R106+0x2000] ;  /* 0x002000006a54783b */ /* 0x000eae0000000200 */
[C---:B------:R-:W-:Y:S01]  /*46e0*/  HMMA.16816.F32.BF16 R8, R92.reuse, R98, R8 ;  /* 0x000000625c08723c */ /* 0x040fe20000041808 */
[----:B------:R-:W-:Y:S07]  /*46f0*/  LDSM.16.M88.4 R96, [R252+0xe000] ;  /* 0x00e00000fc60783b */ /* 0x000fee0000000200 */
[C---:B----4-:R-:W-:Y:S08]  /*4700*/  HMMA.16816.F32.BF16 R12, R92.reuse, R72, R12 ;  /* 0x000000485c0c723c */ /* 0x050ff0000004180c */
        /* <DEDUP_REMOVED lines=39> */
[C---:B------:R-:W-:Y:S08]  /*4980*/  HMMA.16816.F32.BF16 R8, R92.reuse, R98, R8 ;  /* 0x000000625c08723c */ /* 0x040ff00000041808 */
[C---:B----4-:R-:W-:Y:S01]  /*4990*/  HMMA.16816.F32.BF16 R12, R92.reuse, R72, R12 ;  /* 0x000000485c0c723c */ /* 0x050fe2000004180c */
[----:B------:R-:W4:Y:S04]  /*49a0*/  LDL R73, [R1+0x60] ;  /* 0x0000600001497983 */ /* 0x000f280000100800 */
[----:B------:R-:W4:Y:S03]  /*49b0*/  LDL R72, [R1+0x64] ;  /* 0x0000640001487983 */ /* 0x000f260000100800 */
[----:B------:R-:W-:Y:S01]  /*49c0*/  HMMA.16816.F32.BF16 R16, R92, R74, R16 ;  /* 0x0000004a5c10723c */ /* 0x000fe20000041810 */
[----:B------:R-:W4:Y:S04]  /*49d0*/  LDL R75, [R1+0x80] ;  /* 0x00008000014b7983 */ /* 0x000f280000100800 */
[----:B------:R-:W4:Y:S03]  /*49e0*/  LDL R74, [R1+0x84] ;  /* 0x00008400014a7983 */ /* 0x000f260000100800 */
[C---:B-1----:R-:W-:Y:S08]  /*49f0*/  HMMA.16816.F32.BF16 R4, R76.reuse, R80, R4 ;  /* 0x000000504c04723c */ /* 0x042ff00000041804 */
[C---:B------:R-:W-:Y:S08]  /*4a00*/  HMMA.16816.F32.BF16 R8, R76.reuse, R82, R8 ;  /* 0x000000524c08723c */ /* 0x040ff00000041808 */
[C---:B---3--:R-:W-:Y:S08]  /*4a10*/  HMMA.16816.F32.BF16 R12, R76.reuse, R68, R12 ;  /* 0x000000444c0c723c */ /* 0x048ff0000004180c */
[----:B------:R-:W-:Y:S01]  /*4a20*/  HMMA.16816.F32.BF16 R16, R76, R70, R16 ;  /* 0x000000464c10723c */ /* 0x000fe20000041810 */
[----:B------:R-:W1:Y:S07]  /*4a30*/  LDSM.16.M88.4 R68, [R244+0x10800] ;  /* 0x01080000f444783b */ /* 0x000e6e0000000200 */
[C---:B--2---:R-:W-:Y:S08]  /*4a40*/  HMMA.16816.F32.BF16 R4, R84.reuse, R88, R4 ;  /* 0x000000585404723c */ /* 0x044ff00000041804 */
[C---:B------:R-:W-:Y:S11]  /*4a50*/  HMMA.16816.F32.BF16 R8, R84.reuse, R90, R8 ;  /* 0x0000005a5408723c */ /* 0x040ff60000041808 */
[----:B------:R-:W-:Y:S05]  /*4a60*/  @!UPT UIADD3 URZ, URZ, URZ, URZ ;  /* 0x0000003f3f3ff290 */ /* 0x000fea000fffe03f */
[----:B------:R-:W-:Y:S02]  /*4a70*/  FMUL.FTZ R4, R4, c[0x0][0x2ec] ;  /* 0x0000bb0004047a20 */ /* 0x000fe40000410000 */
[----:B------:R-:W-:Y:S02]  /*4a80*/  FMUL.FTZ R7, R7, c[0x0][0x2ec] ;  /* 0x0000bb0007077a20 */ /* 0x000fe40000410000 */
[----:B------:R2:W3:Y:S01]  /*4a90*/  MUFU.TANH R83, R4 ;  /* 0x0000000400537308 */ /* 0x0004e20000002400 */
[----:B------:R-:W-:Y:S02]  /*4aa0*/  FMUL.FTZ R6, R6, c[0x0][0x2ec] ;  /* 0x0000bb0006067a20 */ /* 0x000fe40000410000 */
[----:B------:R-:W-:Y:S01]  /*4ab0*/  FMUL.FTZ R5, R5, c[0x0][0x2ec] ;  /* 0x0000bb0005057a20 */ /* 0x000fe20000410000 */
[C---:B-1----:R-:W-:Y:S03]  /*4ac0*/  HMMA.16816.F32.BF16 R12, R84.reuse, R68, R12 ;  /* 0x00000044540c723c */ /* 0x042fe6000004180c */
[----:B------:R-:W-:Y:S03]  /*4ad0*/  FMUL.FTZ R8, R8, c[0x0][0x2ec] ;  /* 0x0000bb0008087a20 */ /* 0x000fe60000410000 */
[----:B------:R-:W-:Y:S01]  /*4ae0*/  MUFU.TANH R90, R7 ;  /* 0x00000007005a7308 */ /* 0x000fe20000002400 */
[----:B------:R-:W-:Y:S01]  /*4af0*/  FMUL.FTZ R10, R10, c[0x0][0x2ec] ;  /* 0x0000bb000a0a7a20 */ /* 0x000fe20000410000 */
[----:B------:R-:W-:Y:S04]  /*4b00*/  HMMA.16816.F32.BF16 R16, R84, R70, R16 ;  /* 0x000000465410723c */ /* 0x000fe80000041810 */
[----:B------:R-:W-:Y:S02]  /*4b10*/  FMUL.FTZ R9, R9, c[0x0][0x2ec] ;  /* 0x0000bb0009097a20 */ /* 0x000fe40000410000 */
[----:B------:R-:W-:Y:S02]  /*4b20*/  FMUL.FTZ R11, R11, c[0x0][0x2ec] ;  /* 0x0000bb000b0b7a20 */ /* 0x000fe40000410000 */
[----:B------:R-:W-:Y:S01]  /*4b30*/  MUFU.TANH R80, R8 ;  /* 0x0000000800507308 */ /* 0x000fe20000002400 */
[----:B--2---:R-:W-:Y:S07]  /*4b40*/  MOV R4, UR20 ;  /* 0x0000001400047c02 */ /* 0x004fee0008000f00 */
[----:B------:R-:W-:Y:S02]  /*4b50*/  FMUL.FTZ R12, R12, c[0x0][0x2ec] ;  /* 0x0000bb000c0c7a20 */ /* 0x000fe40000410000 */
[----:B------:R-:W-:Y:S01]  /*4b60*/  MUFU.TANH R91, R6 ;  /* 0x00000006005b7308 */ /* 0x000fe20000002400 */
[----:B------:R-:W-:Y:S02]  /*4b70*/  FMUL.FTZ R13, R13, c[0x0][0x2ec] ;  /* 0x0000bb000d0d7a20 */ /* 0x000fe40000410000 */
[----:B------:R-:W-:Y:S02]  /*4b80*/  FMUL.FTZ R14, R14, c[0x0][0x2ec] ;  /* 0x0000bb000e0e7a20 */ /* 0x000fe40000410000 */
[----:B------:R-:W-:Y:S02]  /*4b90*/  FMUL.FTZ R15, R15, c[0x0][0x2ec] ;  /* 0x0000bb000f0f7a20 */ /* 0x000fe40000410000 */
[----:B------:R-:W-:Y:S02]  /*4ba0*/  FMUL.FTZ R16, R16, c[0x0][0x2ec] ;  /* 0x0000bb0010107a20 */ /* 0x000fe40000410000 */
[----:B------:R-:W-:Y:S01]  /*4bb0*/  FMUL.FTZ R17, R17, c[0x0][0x2ec] ;  /* 0x0000bb0011117a20 */ /* 0x000fe20000410000 */
[----:B------:R3:W1:Y:S01]  /*4bc0*/  MUFU.TANH R81, R5 ;  /* 0x0000000500517308 */ /* 0x0006620000002400 */
[----:B------:R-:W-:Y:S02]  /*4bd0*/  FMUL.FTZ R18, R18, c[0x0][0x2ec] ;  /* 0x0000bb0012127a20 */ /* 0x000fe40000410000 */
[----:B------:R-:W-:Y:S07]  /*4be0*/  FMUL.FTZ R19, R19, c[0x0][0x2ec] ;  /* 0x0000bb0013137a20 */ /* 0x000fee0000410000 */
[----:B------:R-:W-:Y:S10]  /*4bf0*/  MUFU.TANH R89, R10 ;  /* 0x0000000a00597308 */ /* 0x000ff40000002400 */
[----:B------:R-:W2:Y:S01]  /*4c00*/  MUFU.TANH R79, R9 ;  /* 0x00000009004f7308 */ /* 0x000ea20000002400 */
[----:B---3--:R-:W-:Y:S09]  /*4c10*/  MOV R5, R83 ;  /* 0x0000005300057202 */ /* 0x008ff20000000f00 */
[----:B------:R-:W-:Y:S10]  /*4c20*/  MUFU.TANH R82, R12 ;  /* 0x0000000c00527308 */ /* 0x000ff40000002400 */
[----:B------:R3:W1:Y:S10]  /*4c30*/  MUFU.TANH R88, R11 ;  /* 0x0000000b00587308 */ /* 0x0006740000002400 */
[----:B------:R-:W1:Y:S10]  /*4c40*/  MUFU.TANH R78, R13 ;  /* 0x0000000d004e7308 */ /* 0x000e740000002400 */
[----:B------:R-:W1:Y:S10]  /*4c50*/  MUFU.TANH R87, R14 ;  /* 0x0000000e00577308 */ /* 0x000e740000002400 */
[----:B------:R-:W1:Y:S10]  /*4c60*/  MUFU.TANH R86, R15 ;  /* 0x0000000f00567308 */ /* 0x000e740000002400 */
[----:B------:R-:W1:Y:S10]  /*4c70*/  MUFU.TANH R77, R16 ;  /* 0x00000010004d7308 */ /* 0x000e740000002400 */
[----:B------:R-:W1:Y:S10]  /*4c80*/  MUFU.TANH R76, R17 ;  /* 0x00000011004c7308 */ /* 0x000e740000002400 */
[----:B------:R-:W1:Y:S10]  /*4c90*/  MUFU.TANH R85, R18 ;  /* 0x0000001200557308 */ /* 0x000e740000002400 */
[----:B------:R-:W-:Y:S01]  /*4ca0*/  MUFU.TANH R84, R19 ;  /* 0x0000001300547308 */ /* 0x000fe20000002400 */
[C---:B----4-:R-:W-:Y:S01]  /*4cb0*/  FMUL.FTZ R6, R73.reuse, 1.4426950216293334961 ;  /* 0x3fb8aa3b49067820 */ /* 0x050fe20000410000 */
[----:B------:R-:W-:Y:S02]  /*4cc0*/  FSETP.NEU.FTZ.AND P1, PT, R73, -INF , PT ;  /* 0xff8000004900780b */ /* 0x000fe40003f3d000 */
[----:B------:R-:W4:Y:S01]  /*4cd0*/  LDL R73, [R1+0x74] ;  /* 0x0000740001497983 */ /* 0x000f220000100800 */
[----:B---3--:R-:W-:Y:S01]  /*4ce0*/  FMUL.FTZ R11, R72, 1.4426950216293334961 ;  /* 0x3fb8aa3b480b7820 */ /* 0x008fe20000410000 */
[----:B------:R-:W-:Y:S02]  /*4cf0*/  FSEL R6, R6, RZ, P1 ;  /* 0x000000ff06067208 */ /* 0x000fe40000800000 */
[----:B------:R-:W-:Y:S02]  /*4d00*/  @!P0 IADD3 R7, R75, UR11, RZ ;  /* 0x0000000b4b078c10 */ /* 0x000fe4000fffe0ff */
[----:B------:R-:W-:Y:S02]  /*4d10*/  @!P0 LEA R4, R4, R74, 0x6 ;  /* 0x0000004a04048211 */ /* 0x000fe400078e30ff */
[----:B------:R-:W-:Y:S02]  /*4d20*/  @!P0 IMNMX R8, R7, UR16, PT ;  /* 0x0000001007088c17 */ /* 0x000fe4000b800200 */
[C---:B------:R-:W-:Y:S02]  /*4d30*/  @!P0 IADD3 R10, R4.reuse, 0x1, RZ ;  /* 0x00000001040a8810 */ /* 0x040fe40007ffe0ff */
[-C--:B------:R-:W-:Y:S02]  /*4d40*/  @!P0 ISETP.GE.AND P2, PT, R4, R8.reuse, PT ;  /* 0x000000080400820c */ /* 0x080fe40003f46270 */
[----:B------:R-:W-:Y:S02]  /*4d50*/  @!P0 ISETP.GE.AND P1, PT, R10, R8, PT ;  /* 0x000000080a00820c */ /* 0x000fe40003f26270 */
[----:B------:R-:W-:Y:S02]  /*4d60*/  @!P0 FSEL R5, R83, -INF , !P2 ;  /* 0xff80000053058808 */ /* 0x000fe40005000000 */
[----:B------:R-:W-:Y:S03]  /*4d70*/  @!P0 IADD3 R7, R7, 0x8, RZ ;  /* 0x0000000807078810 */ /* 0x000fe60007ffe0ff */
[--C-:B------:R-:W-:Y:S01]  /*4d80*/  FFMA.FTZ R9, R5, c[0x0][0x23c], -R6.reuse ;  /* 0x00008f0005097a23 */ /* 0x100fe20000010806 */
[----:B-1----:R-:W-:Y:S02]  /*4d90*/  MOV R5, R81 ;  /* 0x0000005100057202 */ /* 0x002fe40000000f00 */
[----:B------:R-:W-:Y:S01]  /*4da0*/  @!P0 FSEL R5, R81, -INF , !P1 ;  /* 0xff80000051058808 */ /* 0x000fe20004800000 */
[----:B------:R1:W-:Y:S01]  /*4db0*/  MUFU.EX2 R99, R9 ;  /* 0x0000000900637308 */ /* 0x0003e20000000800 */
[----:B------:R-:W-:Y:S02]  /*4dc0*/  @!P0 IMNMX R7, R7, UR16, PT ;  /* 0x0000001007078c17 */ /* 0x000fe4000b800200 */
[----:B------:R-:W-:Y:S01]  /*4dd0*/  FSETP.NEU.FTZ.AND P1, PT, R72, -INF , PT ;  /* 0xff8000004800780b */ /* 0x000fe20003f3d000 */
[--C-:B------:R-:W-:Y:S01]  /*4de0*/  FFMA.FTZ R12, R5, c[0x0][0x23c], -R6.reuse ;  /* 0x00008f00050c7a23 */ /* 0x100fe20000010806 */
[-C--:B------:R-:W-:Y:S01]  /*4df0*/  @!P0 ISETP.GE.AND P2, PT, R4, R7.reuse, PT ;  /* 0x000000070400820c */ /* 0x080fe20003f46270 */
[----:B------:R-:W3:Y:S01]  /*4e00*/  LDL R72, [R1+0x70] ;  /* 0x0000700001487983 */ /* 0x000ee20000100800 */
[----:B------:R-:W-:Y:S02]  /*4e10*/  FSEL R5, R11, RZ, P1 ;  /* 0x000000ff0b057208 */ /* 0x000fe40000800000 */
[----:B------:R-:W-:Y:S01]  /*4e20*/  @!P0 ISETP.GE.AND P1, PT, R10, R7, PT ;  /* 0x000000070a00820c */ /* 0x000fe20003f26270 */
[----:B------:R2:W-:Y:S01]  /*4e30*/  MUFU.EX2 R97, R12 ;  /* 0x0000000c00617308 */ /* 0x0005e20000000800 */
[----:B------:R-:W-:Y:S02]  /*4e40*/  @!P0 IADD3 R11, R4, 0x8, RZ ;  /* 0x00000008040b8810 */ /* 0x000fe40007ffe0ff */
[----:B-1----:R-:W-:Y:S02]  /*4e50*/  MOV R9, R91 ;  /* 0x0000005b00097202 */ /* 0x002fe40000000f00 */
[----:B------:R-:W-:Y:S05]  /*4e60*/  @!P0 FSEL R9, R91, -INF , !P2 ;  /* 0xff8000005b098808 */ /* 0x000fea0005000000 */
[--C-:B------:R-:W-:Y:S01]  /*4e70*/  FFMA.FTZ R10, R9, c[0x0][0x23c], -R5.reuse ;  /* 0x00008f00090a7a23 */ /* 0x100fe20000010805 */
[----:B------:R-:W-:Y:S02]  /*4e80*/  MOV R9, R90 ;  /* 0x0000005a00097202 */ /* 0x000fe40000000f00 */
[----:B------:R-:W-:Y:S01]  /*4e90*/  @!P0 FSEL R9, R90, -INF , !P1 ;  /* 0xff8000005a098808 */ /* 0x000fe20004800000 */
[----:B------:R1:W-:Y:S01]  /*4ea0*/  MUFU.EX2 R251, R10 ;  /* 0x0000000a00fb7308 */ /* 0x0003e20000000800 */
[----:B------:R-:W-:Y:S03]  /*4eb0*/  @!P0 ISETP.GE.AND P1, PT, R11, R8, PT ;  /* 0x000000080b00820c */ /* 0x000fe60003f26270 */
[--C-:B--2---:R-:W-:Y:S01]  /*4ec0*/  FFMA.FTZ R12, R9, c[0x0][0x23c], -R5.reuse ;  /* 0x00008f00090c7a23 */ /* 0x104fe20000010805 */
[----:B------:R-:W-:Y:S02]  /*4ed0*/  MOV R9, R80 ;  /* 0x0000005000097202 */ /* 0x000fe40000000f00 */
[----:B------:R-:W-:Y:S03]  /*4ee0*/  @!P0 FSEL R9, R80, -INF , !P1 ;  /* 0xff80000050098808 */ /* 0x000fe60004800000 */
[----:B------:R2:W-:Y:S01]  /*4ef0*/  MUFU.EX2 R249, R12 ;  /* 0x0000000c00f97308 */ /* 0x0005e20000000800 */
[----:B-1----:R-:W-:Y:S04]  /*4f00*/  @!P0 IADD3 R10, R4, 0x9, RZ ;  /* 0x00000009040a8810 */ /* 0x002fe80007ffe0ff */
[C---:B------:R-:W-:Y:S01]  /*4f10*/  @!P0 ISETP.GE.AND P1, PT, R10.reuse, R8, PT ;  /* 0x000000080a00820c */ /* 0x040fe20003f26270 */
[--C-:B--2---:R-:W-:Y:S01]  /*4f20*/  FFMA.FTZ R12, R9, c[0x0][0x23c], -R6.reuse ;  /* 0x00008f00090c7a23 */ /* 0x104fe20000010806 */
[----:B------:R-:W-:Y:S02]  /*4f30*/  MOV R9, R79 ;  /* 0x0000004f00097202 */ /* 0x000fe40000000f00 */
[----:B------:R-:W-:Y:S01]  /*4f40*/  @!P0 FSEL R9, R79, -INF , !P1 ;  /* 0xff8000004f098808 */ /* 0x000fe20004800000 */
[----:B------:R1:W-:Y:S01]  /*4f50*/  MUFU.EX2 R96, R12 ;  /* 0x0000000c00607308 */ /* 0x0003e20000000800 */
[----:B------:R-:W-:Y:S03]  /*4f60*/  @!P0 ISETP.GE.AND P1, PT, R11, R7, PT ;  /* 0x000000070b00820c */ /* 0x000fe60003f26270 */
[--C-:B------:R-:W-:Y:S01]  /*4f70*/  FFMA.FTZ R11, R9, c[0x0][0x23c], -R6.reuse ;  /* 0x00008f00090b7a23 */ /* 0x100fe20000010806 */
[----:B------:R-:W-:Y:S02]  /*4f80*/  MOV R9, R89 ;  /* 0x0000005900097202 */ /* 0x000fe40000000f00 */
[----:B------:R-:W-:Y:S02]  /*4f90*/  @!P0 FSEL R9, R89, -INF , !P1 ;  /* 0xff80000059098808 */ /* 0x000fe40004800000 */
[-C--:B------:R-:W-:Y:S01]  /*4fa0*/  @!P0 ISETP.GE.AND P1, PT, R10, R7.reuse, PT ;  /* 0x000000070a00820c */ /* 0x080fe20003f26270 */
[----:B------:R2:W-:Y:S02]  /*4fb0*/  MUFU.EX2 R94, R11 ;  /* 0x0000000b005e7308 */ /* 0x0005e40000000800 */
[--C-:B------:R-:W-:Y:S01]  /*4fc0*/  FFMA.FTZ R10, R9, c[0x0][0x23c], -R5.reuse ;  /* 0x00008f00090a7a23 */ /* 0x100fe20000010805 */
[----:B------:R-:W-:Y:S02]  /*4fd0*/  MOV R9, R88 ;  /* 0x0000005800097202 */ /* 0x000fe40000000f00 */
[----:B------:R-:W-:Y:S05]  /*4fe0*/  @!P0 FSEL R9, R88, -INF , !P1 ;  /* 0xff80000058098808 */ /* 0x000fea0004800000 */
[----:B------:R2:W-:Y:S01]  /*4ff0*/  MUFU.EX2 R248, R10 ;  /* 0x0000000a00f87308 */ /* 0x0005e20000000800 */
[--C-:B-1----:R-:W-:Y:S01]  /*5000*/  FFMA.FTZ R12, R9, c[0x0][0x23c], -R5.reuse ;  /* 0x00008f00090c7a23 */ /* 0x102fe20000010805 */
[----:B------:R-:W-:Y:S08]  /*5010*/  MOV R9, R82 ;  /* 0x0000005200097202 */ /* 0x000ff00000000f00 */
[----:B------:R1:W-:Y:S01]  /*5020*/  MUFU.EX2 R246, R12 ;  /* 0x0000000c00f67308 */ /* 0x0003e20000000800 */
[----:B--2---:R-:W-:Y:S04]  /*5030*/  @!P0 IADD3 R11, R4, 0x10, RZ ;  /* 0x00000010040b8810 */ /* 0x004fe80007ffe0ff */
[-C--:B------:R-:W-:Y:S04]  /*5040*/  @!P0 ISETP.GE.AND P1, PT, R11, R8.reuse, PT ;  /* 0x000000080b00820c */ /* 0x080fe80003f26270 */
[----:B------:R-:W-:Y:S02]  /*5050*/  @!P0 FSEL R9, R82, -INF , !P1 ;  /* 0xff80000052098808 */ /* 0x000fe40004800000 */
[----:B------:R-:W-:Y:S04]  /*5060*/  @!P0 IADD3 R10, R4, 0x11, RZ ;  /* 0x00000011040a8810 */ /* 0x000fe80007ffe0ff */
[----:B------:R-:W-:Y:S01]  /*5070*/  @!P0 ISETP.GE.AND P1, PT, R10, R8, PT ;  /* 0x000000080a00820c */ /* 0x000fe20003f26270 */
[--C-:B-1----:R-:W-:Y:S01]  /*5080*/  FFMA.FTZ R12, R9, c[0x0][0x23c], -R6.reuse ;  /* 0x00008f00090c7a23 */ /* 0x102fe20000010806 */
[----:B------:R-:W-:Y:S02]  /*5090*/  MOV R9, R78 ;  /* 0x0000004e00097202 */ /* 0x000fe40000000f00 */
[----:B------:R-:W-:Y:S01]  /*50a0*/  @!P0 FSEL R9, R78, -INF , !P1 ;  /* 0xff8000004e098808 */ /* 0x000fe20004800000 */
[----:B------:R1:W-:Y:S01]  /*50b0*/  MUFU.EX2 R98, R12 ;  /* 0x0000000c00627308 */ /* 0x0003e20000000800 */
[----:B------:R-:W-:Y:S03]  /*50c0*/  @!P0 ISETP.GE.AND P1, PT, R11, R7, PT ;  /* 0x000000070b00820c */ /* 0x000fe60003f26270 */
[--C-:B------:R-:W-:Y:S01]  /*50d0*/  FFMA.FTZ R11, R9, c[0x0][0x23c], -R6.reuse ;  /* 0x00008f00090b7a23 */ /* 0x100fe20000010806 */
[----:B------:R-:W-:Y:S02]  /*50e0*/  MOV R9, R87 ;  /* 0x0000005700097202 */ /* 0x000fe40000000f00 */
[----:B------:R-:W-:Y:S02]  /*50f0*/  @!P0 FSEL R9, R87, -INF , !P1 ;  /* 0xff80000057098808 */ /* 0x000fe40004800000 */
[----:B------:R-:W-:Y:S01]  /*5100*/  @!P0 ISETP.GE.AND P1, PT, R10, R7, PT ;  /* 0x000000070a00820c */ /* 0x000fe20003f26270 */
[----:B------:R2:W2:Y:S02]  /*5110*/  MUFU.EX2 R95, R11 ;  /* 0x0000000b005f7308 */ /* 0x0004a40000000800 */
[--C-:B------:R-:W-:Y:S01]  /*5120*/  FFMA.FTZ R10, R9, c[0x0][0x23c], -R5.reuse ;  /* 0x00008f00090a7a23 */ /* 0x100fe20000010805 */
[----:B------:R-:W-:Y:S02]  /*5130*/  MOV R9, R86 ;  /* 0x0000005600097202 */ /* 0x000fe40000000f00 */
[----:B------:R-:W-:Y:S05]  /*5140*/  @!P0 FSEL R9, R86, -INF , !P1 ;  /* 0xff80000056098808 */ /* 0x000fea0004800000 */
[----:B------:R2:W-:Y:S01]  /*5150*/  MUFU.EX2 R250, R10 ;  /* 0x0000000a00fa7308 */ /* 0x0005e20000000800 */
[--C-:B-1----:R-:W-:Y:S01]  /*5160*/  FFMA.FTZ R12, R9, c[0x0][0x23c], -R5.reuse ;  /* 0x00008f00090c7a23 */ /* 0x102fe20000010805 */
[----:B------:R-:W-:Y:S08]  /*5170*/  MOV R9, R77 ;  /* 0x0000004d00097202 */ /* 0x000ff00000000f00 */
[----:B------:R-:W1:Y:S01]  /*5180*/  MUFU.EX2 R247, R12 ;  /* 0x0000000c00f77308 */ /* 0x000e620000000800 */
[C---:B--2---:R-:W-:Y:S04]  /*5190*/  @!P0 IADD3 R11, R4.reuse, 0x18, RZ ;  /* 0x00000018040b8810 */ /* 0x044fe80007ffe0ff */
[----:B------:R-:W-:Y:S04]  /*51a0*/  @!P0 ISETP.GE.AND P1, PT, R11, R8, PT ;  /* 0x000000080b00820c */ /* 0x000fe80003f26270 */
[----:B------:R-:W-:Y:S02]  /*51b0*/  @!P0 FSEL R9, R77, -INF , !P1 ;  /* 0xff8000004d098808 */ /* 0x000fe40004800000 */
[----:B------:R-:W-:Y:S02]  /*51c0*/  @!P0 IADD3 R10, R4, 0x19, RZ ;  /* 0x00000019040a8810 */ /* 0x000fe40007ffe0ff */
[----:B------:R-:W-:Y:S02]  /*51d0*/  MOV R4, R76 ;  /* 0x0000004c00047202 */ /* 0x000fe40000000f00 */
[----:B------:R-:W-:Y:S01]  /*51e0*/  @!P0 ISETP.GE.AND P1, PT, R10, R8, PT ;  /* 0x000000080a00820c */ /* 0x000fe20003f26270 */
[--C-:B------:R-:W-:Y:S03]  /*51f0*/  FFMA.FTZ R8, R9, c[0x0][0x23c], -R6.reuse ;  /* 0x00008f0009087a23 */ /* 0x100fe60000010806 */
[----:B------:R-:W-:Y:S01]  /*5200*/  @!P0 FSEL R4, R76, -INF , !P1 ;  /* 0xff8000004c048808 */ /* 0x000fe20004800000 */
[----:B------:R2:W-:Y:S01]  /*5210*/  MUFU.EX2 R93, R8 ;  /* 0x00000008005d7308 */ /* 0x0005e20000000800 */
[----:B------:R-:W-:Y:S03]  /*5220*/  @!P0 ISETP.GE.AND P1, PT, R11, R7, PT ;  /* 0x000000070b00820c */ /* 0x000fe60003f26270 */
[----:B------:R-:W-:Y:S01]  /*5230*/  FFMA.FTZ R6, R4, c[0x0][0x23c], -R6 ;  /* 0x00008f0004067a23 */ /* 0x000fe20000010806 */
[----:B------:R-:W-:Y:S02]  /*5240*/  MOV R4, R85 ;  /* 0x0000005500047202 */ /* 0x000fe40000000f00 */
[----:B------:R-:W-:Y:S02]  /*5250*/  @!P0 FSEL R4, R85, -INF , !P1 ;  /* 0xff80000055048808 */ /* 0x000fe40004800000 */
[----:B------:R-:W-:Y:S01]  /*5260*/  @!P0 ISETP.GE.AND P1, PT, R10, R7, PT ;  /* 0x000000070a00820c */ /* 0x000fe20003f26270 */
[----:B------:R1:W1:Y:S01]  /*5270*/  MUFU.EX2 R92, R6 ;  /* 0x00000006005c7308 */ /* 0x0002620000000800 */
[----:B------:R-:W-:Y:S02]  /*5280*/  F2FP.BF16.PACK_AB R7, R95, R98 ;  /* 0x000000625f07723e */ /* 0x000fe400000010ff */
[----:B--2---:R-:W-:Y:S01]  /*5290*/  F2FP.BF16.PACK_AB R8, R246, R248 ;  /* 0x000000f8f608723e */ /* 0x004fe200000010ff */
[--C-:B-1----:R-:W-:Y:S01]  /*52a0*/  FFMA.FTZ R6, R4, c[0x0][0x23c], -R5.reuse ;  /* 0x00008f0004067a23 */ /* 0x102fe20000010805 */
[----:B------:R-:W-:Y:S02]  /*52b0*/  MOV R4, R84 ;  /* 0x0000005400047202 */ /* 0x000fe40000000f00 */
[----:B------:R-:W-:Y:S03]  /*52c0*/  @!P0 FSEL R4, R84, -INF , !P1 ;  /* 0xff80000054048808 */ /* 0x000fe60004800000 */
[----:B------:R1:W-:Y:S02]  /*52d0*/  MUFU.EX2 R245, R6 ;  /* 0x0000000600f57308 */ /* 0x0003e40000000800 */
[----:B------:R-:W-:Y:S01]  /*52e0*/  FFMA.FTZ R5, R4, c[0x0][0x23c], -R5 ;  /* 0x00008f0004057a23 */ /* 0x000fe20000010805 */
[----:B------:R-:W-:Y:S07]  /*52f0*/  F2FP.BF16.PACK_AB R4, R94, R96 ;  /* 0x000000605e04723e */ /* 0x000fee00000010ff */
[----:B------:R2:W2:Y:S01]  /*5300*/  MUFU.EX2 R244, R5 ;  /* 0x0000000500f47308 */ /* 0x0004a20000000800 */
[----:B-1----:R-:W-:Y:S05]  /*5310*/  F2FP.BF16.PACK_AB R6, R97, R99 ;  /* 0x000000636106723e */ /* 0x002fea00000010ff */
[----:B------:R1:W-:Y:S01]  /*5320*/  STS [R103+0x14000], R6 ;  /* 0x0140000667007388 */ /* 0x0003e20000000800 */
[----:B--2---:R-:W-:Y:S05]  /*5330*/  F2FP.BF16.PACK_AB R5, R249, R251 ;  /* 0x000000fbf905723e */ /* 0x004fea00000010ff */
[----:B------:R2:W-:Y:S04]  /*5340*/  STS [R103+0x14400], R5 ;  /* 0x0144000567007388 */ /* 0x0005e80000000800 */
[----:B------:R2:W-:Y:S04]  /*5350*/  STS [R102+0x14000], R4 ;  /* 0x0140000466007388 */ /* 0x0005e80000000800 */
[----:B------:R-:W-:Y:S01]  /*5360*/  STS [R102+0x14400], R8 ;  /* 0x0144000866007388 */ /* 0x000fe20000000800 */
[----:B----4-:R-:W-:Y:S03]  /*5370*/  IADD3 R74, P0, R73, UR10, RZ ;  /* 0x0000000a494a7c10 */ /* 0x010fe6000ff1e0ff */
[----:B------:R-:W-:Y:S01]  /*5380*/  STS [R101+0x14000], R7 ;  /* 0x0140000765007388 */ /* 0x000fe20000000800 */
[----:B-1----:R-:W-:Y:S05]  /*5390*/  F2FP.BF16.PACK_AB R6, R247, R250 ;  /* 0x000000faf706723e */ /* 0x002fea00000010ff */
[----:B------:R-:W-:Y:S01]  /*53a0*/  STS [R101+0x14400], R6 ;  /* 0x0144000665007388 */ /* 0x000fe20000000800 */
[----:B--2---:R-:W-:Y:S02]  /*53b0*/  F2FP.BF16.PACK_AB R5, R92, R93 ;  /* 0x0000005d5c05723e */ /* 0x004fe400000010ff */
[----:B------:R-:W-:Y:S03]  /*53c0*/  F2FP.BF16.PACK_AB R4, R244, R245 ;  /* 0x000000f5f404723e */ /* 0x000fe600000010ff */
[----:B------:R-:W-:Y:S04]  /*53d0*/  STS [R100+0x14000], R5 ;  /* 0x0140000564007388 */ /* 0x000fe80000000800 */
[----:B------:R-:W-:Y:S04]  /*53e0*/  STS [R100+0x14400], R4 ;  /* 0x0144000464007388 */ /* 0x000fe80000000800 */
[----:B------:R-:W1:Y:S01]  /*53f0*/  LDSM.16.M88.4 R16, [R107+0x6000] ;  /* 0x006000006b10783b */ /* 0x000e620000000200 */
[----:B---3--:R-:W-:Y:S07]  /*5400*/  IADD3.X R75, R72, UR9, RZ, P0, !PT ;  /* 0x00000009484b7c10 */ /* 0x008fee00087fe4ff */
[----:B------:R-:W2:Y:S01]  /*5410*/  LDSM.16.M88.4 R68, [R106+0x6000] ;  /* 0x006000006a44783b */ /* 0x000ea20000000200 */
[----:B------:R-:W-:Y:S07]  /*5420*/  PLOP3.LUT P0, PT, PT, PT, UP0, 0x80, 0x0 ;  /* 0x000000000000781c */ /* 0x000fee0003f0f008 */
[----:B------:R-:W3:Y:S04]  /*5430*/  LDG.E R73, [R74.64] ;  /* 0x000000044a497981 */ /* 0x000ee8000c1e1900 */
[----:B------:R-:W4:Y:S01]  /*5440*/  LDG.E R72, [R74.64+0x20] ;  /* 0x000020044a487981 */ /* 0x000f22000c1e1900 */
        /* <DEDUP_REMOVED lines=38> */
[----:B------:R1:W2:Y:S08]  /*56b0*/  LDSM.16.M88.4 R68, [R107+0xa000] ;  /* 0x00a000006b44783b */ /* 0x0002b00000000200 */
[----:B-1----:R1:W5:Y:S01]  /*56c0*/  LDL.LU R107, [R1+0xa8] ;  /* 0x0000a800016b7983 */ /* 0x0023620000300800 */
[C---:B--2---:R-:W-:Y:S08]  /*56d0*/  HMMA.16816.F32.BF16 R4, R68.reuse, R212, R4 ;  /* 0x000000d44404723c */ /* 0x044ff00000041804 */
[C---:B------:R-:W-:Y:S08]  /*56e0*/  HMMA.16816.F32.BF16 R8, R68.reuse, R214, R8 ;  /* 0x000000d64408723c */ /* 0x040ff00000041808 */
[C---:B------:R-:W-:Y:S08]  /*56f0*/  HMMA.16816.F32.BF16 R12, R68.reuse, R216, R12 ;  /* 0x000000d8440c723c */ /* 0x040ff0000004180c */
[----:B------:R-:W-:Y:S01]  /*5700*/  HMMA.16816.F32.BF16 R16, R68, R218, R16 ;  /* 0x000000da4410723c */ /* 0x000fe20000041810 */
[----:B------:R2:W1:Y:S08]  /*5710*/  LDSM.16.M88.4 R68, [R106+0xa000] ;  /* 0x00a000006a44783b */ /* 0x0004700000000200 */
[----:B--2---:R2:W5:Y:S01]  /*5720*/  LDL.LU R106, [R1+0xa4] ;  /* 0x0000a400016a7983 */ /* 0x0045620000300800 */
        /* <DEDUP_REMOVED lines=15> */
[----:B------:R-:W-:Y:S04]  /*5820*/  HMMA.16816.F32.BF16 R16, R68, R242, R16 ;  /* 0x000000f24410723c */ /* 0x000fe80000041810 */
[C---:B---3--:R-:W-:Y:S02]  /*5830*/  FADD.FTZ R4, -R73.reuse, R4 ;  /* 0x0000000449047221 */ /* 0x048fe40000010100 */
[----:B------:R-:W-:Y:S02]  /*5840*/  FADD.FTZ R5, -R73, R5 ;  /* 0x0000000549057221 */ /* 0x000fe40000010100 */
[----:B------:R-:W-:Y:S01]  /*5850*/  FMUL.FTZ R68, R99, R4 ;  /* 0x0000000463447220 */ /* 0x000fe20000410000 */
[----:B------:R-:W-:Y:S03]  /*5860*/  MOV R99, c[0x0][0x22c] ;  /* 0x00008b0000637a02 */ /* 0x000fe60000000f00 */
[----:B------:R-:W-:Y:S02]  /*5870*/  FFMA.FTZ R4, -R83, R83, 1 ;  /* 0x3f80000053047423 */ /* 0x000fe40000010153 */
[----:B------:R-:W-:Y:S02]  /*5880*/  FMUL.FTZ R69, R97, R5 ;  /* 0x0000000561457220 */ /* 0x000fe40000410000 */
[----:B------:R-:W-:Y:S02]  /*5890*/  FFMA.FTZ R5, -R81, R81, 1 ;  /* 0x3f80000051057423 */ /* 0x000fe40000010151 */
[----:B------:R-:W-:Y:S02]  /*58a0*/  FADD.FTZ R70, -R73, R8 ;  /* 0x0000000849467221 */ /* 0x000fe40000010100 */
[----:B------:R-:W-:Y:S02]  /*58b0*/  FMUL.FTZ R8, R4, c[0x0][0x2ec] ;  /* 0x0000bb0004087a20 */ /* 0x000fe40000410000 */
[----:B------:R-:W-:Y:S02]  /*58c0*/  FMUL.FTZ R4, R5, c[0x0][0x2ec] ;  /* 0x0000bb0005047a20 */ /* 0x000fe40000410000 */
[----:B------:R-:W-:Y:S02]  /*58d0*/  FMUL.FTZ R8, R68, R8 ;  /* 0x0000000844087220 */ /* 0x000fe40000410000 */
[----:B------:R-:W-:Y:S02]  /*58e0*/  FMUL.FTZ R4, R69, R4 ;  /* 0x0000000445047220 */ /* 0x000fe40000410000 */
[----:B------:R-:W-:Y:S02]  /*58f0*/  FADD.FTZ R9, -R73, R9 ;  /* 0x0000000949097221 */ /* 0x000fe40000010100 */
[----:B------:R-:W-:Y:S01]  /*5900*/  FFMA.FTZ R5, -R80, R80, 1 ;  /* 0x3f80000050057423 */ /* 0x000fe20000010150 */
[----:B------:R-:W-:Y:S01]  /*5910*/  F2FP.BF16.PACK_AB R4, R4, R8 ;  /* 0x000000080404723e */ /* 0x000fe200000010ff */
[----:B------:R-:W-:Y:S02]  /*5920*/  FMUL.FTZ R71, R94, R9 ;  /* 0x000000095e477220 */ /* 0x000fe40000410000 */
[----:B------:R-:W-:Y:S02]  /*5930*/  FFMA.FTZ R9, -R79, R79, 1 ;  /* 0x3f8000004f097423 */ /* 0x000fe4000001014f */
[----:B------:R4:W-:Y:S01]  /*5940*/  STS [R103+0x12000], R4 ;  /* 0x0120000467007388 */ /* 0x0009e20000000800 */
[C---:B------:R-:W-:Y:S02]  /*5950*/  FADD.FTZ R12, -R73.reuse, R12 ;  /* 0x0000000c490c7221 */ /* 0x040fe40000010100 */
[----:B------:R-:W-:Y:S02]  /*5960*/  FADD.FTZ R16, -R73, R16 ;  /* 0x0000001049107221 */ /* 0x000fe40000010100 */
[----:B------:R-:W-:Y:S02]  /*5970*/  FMUL.FTZ R70, R96, R70 ;  /* 0x0000004660467220 */ /* 0x000fe40000410000 */
[----:B------:R-:W-:Y:S02]  /*5980*/  FMUL.FTZ R5, R5, c[0x0][0x2ec] ;  /* 0x0000bb0005057a20 */ /* 0x000fe40000410000 */
[----:B------:R-:W-:Y:S02]  /*5990*/  FMUL.FTZ R9, R9, c[0x0][0x2ec] ;  /* 0x0000bb0009097a20 */ /* 0x000fe40000410000 */
[----:B------:R-:W-:Y:S02]  /*59a0*/  FMUL.FTZ R68, R93, R16 ;  /* 0x000000105d447220 */ /* 0x000fe40000410000 */
[----:B------:R-:W-:Y:S02]  /*59b0*/  FFMA.FTZ R16, -R76, R76, 1 ;  /* 0x3f8000004c107423 */ /* 0x000fe4000001014c */
[----:B------:R-:W-:Y:S02]  /*59c0*/  FADD.FTZ R69, -R73, R17 ;  /* 0x0000001149457221 */ /* 0x000fe40000010100 */
[----:B------:R-:W-:Y:S02]  /*59d0*/  FMUL.FTZ R17, R98, R12 ;  /* 0x0000000c62117220 */ /* 0x000fe40000410000 */
[----:B------:R-:W-:Y:S02]  /*59e0*/  FFMA.FTZ R12, -R77, R77, 1 ;  /* 0x3f8000004d0c7423 */ /* 0x000fe4000001014d */
[----:B------:R-:W-:Y:S02]  /*59f0*/  FMUL.FTZ R5, R70, R5 ;  /* 0x0000000546057220 */ /* 0x000fe40000410000 */
[----:B------:R-:W-:Y:S02]  /*5a00*/  FMUL.FTZ R9, R71, R9 ;  /* 0x0000000947097220 */ /* 0x000fe40000410000 */
[----:B------:R-:W-:Y:S02]  /*5a10*/  FMUL.FTZ R69, R92, R69 ;  /* 0x000000455c457220 */ /* 0x000fe40000410000 */
[----:B------:R-:W-:Y:S01]  /*5a20*/  FMUL.FTZ R12, R12, c[0x0][0x2ec] ;  /* 0x0000bb000c0c7a20 */ /* 0x000fe20000410000 */
[----:B------:R-:W-:Y:S01]  /*5a30*/  F2FP.BF16.PACK_AB R9, R9, R5 ;  /* 0x000000050909723e */ /* 0x000fe200000010ff */
[----:B------:R-:W-:Y:S02]  /*5a40*/  FMUL.FTZ R16, R16, c[0x0][0x2ec] ;  /* 0x0000bb0010107a20 */ /* 0x000fe40000410000 */
[----:B------:R-:W-:Y:S02]  /*5a50*/  FMUL.FTZ R12, R68, R12 ;  /* 0x0000000c440c7220 */ /* 0x000fe40000410000 */
[----:B------:R-:W-:Y:S02]  /*5a60*/  FMUL.FTZ R5, R69, R16 ;  /* 0x0000001045057220 */ /* 0x000fe40000410000 */
[C---:B----4-:R-:W-:Y:S02]  /*5a70*/  FADD.FTZ R4, -R72.reuse, R7 ;  /* 0x0000000748047221 */ /* 0x050fe40000010100 */
[----:B------:R-:W-:Y:S01]  /*5a80*/  FADD.FTZ R13, -R73, R13 ;  /* 0x0000000d490d7221 */ /* 0x000fe20000010100 */
[----:B------:R-:W-:Y:S01]  /*5a90*/  F2FP.BF16.PACK_AB R7, R5, R12 ;  /* 0x0000000c0507723e */ /* 0x000fe200000010ff */
[----:B------:R-:W-:Y:S02]  /*5aa0*/  FADD.FTZ R6, -R72, R6 ;  /* 0x0000000648067221 */ /* 0x000fe40000010100 */
[----:B------:R-:W-:Y:S02]  /*5ab0*/  FFMA.FTZ R5, -R90, R90, 1 ;  /* 0x3f8000005a057423 */ /* 0x000fe4000001015a */
[----:B------:R-:W-:Y:S02]  /*5ac0*/  FMUL.FTZ R12, R249, R4 ;  /* 0x00000004f90c7220 */ /* 0x000fe40000410000 */
[----:B------:R-:W-:Y:S02]  /*5ad0*/  FFMA.FTZ R4, -R91, R91, 1 ;  /* 0x3f8000005b047423 */ /* 0x000fe4000001015b */
[----:B------:R-:W-:Y:S02]  /*5ae0*/  FMUL.FTZ R73, R95, R13 ;  /* 0x0000000d5f497220 */ /* 0x000fe40000410000 */
[----:B------:R-:W-:Y:S02]  /*5af0*/  FFMA.FTZ R13, -R82, R82, 1 ;  /* 0x3f800000520d7423 */ /* 0x000fe40000010152 */
[----:B------:R-:W-:Y:S02]  /*5b00*/  FFMA.FTZ R8, -R78, R78, 1 ;  /* 0x3f8000004e087423 */ /* 0x000fe4000001014e */
[----:B------:R-:W-:Y:S02]  /*5b10*/  FADD.FTZ R16, -R72, R10 ;  /* 0x0000000a48107221 */ /* 0x000fe40000010100 */
[----:B------:R-:W-:Y:S02]  /*5b20*/  FMUL.FTZ R6, R251, R6 ;  /* 0x00000006fb067220 */ /* 0x000fe40000410000 */
[----:B------:R-:W-:Y:S02]  /*5b30*/  FMUL.FTZ R10, R4, c[0x0][0x2ec] ;  /* 0x0000bb00040a7a20 */ /* 0x000fe40000410000 */
[----:B------:R-:W-:Y:S02]  /*5b40*/  FMUL.FTZ R4, R5, c[0x0][0x2ec] ;  /* 0x0000bb0005047a20 */ /* 0x000fe40000410000 */
[----:B------:R-:W-:Y:S02]  /*5b50*/  FMUL.FTZ R8, R8, c[0x0][0x2ec] ;  /* 0x0000bb0008087a20 */ /* 0x000fe40000410000 */
[----:B------:R-:W-:Y:S02]  /*5b60*/  FMUL.FTZ R13, R13, c[0x0][0x2ec] ;  /* 0x0000bb000d0d7a20 */ /* 0x000fe40000410000 */
[----:B------:R-:W-:Y:S02]  /*5b70*/  FMUL.FTZ R10, R6, R10 ;  /* 0x0000000a060a7220 */ /* 0x000fe40000410000 */
[----:B------:R-:W-:Y:S02]  /*5b80*/  FMUL.FTZ R4, R12, R4 ;  /* 0x000000040c047220 */ /* 0x000fe40000410000 */
[----:B------:R-:W-:Y:S02]  /*5b90*/  FMUL.FTZ R8, R73, R8 ;  /* 0x0000000849087220 */ /* 0x000fe40000410000 */
[----:B------:R-:W-:Y:S01]  /*5ba0*/  FMUL.FTZ R13, R17, R13 ;  /* 0x0000000d110d7220 */ /* 0x000fe20000410000 */
[----:B------:R-:W-:Y:S01]  /*5bb0*/  F2FP.BF16.PACK_AB R4, R4, R10 ;  /* 0x0000000a0404723e */ /* 0x000fe200000010ff */
[----:B------:R-:W-:Y:S02]  /*5bc0*/  FFMA.FTZ R5, -R89, R89, 1 ;  /* 0x3f80000059057423 */ /* 0x000fe40000010159 */
[----:B------:R-:W-:Y:S01]  /*5bd0*/  FFMA.FTZ R6, -R88, R88, 1 ;  /* 0x3f80000058067423 */ /* 0x000fe20000010158 */
[----:B------:R-:W-:Y:S01]  /*5be0*/  F2FP.BF16.PACK_AB R8, R8, R13 ;  /* 0x0000000d0808723e */ /* 0x000fe200000010ff */
[----:B------:R-:W-:Y:S01]  /*5bf0*/  FADD.FTZ R13, -R72, R11 ;  /* 0x0000000b480d7221 */ /* 0x000fe20000010100 */
[----:B------:R1:W-:Y:S01]  /*5c00*/  STS [R103+0x12400], R4 ;  /* 0x0124000467007388 */ /* 0x0003e20000000800 */
[----:B------:R-:W-:Y:S02]  /*5c10*/  FMUL.FTZ R11, R248, R16 ;  /* 0x00000010f80b7220 */ /* 0x000fe40000410000 */
[----:B------:R-:W-:Y:S01]  /*5c20*/  FMUL.FTZ R13, R246, R13 ;  /* 0x0000000df60d7220 */ /* 0x000fe20000410000 */
[----:B------:R-:W-:Y:S01]  /*5c30*/  STS [R102+0x12000], R9 ;  /* 0x0120000966007388 */ /* 0x000fe20000000800 */
[----:B------:R-:W-:Y:S02]  /*5c40*/  FMUL.FTZ R5, R5, c[0x0][0x2ec] ;  /* 0x0000bb0005057a20 */ /* 0x000fe40000410000 */
[----:B------:R-:W-:Y:S02]  /*5c50*/  FMUL.FTZ R6, R6, c[0x0][0x2ec] ;  /* 0x0000bb0006067a20 */ /* 0x000fe40000410000 */
[C---:B------:R-:W-:Y:S02]  /*5c60*/  FADD.FTZ R14, -R72.reuse, R14 ;  /* 0x0000000e480e7221 */ /* 0x040fe40000010100 */
[----:B------:R-:W-:Y:S02]  /*5c70*/  FADD.FTZ R15, -R72, R15 ;  /* 0x0000000f480f7221 */ /* 0x000fe40000010100 */
[----:B------:R-:W-:Y:S02]  /*5c80*/  FFMA.FTZ R10, -R86, R86, 1 ;  /* 0x3f800000560a7423 */ /* 0x000fe40000010156 */
[----:B------:R-:W-:Y:S02]  /*5c90*/  FMUL.FTZ R5, R11, R5 ;  /* 0x000000050b057220 */ /* 0x000fe40000410000 */
[----:B------:R-:W-:Y:S02]  /*5ca0*/  FFMA.FTZ R11, -R87, R87, 1 ;  /* 0x3f800000570b7423 */ /* 0x000fe40000010157 */
[----:B------:R-:W-:Y:S02]  /*5cb0*/  FMUL.FTZ R6, R13, R6 ;  /* 0x000000060d067220 */ /* 0x000fe40000410000 */
[----:B------:R-:W-:Y:S02]  /*5cc0*/  FMUL.FTZ R16, R250, R14 ;  /* 0x0000000efa107220 */ /* 0x000fe40000410000 */
[----:B------:R-:W-:Y:S01]  /*5cd0*/  FMUL.FTZ R17, R247, R15 ;  /* 0x0000000ff7117220 */ /* 0x000fe20000410000 */
[----:B------:R-:W-:Y:S01]  /*5ce0*/  F2FP.BF16.PACK_AB R6, R6, R5 ;  /* 0x000000050606723e */ /* 0x000fe200000010ff */
[----:B------:R-:W-:Y:S01]  /*5cf0*/  FMUL.FTZ R11, R11, c[0x0][0x2ec] ;  /* 0x0000bb000b0b7a20 */ /* 0x000fe20000410000 */
[----:B-1----:R2:W5:Y:S01]  /*5d00*/  LDL.LU R103, [R1+0x98] ;  /* 0x0000980001677983 */ /* 0x0025620000300800 */
[----:B------:R-:W-:Y:S02]  /*5d10*/  FMUL.FTZ R10, R10, c[0x0][0x2ec] ;  /* 0x0000bb000a0a7a20 */ /* 0x000fe40000410000 */
[C---:B------:R-:W-:Y:S01]  /*5d20*/  FADD.FTZ R18, -R72.reuse, R18 ;  /* 0x0000001248127221 */ /* 0x040fe20000010100 */
[----:B------:R1:W-:Y:S01]  /*5d30*/  STS [R102+0x12400], R6 ;  /* 0x0124000666007388 */ /* 0x0003e20000000800 */
[----:B------:R-:W-:Y:S02]  /*5d40*/  FADD.FTZ R19, -R72, R19 ;  /* 0x0000001348137221 */ /* 0x000fe40000010100 */
[----:B------:R-:W-:Y:S01]  /*5d50*/  FFMA.FTZ R13, -R85, R85, 1 ;  /* 0x3f800000550d7423 */ /* 0x000fe20000010155 */
[----:B------:R-:W-:Y:S01]  /*5d60*/  STS [R101+0x12000], R8 ;  /* 0x0120000865007388 */ /* 0x000fe20000000800 */
[----:B------:R-:W-:Y:S02]  /*5d70*/  FFMA.FTZ R12, -R84, R84, 1 ;  /* 0x3f800000540c7423 */ /* 0x000fe40000010154 */
[----:B------:R-:W-:Y:S02]  /*5d80*/  FMUL.FTZ R11, R16, R11 ;  /* 0x0000000b100b7220 */ /* 0x000fe40000410000 */
[----:B------:R-:W-:Y:S02]  /*5d90*/  FMUL.FTZ R10, R17, R10 ;  /* 0x0000000a110a7220 */ /* 0x000fe40000410000 */
[----:B------:R-:W-:Y:S02]  /*5da0*/  FMUL.FTZ R14, R245, R18 ;  /* 0x00000012f50e7220 */ /* 0x000fe40000410000 */
[----:B------:R-:W-:Y:S01]  /*5db0*/  FMUL.FTZ R15, R244, R19 ;  /* 0x00000013f40f7220 */ /* 0x000fe20000410000 */
[----:B------:R-:W-:Y:S01]  /*5dc0*/  F2FP.BF16.PACK_AB R5, R10, R11 ;  /* 0x0000000b0a05723e */ /* 0x000fe200000010ff */
[----:B------:R-:W-:Y:S02]  /*5dd0*/  FMUL.FTZ R13, R13, c[0x0][0x2ec] ;  /* 0x0000bb000d0d7a20 */ /* 0x000fe40000410000 */
[----:B------:R-:W-:Y:S02]  /*5de0*/  FMUL.FTZ R12, R12, c[0x0][0x2ec] ;  /* 0x0000bb000c0c7a20 */ /* 0x000fe40000410000 */
[----:B------:R-:W-:Y:S01]  /*5df0*/  FMUL.FTZ R13, R14, R13 ;  /* 0x0000000d0e0d7220 */ /* 0x000fe20000410000 */
[----:B------:R-:W-:Y:S01]  /*5e00*/  STS [R101+0x12400], R5 ;  /* 0x0124000565007388 */ /* 0x000fe20000000800 */
[----:B------:R-:W-:Y:S02]  /*5e10*/  FMUL.FTZ R12, R15, R12 ;  /* 0x0000000c0f0c7220 */ /* 0x000fe40000410000 */
[----:B------:R-:W-:Y:S01]  /*5e20*/  IMAD R99, R99, c[0x0][0x1c0], RZ ;  /* 0x0000700063637a24 */ /* 0x000fe200078e02ff */
[----:B------:R-:W-:Y:S02]  /*5e30*/  STS [R100+0x12000], R7 ;  /* 0x0120000764007388 */ /* 0x000fe40000000800 */
[----:B------:R-:W-:Y:S02]  /*5e40*/  F2FP.BF16.PACK_AB R4, R12, R13 ;  /* 0x0000000d0c04723e */ /* 0x000fe400000010ff */
[----:B-1----:R2:W5:Y:S01]  /*5e50*/  LDL.LU R102, [R1+0x94] ;  /* 0x0000940001667983 */ /* 0x0025620000300800 */
[----:B------:R-:W-:Y:S03]  /*5e60*/  LEA R92, -R99, RZ, 0x6 ;  /* 0x000000ff635c7211 */ /* 0x000fe600078e31ff */
[----:B------:R-:W-:Y:S04]  /*5e70*/  STS [R100+0x12400], R4 ;  /* 0x0124000464007388 */ /* 0x000fe80000000800 */
[----:B------:R-:W-:Y:S08]  /*5e80*/  BAR.SYNC.DEFER_BLOCKING 0x0 ;  /* 0x0000000000007b1d */ /* 0x000ff00000010000 */
[----:B------:R-:W-:Y:S08]  /*5e90*/  LDSM.16.MT88.4 R4, [R3+0x14000] ;  /* 0x014000000304783b */ /* 0x000ff00000004200 */
[----:B------:R-:W1:Y:S08]  /*5ea0*/  LDSM.16.MT88.4 R8, [R0+0x6000] ;  /* 0x006000000008783b */ /* 0x000e700000004200 */
[----:B------:R-:W3:Y:S08]  /*5eb0*/  LDSM.16.MT88.4 R12, [R2+0x14000] ;  /* 0x01400000020c783b */ /* 0x000ef00000004200 */
[----:B------:R-:W4:Y:S08]  /*5ec0*/  LDSM.16.MT88.4 R16, [R0+0x8000] ;  /* 0x008000000010783b */ /* 0x000f300000004200 */
[----:B------:R-:W2:Y:S08]  /*5ed0*/  LDSM.16.MT88.4 R68, [R0+0xa000] ;  /* 0x00a000000044783b */ /* 0x000eb00000004200 */
[----:B------:R-:W-:Y:S01]  /*5ee0*/  LDSM.16.MT88.4 R72, [R3+0x14800] ;  /* 0x014800000348783b */ /* 0x000fe20000004200 */
[-C--:B-1----:R-:W-:Y:S07]  /*5ef0*/  HMMA.16816.F32.BF16 R20, R4, R8.reuse, R20 ;  /* 0x000000080414723c */ /* 0x082fee0000041814 */
[----:B------:R-:W1:Y:S01]  /*5f00*/  LDSM.16.MT88.4 R76, [R0+0x6800] ;  /* 0x00680000004c783b */ /* 0x000e620000004200 */
[C---:B---3--:R-:W-:Y:S07]  /*5f10*/  HMMA.16816.F32.BF16 R24, R12.reuse, R8, R24 ;  /* 0x000000080c18723c */ /* 0x048fee0000041818 */
[----:B------:R-:W3:Y:S01]  /*5f20*/  LDSM.16.MT88.4 R80, [R2+0x14800] ;  /* 0x014800000250783b */ /* 0x000ee20000004200 */
[-C--:B------:R-:W-:Y:S07]  /*5f30*/  HMMA.16816.F32.BF16 R28, R12, R10.reuse, R28 ;  /* 0x0000000a0c1c723c */ /* 0x080fee000004181c */
[----:B------:R-:W1:Y:S01]  /*5f40*/  LDSM.16.MT88.4 R84, [R0+0x8800] ;  /* 0x008800000054783b */ /* 0x000e620000004200 */
[C---:B------:R-:W-:Y:S07]  /*5f50*/  HMMA.16816.F32.BF16 R32, R4.reuse, R10, R32 ;  /* 0x0000000a0420723c */ /* 0x040fee0000041820 */
[----:B------:R-:W1:Y:S01]  /*5f60*/  LDSM.16.MT88.4 R8, [R0+0xa800] ;  /* 0x00a800000008783b */ /* 0x000e620000004200 */
[-C--:B----4-:R-:W-:Y:S07]  /*5f70*/  HMMA.16816.F32.BF16 R36, R4, R16.reuse, R36 ;  /* 0x000000100424723c */ /* 0x090fee0000041824 */
[----:B------:R-:W-:Y:S01]  /*5f80*/  LDSM.16.MT88.4 R88, [R2+0x15800] ;  /* 0x015800000258783b */ /* 0x000fe20000004200 */
[C---:B------:R-:W-:Y:S07]  /*5f90*/  HMMA.16816.F32.BF16 R40, R12.reuse, R16, R40 ;  /* 0x000000100c28723c */ /* 0x040fee0000041828 */
[----:B------:R4:W5:Y:S04]  /*5fa0*/  LDL.LU R101, [R1+0x90] ;  /* 0x0000900001657983 */ /* 0x0009680000300800 */
[----:B------:R4:W5:Y:S01]  /*5fb0*/  LDL.LU R100, [R1+0x88] ;  /* 0x0000880001647983 */ /* 0x0009620000300800 */
[-C--:B------:R-:W-:Y:S03]  /*5fc0*/  HMMA.16816.F32.BF16 R44, R12, R18.reuse, R44 ;  /* 0x000000120c2c723c */ /* 0x080fe6000004182c */
[----:B------:R-:W4:Y:S05]  /*5fd0*/  LDL.LU.64 R94, [R1+0x30] ;  /* 0x00003000015e7983 */ /* 0x000f2a0000300a00 */
[C---:B------:R-:W-:Y:S01]  /*5fe0*/  HMMA.16816.F32.BF16 R48, R4.reuse, R18, R48 ;  /* 0x000000120430723c */ /* 0x040fe20000041830 */
[----:B------:R-:W-:Y:S07]  /*5ff0*/  LDSM.16.MT88.4 R16, [R2+0x15000] ;  /* 0x015000000210783b */ /* 0x000fee0000004200 */
[-C--:B--2---:R-:W-:Y:S08]  /*6000*/  HMMA.16816.F32.BF16 R52, R4, R68.reuse, R52 ;  /* 0x000000440434723c */ /* 0x084ff00000041834 */
[C---:B------:R-:W-:Y:S08]  /*6010*/  HMMA.16816.F32.BF16 R56, R12.reuse, R68, R56 ;  /* 0x000000440c38723c */ /* 0x040ff00000041838 */
[-C--:B------:R-:W-:Y:S01]  /*6020*/  HMMA.16816.F32.BF16 R60, R12, R70.reuse, R60 ;  /* 0x000000460c3c723c */ /* 0x080fe2000004183c */
[----:B------:R-:W-:Y:S07]  /*6030*/  LDSM.16.MT88.4 R12, [R0+0x7000] ;  /* 0x00700000000c783b */ /* 0x000fee0000004200 */
[----:B------:R-:W-:Y:S01]  /*6040*/  HMMA.16816.F32.BF16 R64, R4, R70, R64 ;  /* 0x000000460440723c */ /* 0x000fe20000041840 */
[----:B------:R-:W2:Y:S07]  /*6050*/  LDSM.16.MT88.4 R4, [R3+0x15000] ;  /* 0x015000000304783b */ /* 0x000eae0000004200 */
[-C--:B-1----:R-:W-:Y:S01]  /*6060*/  HMMA.16816.F32.BF16 R20, R72, R76.reuse, R20 ;  /* 0x0000004c4814723c */ /* 0x082fe20000041814 */
[----:B------:R-:W1:Y:S07]  /*6070*/  LDSM.16.MT88.4 R68, [R0+0x9000] ;  /* 0x009000000044783b */ /* 0x000e6e0000004200 */
[C---:B---3--:R-:W-:Y:S08]  /*6080*/  HMMA.16816.F32.BF16 R24, R80.reuse, R76, R24 ;  /* 0x0000004c5018723c */ /* 0x048ff00000041818 */
[-C--:B------:R-:W-:Y:S08]  /*6090*/  HMMA.16816.F32.BF16 R28, R80, R78.reuse, R28 ;  /* 0x0000004e501c723c */ /* 0x080ff0000004181c */
[C---:B------:R-:W-:Y:S01]  /*60a0*/  HMMA.16816.F32.BF16 R32, R72.reuse, R78, R32 ;  /* 0x0000004e4820723c */ /* 0x040fe20000041820 */
[----:B------:R-:W3:Y:S07]  /*60b0*/  LDSM.16.MT88.4 R76, [R0+0xb000] ;  /* 0x00b00000004c783b */ /* 0x000eee0000004200 */
        /* <DEDUP_REMOVED lines=8> */
[----:B------:R-:W1:Y:S07]  /*6140*/  LDSM.16.MT88.4 R80, [R3+0x15800] ;  /* 0x015800000350783b */ /* 0x000e6e0000004200 */
[----:B------:R-:W-:Y:S01]  /*6150*/  HMMA.16816.F32.BF16 R64, R72, R10, R64 ;  /* 0x0000000a4840723c */ /* 0x000fe20000041840 */
[----:B------:R-:W3:Y:S07]  /*6160*/  LDSM.16.MT88.4 R8, [R0+0x9800] ;  /* 0x009800000008783b */ /* 0x000eee0000004200 */
[-C--:B--2---:R-:W-:Y:S01]  /*6170*/  HMMA.16816.F32.BF16 R20, R4, R12.reuse, R20 ;  /* 0x0000000c0414723c */ /* 0x084fe20000041814 */
[----:B------:R-:W2:Y:S07]  /*6180*/  LDSM.16.MT88.4 R72, [R0+0xb800] ;  /* 0x00b800000048783b */ /* 0x000eae0000004200 */
[C---:B------:R-:W-:Y:S01]  /*6190*/  HMMA.16816.F32.BF16 R24, R16.reuse, R12, R24 ;  /* 0x0000000c1018723c */ /* 0x040fe20000041818 */
[----:B------:R-:W-:Y:S07]  /*61a0*/  BAR.SYNC.DEFER_BLOCKING 0x0 ;  /* 0x0000000000007b1d */ /* 0x000fee0000010000 */
[-C--:B------:R-:W-:Y:S08]  /*61b0*/  HMMA.16816.F32.BF16 R28, R16, R14.reuse, R28 ;  /* 0x0000000e101c723c */ /* 0x080ff0000004181c */
[C---:B------:R-:W-:Y:S08]  /*61c0*/  HMMA.16816.F32.BF16 R32, R4.reuse, R14, R32 ;  /* 0x0000000e0420723c */ /* 0x040ff00000041820 */
[-C--:B-1----:R-:W-:Y:S08]  /*61d0*/  HMMA.16816.F32.BF16 R36, R4, R68.reuse, R36 ;  /* 0x000000440424723c */ /* 0x082ff00000041824 */
[C---:B------:R-:W-:Y:S08]  /*61e0*/  HMMA.16816.F32.BF16 R40, R16.reuse, R68, R40 ;  /* 0x000000441028723c */ /* 0x040ff00000041828 */
[-C--:B------:R-:W-:Y:S08]  /*61f0*/  HMMA.16816.F32.BF16 R44, R16, R70.reuse, R44 ;  /* 0x00000046102c723c */ /* 0x080ff0000004182c */
[C---:B------:R-:W-:Y:S08]  /*6200*/  HMMA.16816.F32.BF16 R48, R4.reuse, R70, R48 ;  /* 0x000000460430723c */ /* 0x040ff00000041830 */
[-C--:B---3--:R-:W-:Y:S08]  /*6210*/  HMMA.16816.F32.BF16 R52, R4, R76.reuse, R52 ;  /* 0x0000004c0434723c */ /* 0x088ff00000041834 */
[C---:B------:R-:W-:Y:S08]  /*6220*/  HMMA.16816.F32.BF16 R56, R16.reuse, R76, R56 ;  /* 0x0000004c1038723c */ /* 0x040ff00000041838 */
[-C--:B------:R-:W-:Y:S08]  /*6230*/  HMMA.16816.F32.BF16 R60, R16, R78.reuse, R60 ;  /* 0x0000004e103c723c */ /* 0x080ff0000004183c */
[----:B------:R-:W-:Y:S08]  /*6240*/  HMMA.16816.F32.BF16 R64, R4, R78, R64 ;  /* 0x0000004e0440723c */ /* 0x000ff00000041840 */
[-C--:B------:R-:W-:Y:S08]  /*6250*/  HMMA.16816.F32.BF16 R20, R80, R84.reuse, R20 ;  /* 0x000000545014723c */ /* 0x080ff00000041814 */
[C---:B------:R-:W-:Y:S08]  /*6260*/  HMMA.16816.F32.BF16 R24, R88.reuse, R84, R24 ;  /* 0x000000545818723c */ /* 0x040ff00000041818 */
[-C--:B------:R-:W-:Y:S08]  /*6270*/  HMMA.16816.F32.BF16 R28, R88, R86.reuse, R28 ;  /* 0x00000056581c723c */ /* 0x080ff0000004181c */
[C---:B------:R-:W-:Y:S08]  /*6280*/  HMMA.16816.F32.BF16 R32, R80.reuse, R86, R32 ;  /* 0x000000565020723c */ /* 0x040ff00000041820 */
[-C--:B------:R-:W-:Y:S08]  /*6290*/  HMMA.16816.F32.BF16 R36, R80, R8.reuse, R36 ;  /* 0x000000085024723c */ /* 0x080ff00000041824 */
[C---:B------:R-:W-:Y:S08]  /*62a0*/  HMMA.16816.F32.BF16 R40, R88.reuse, R8, R40 ;  /* 0x000000085828723c */ /* 0x040ff00000041828 */
[-C--:B------:R-:W-:Y:S08]  /*62b0*/  HMMA.16816.F32.BF16 R44, R88, R10.reuse, R44 ;  /* 0x0000000a582c723c */ /* 0x080ff0000004182c */
[C---:B------:R-:W-:Y:S04]  /*62c0*/  HMMA.16816.F32.BF16 R48, R80.reuse, R10, R48 ;  /* 0x0000000a5030723c */ /* 0x040fe80000041830 */
[C---:B----4-:R-:W-:Y:S04]  /*62d0*/  LEA R5, P1, R92.reuse, R94, 0x2 ;  /* 0x0000005e5c057211 */ /* 0x050fe800078210ff */
[-C--:B--2---:R-:W-:Y:S04]  /*62e0*/  HMMA.16816.F32.BF16 R52, R80, R72.reuse, R52 ;  /* 0x000000485034723c */ /* 0x084fe80000041834 */
[----:B------:R-:W-:Y:S04]  /*62f0*/  LEA.HI.X.SX32 R4, R92, R95, 0x2, P1 ;  /* 0x0000005f5c047211 */ /* 0x000fe800008f16ff */
[C---:B------:R-:W-:Y:S04]  /*6300*/  HMMA.16816.F32.BF16 R56, R88.reuse, R72, R56 ;  /* 0x000000485838723c */ /* 0x040fe80000041838 */
[-C--:B------:R-:W-:Y:S04]  /*6310*/  LOP3.LUT R5, R5, R4.reuse, RZ, 0x3c, !PT ;  /* 0x0000000405057212 */ /* 0x080fe800078e3cff */
[-C--:B------:R-:W-:Y:S04]  /*6320*/  HMMA.16816.F32.BF16 R60, R88, R74.reuse, R60 ;  /* 0x0000004a583c723c */ /* 0x080fe8000004183c */
[C---:B------:R-:W-:Y:S04]  /*6330*/  LOP3.LUT R4, R5.reuse, R4, RZ, 0x3c, !PT ;  /* 0x0000000405047212 */ /* 0x040fe800078e3cff */
[----:B------:R-:W-:Y:S04]  /*6340*/  HMMA.16816.F32.BF16 R64, R80, R74, R64 ;  /* 0x0000004a5040723c */ /* 0x000fe80000041840 */
[----:B------:R-:W-:Y:S05]  /*6350*/  LOP3.LUT R5, R5, R4, RZ, 0x3c, !PT ;  /* 0x0000000405057212 */ /* 0x000fea00078e3cff */
[----:B------:R1:W-:Y:S01]  /*6360*/  STL.64 [R1+0x30], R4 ;  /* 0x0000300401007387 */ /* 0x0003e20000100a00 */
[----:B------:R-:W-:-:S05]  /*6370*/  @!P0 BRA `(.L_x_331) ;  /* 0x0000036000008947 */ /* 0x000fca0003800000 */
[----:B------:R-:W2:Y:S01]  /*6380*/  LDL.64 R96, [R1+0x48] ;  /* 0x0000480001607983 */ /* 0x000ea20000100a00 */
[----:B------:R-:W-:Y:S02]  /*6390*/  IMAD.MOV.U32 R13, RZ, RZ, c[0x0][0x370] ;  /* 0x0000dc00ff0d7624 */ /* 0x000fe400078e00ff */
[----:B------:R-:W-:Y:S01]  /*63a0*/  IMAD.MOV.U32 R14, RZ, RZ, c[0x0][0x374] ;  /* 0x0000dd00ff0e7624 */ /* 0x000fe200078e00ff */
[----:B------:R-:W3:Y:S01]  /*63b0*/  LDL R98, [R1+0x68] ;  /* 0x0000680001627983 */ /* 0x000ee20000100800 */
[C---:B-1----:R-:W-:Y:S03]  /*63c0*/  IMAD.U32 R5, R13.reuse, -0x40, RZ ;  /* 0xffffffc00d057824 */ /* 0x042fe600078e00ff */
[----:B------:R-:W4:Y:S02]  /*63d0*/  LDL R93, [R1+0x6c] ;  /* 0x00006c00015d7983 */ /* 0x000f240000100800 */
[----:B------:R-:W-:Y:S02]  /*63e0*/  SHF.R.S32.HI R7, RZ, 0x1f, R5 ;  /* 0x0000001fff077819 */ /* 0x000fe40000011405 */
[----:B------:R-:W4:Y:S01]  /*63f0*/  LDL.LU.64 R94, [R1+0x38] ;  /* 0x00003800015e7983 */ /* 0x000f220000300a00 */
[C---:B------:R-:W-:Y:S03]  /*6400*/  LEA R6, P5, R13.reuse, R5, 0x5 ;  /* 0x000000050d067211 */ /* 0x040fe600078a28ff */
[----:B------:R-:W4:Y:S01]  /*6410*/  LDL R92, [R1+0x2c] ;  /* 0x00002c00015c7983 */ /* 0x000f220000100800 */
[--C-:B------:R-:W-:Y:S02]  /*6420*/  LEA.HI.X R7, R13, R7, R14.reuse, 0x5, P5 ;  /* 0x000000070d077211 */ /* 0x100fe400028f2c0e */
[----:B--2---:R-:W-:Y:S02]  /*6430*/  ISETP.GE.AND P4, PT, R96, c[0x0][0x220], PT ;  /* 0x0000880060007a0c */ /* 0x004fe40003f86270 */
[----:B---3--:R-:W-:Y:S02]  /*6440*/  ISETP.GE.AND P3, PT, R98, c[0x0][0x220], PT ;  /* 0x0000880062007a0c */ /* 0x008fe40003f66270 */
[----:B----4-:R-:W-:Y:S02]  /*6450*/  ISETP.GE.AND P2, PT, R93, c[0x0][0x220], PT ;  /* 0x000088005d007a0c */ /* 0x010fe40003f46270 */
[C---:B------:R-:W-:Y:S07]  /*6460*/  LEA R4, P1, R5.reuse, R94, 0x1 ;  /* 0x0000005e05047211 */ /* 0x040fee00078208ff */
        /* <DEDUP_REMOVED lines=39> */
.L_x_331:
        /* <DEDUP_REMOVED lines=307> */
[----:B------:R2:W5:Y:S02]  /*7a10*/  LDL.LU.64 R20, [R1+0x90] ;  /* 0x0000900001147983 */ /* 0x0005640000300a00 */
[-C--:B-1---5:R-:W-:Y:S08]  /*7a20*/  HMMA.16816.F32.BF16 R100, R4, R8.reuse, R100 ;  /* 0x000000080464723c */ /* 0x0a2ff00000041864 */
        /* <DEDUP_REMOVED lines=109> */
.L_x_332:
[----:B------:R-:W-:Y:S02]  /*8100*/  UISETP.GT.AND UP0, UPT, UR6, UR12, UPT ;  /* 0x0000000c0600728c */ /* 0x000fe4000bf04270 */
[----:B------:R-:W-:Y:S04]  /*8110*/  UIADD3 UR6, UR6, -0x1, URZ ;  /* 0xffffffff06067890 */ /* 0x000fe8000fffe03f */
[----:B------:R-:W-:Y:S11]  /*8120*/  PLOP3.LUT P0, PT, PT, PT, UP0, 0x80, 0x0 ;  /* 0x000000000000781c */ /* 0x000ff60003f0f008 */
[----:B------:R-:W-:Y:S02]  /*8130*/  @!UPT UIADD3 URZ, URZ, URZ, URZ ;  /* 0x0000003f3f3ff290 */ /* 0x000fe4000fffe03f */
[----:B------:R-:W-:-:S05]  /*8140*/  @P0 BRA `(.L_x_333) ;  /* 0xffffc20000000947 */ /* 0x000fca000383ffff */
[----:B------:R-:W2:Y:S04]  /*8150*/  LDL R73, [R1+0x78] ;  /* 0x0000780001497983 */ /* 0x000ea80000100800 */
[----:B------:R-:W3:Y:S01]  /*8160*/  LDL R72, [R1+0x7c] ;  /* 0x00007c0001487983 */ /* 0x000ee20000100800 */
        /* <DEDUP_REMOVED lines=165> */
.L_x_334:
        /* <DEDUP_REMOVED lines=18> */
.L_x_335:
        /* <DEDUP_REMOVED lines=55> */
.L_x_337:
[----:B------:R-:W-:Y:S05]  /*9050*/  BSYNC B0 ;  /* 0x0000000000007941 */ /* 0x000fea0003800000 */
.L_x_336:
        /* <DEDUP_REMOVED lines=19> */
.L_x_339:
[----:B------:R-:W-:Y:S05]  /*9190*/  BSYNC B0 ;  /* 0x0000000000007941 */ /* 0x000fea0003800000 */
.L_x_338:
        /* <DEDUP_REMOVED lines=29> */
.L_x_341:
[----:B------:R-:W-:Y:S05]  /*9370*/  BSYNC B0 ;  /* 0x0000000000007941 */ /* 0x000fea0003800000 */
.L_x_340:
        /* <DEDUP_REMOVED lines=16> */
.L_x_314:
[----:B------:R-:W-:Y:S05]  /*9480*/  BSYNC B1 ;  /* 0x0000000000017941 */ /* 0x000fea0003800000 */
.L_x_300:
        /* <DEDUP_REMOVED lines=11> */
.L_x_342:
[----:B------:R-:W-:Y:S05]  /*9540*/  EXIT ;  /* 0x000000000000794d */ /* 0x000fea0003800000 */
.L_x_344:
        /* <DEDUP_REMOVED lines=11> */
.L_x_806:


//--------------------- .text._ZN5flash44flash_bwd_dq_dk_dv_loop_seqk_parallel_kernelI23Flash_bwd_kernel_traitsILi192ELi64ELi64ELi8ELi4ELi2ELi2ELb1ELb1EN7cutlass10bfloat16_tE19Flash_kernel_traitsILi192ELi64ELi64ELi8ES3_EELb1ELb1ELb0ELb0ELb0ELb1ELb0EEEvNS_16Flash_bwd_paramsE --------------------------
	.section	.text._ZN5flash44flash_bwd_dq_dk_dv_loop_seqk_parallel_kernelI23Flash_bwd_kernel_traitsILi192ELi64ELi64ELi8ELi4ELi2ELi2ELb1ELb1EN7cutlass10bfloat16_tE19Flash_kernel_traitsILi192ELi64ELi64ELi8ES3_EELb1ELb1ELb0ELb0ELb0ELb1ELb0EEEvNS_16Flash_bwd_paramsE,"ax",@progbits
	.sectioninfo	@"SHI_REGISTERS=255"
	.align	128
        .global         _ZN5flash44flash_bwd_dq_dk_dv_loop_seqk_parallel_kernelI23Flash_bwd_kernel_traitsILi192ELi64ELi64ELi8ELi4ELi2ELi2ELb1ELb1EN7cutlass10bfloat16_tE19Flash_kernel_traitsILi192ELi64ELi64ELi8ES3_EELb1ELb1ELb0ELb0ELb0ELb1ELb0EEEvNS_16Flash_bwd_paramsE
        .type           _ZN5flash44flash_bwd_dq_dk_dv_loop_seqk_parallel_kernelI23Flash_bwd_kernel_traitsILi192ELi64ELi64ELi8ELi4ELi2ELi2ELb1ELb1EN7cutlass10bfloat16_tE19Flash_kernel_traitsILi192ELi64ELi64ELi8ES3_EELb1ELb1ELb0ELb0ELb0ELb1ELb0EEEvNS_16Flash_bwd_paramsE,@function
        .size           _ZN5flash44flash_bwd_dq_dk_dv_loop_seqk_parallel_kernelI23Flash_bwd_kernel_traitsILi192ELi64ELi64ELi8ELi4ELi2ELi2ELb1ELb1EN7cutlass10bfloat16_tE19Flash_kernel_traitsILi192ELi64ELi64ELi8ES3_EELb1ELb1ELb0ELb0ELb0ELb1ELb0EEEvNS_16Flash_bwd_paramsE,(.L_x_807 - _ZN5flash44flash_bwd_dq_dk_dv_loop_seqk_parallel_kernelI23Flash_bwd_kernel_traitsILi192ELi64ELi64ELi8ELi4ELi2ELi2ELb1ELb1EN7cutlass10bfloat16_tE19Flash_kernel_traitsILi192ELi64ELi64ELi8ES3_EELb1ELb1ELb0ELb0ELb0ELb1ELb0EEEvNS_16Flash_bwd_paramsE)
        .other          _ZN5flash44flash_bwd_dq_dk_dv_loop_seqk_parallel_kernelI23Flash_bwd_kernel_traitsILi192ELi64ELi64ELi8ELi4ELi2ELi2ELb1ELb1EN7cutlass10bfloat16_tE19Flash_kernel_traitsILi192ELi64ELi64ELi8ES3_EELb1ELb1ELb0ELb0ELb0ELb1ELb0EEEvNS_16Flash_bwd_paramsE,@"STO_CUDA_ENTRY STV_DEFAULT"
_ZN5flash44flash_bwd_dq_dk_dv_loop_seqk_parallel_kernelI23Flash_bwd_kernel_traitsILi192ELi64ELi64ELi8ELi4ELi2ELi2ELb1ELb1EN7cutlass10bfloat16_tE19Flash_kernel_traitsILi192ELi64ELi64ELi8ES3_EELb1ELb1ELb0ELb0ELb0ELb1ELb0EEEvNS_16Flash_bwd_paramsE:
.text._ZN5flash44flash_bwd_dq_dk_dv_loop_seqk_parallel_kernelI23Flash_bwd_kernel_traitsILi192ELi64ELi64ELi8ELi4ELi2ELi2ELb1ELb1EN7cutlass10bfloat16_tE19Flash_kernel_traitsILi192ELi64ELi64ELi8ES3_EELb1ELb1ELb0ELb0ELb0ELb1ELb0EEEvNS_16Flash_bwd_paramsE:
        /* <DEDUP_REMOVED lines=30> */
[----:B------:R-:W-:Y:S01]  /*01e0*/  LEA.HI R10, R4, R8, RZ, 0x3 ;  /* 0x00000008040a7211 */ /* 0x000fe200078f18ff */
[----:B------:R-:W-:Y:S01]  /*01f0*/  UIMAD.WIDE UR38, UR48, UR38, URZ ;  /* 0x00000026302672a5 */ /* 0x000fe2000f8e023f */
[--C-:B------:R-:W-:Y:S01]  /*0200*/  SHF.R.S32.HI R0, RZ, 0x5, R2.reuse ;  /* 0x00000005ff007819 */ /* 0x100fe20000011402 */
[----:B---3--:R-:W-:Y:S01]  /*0210*/  UIMAD UR49, UR37, UR48, URZ ;  /* 0x00000030253172a4 */ /* 0x008fe2000f8e023f */
[----:B------:R-:W-:Y:S01]  /*0220*/  SHF.R.S32.HI R3, RZ, 0x1f, R2 ;  /* 0x0000001fff037819 */ /* 0x000fe20000011402 */
[----:B------:R-:W-:Y:S01]  /*0230*/  UIMAD UR58, UR7, UR6, UR58 ;  /* 0x00000006073a72a4 */ /* 0x000fe2000f8e023a */
[C---:B------:R-:W-:Y:S01]  /*0240*/  LOP3.LUT R9, R2.reuse, 0xffffffe0, RZ, 0xc0, !PT ;  /* 0xffffffe002097812 */ /* 0x040fe200078ec0ff */
[----:B------:R-:W-:Y:S01]  /*0250*/  UIMAD UR48, UR48, UR12, URZ ;  /* 0x0000000c303072a4 */ /* 0x000fe2000f8e023f */
[-C--:B------:R-:W-:Y:S01]  /*0260*/  LEA.HI R3, R3, R0.reuse, RZ, 0x2 ;  /* 0x0000000003037211 */ /* 0x080fe200078f10ff */
[----:B------:R-:W-:Y:S01]  /*0270*/  UIMAD UR6, UR36, UR13, UR37 ;  /* 0x0000000d240672a4 */ /* 0x000fe2000f8e0225 */
[----:B------:R-:W-:Y:S01]  /*0280*/  LEA.HI R2, R2, R0, RZ, 0x1 ;  /* 0x0000000002027211 */ /* 0x000fe200078f08ff */
[----:B------:R-:W-:Y:S01]  /*0290*/  IMAD.IADD R9, R8, 0x1, -R9 ;  /* 0x0000000108097824 */ /* 0x000fe200078e0a09 */
[----:B------:R-:W-:Y:S01]  /*02a0*/  LOP3.LUT R3, R3, 0xfffffffc, RZ, 0xc0, !PT ;  /* 0xfffffffc03037812 */ /* 0x000fe200078ec0ff */
[----:B------:R-:W-:Y:S01]  /*02b0*/  ULDC UR14, c[0x0][0x1c0] ;  /* 0x00007000000e7ab9 */ /* 0x000fe20000000800 */
[----:B------:R-:W-:Y:S01]  /*02c0*/  LOP3.LUT R2, R2, 0xfffffffe, RZ, 0xc0, !PT ;  /* 0xfffffffe02027812 */ /* 0x000fe200078ec0ff */
[----:B------:R-:W-:Y:S01]  /*02d0*/  ULDC UR11, c[0x0][0x1c0] ;  /* 0x00007000000b7ab9 */ /* 0x000fe20000000800 */
[-C--:B------:R-:W-:Y:S01]  /*02e0*/  LEA.HI R5, R4, R8.reuse, RZ, 0x4 ;  /* 0x0000000804057211 */ /* 0x080fe200078f20ff */
[----:B------:R-:W-:Y:S01]  /*02f0*/  IMAD.IADD R18, R0, 0x1, -R3 ;  /* 0x0000000100127824 */ /* 0x000fe200078e0a03 */
[-C--:B------:R-:W-:Y:S01]  /*0300*/  LEA.HI R14, R4, R8.reuse, RZ, 0x7 ;  /* 0x00000008040e7211 */ /* 0x080fe200078f38ff */
[----:B------:R-:W-:Y:S01]  /*0310*/  IMAD.IADD R13, R0, 0x1, -R2 ;  /* 0x00000001000d7824 */ /* 0x000fe200078e0a02 */
[CC--:B------:R-:W-:Y:S01]  /*0320*/  LEA.HI R15, R4.reuse, R8.reuse, RZ, 0x6 ;  /* 0x00000008040f7211 */ /* 0x0c0fe200078f30ff */
[----:B------:R-:W-:Y:S01]  /*0330*/  UIMAD UR55, UR8, UR36, URZ ;  /* 0x00000024083772a4 */ /* 0x000fe2000f8e023f */
[----:B------:R-:W-:Y:S01]  /*0340*/  LEA.HI R4, R4, R8, RZ, 0x2 ;  /* 0x0000000804047211 */ /* 0x000fe200078f10ff */
[----:B------:R-:W-:Y:S01]  /*0350*/  STL [R1+0x7c], R18 ;  /* 0x00007c1201007387 */ /* 0x000fe20000100800 */
[----:B------:R-:W-:Y:S01]  /*0360*/  SHF.R.S32.HI R3, RZ, 0x4, R5 ;  /* 0x00000004ff037819 */ /* 0x000fe20000011405 */
[----:B------:R-:W-:Y:S01]  /*0370*/  UIMAD UR7, UR36, UR11, UR37 ;  /* 0x0000000b240772a4 */ /* 0x000fe2000f8e0225 */
[--C-:B------:R-:W-:Y:S01]  /*0380*/  SHF.R.S32.HI R2, RZ, 0x2, R4.reuse ;  /* 0x00000002ff027819 */ /* 0x100fe20000011404 */
[----:B------:R-:W-:Y:S01]  /*0390*/  @!UP5 UIMAD UR8, UR36, UR14, UR37 ;  /* 0x0000000e2408d2a4 */ /* 0x000fe2000f8e0225 */
[----:B------:R-:W-:Y:S01]  /*03a0*/  SHF.R.S32.HI R0, RZ, 0x1f, R4 ;  /* 0x0000001fff007819 */ /* 0x000fe20000011404 */
[----:B------:R-:W-:Y:S01]  /*03b0*/  USHF.L.U32 UR47, UR48, 0x6, URZ ;  /* 0x00000006302f7899 */ /* 0x000fe2000800063f */
[----:B------:R-:W-:Y:S01]  /*03c0*/  LOP3.LUT R6, R10, 0xfffffff8, RZ, 0xc0, !PT ;  /* 0xfffffff80a067812 */ /* 0x000fe200078ec0ff */
[----:B------:R-:W-:Y:S01]  /*03d0*/  USHF.L.U32 UR46, UR6, 0x5, URZ ;  /* 0x00000005062e7899 */ /* 0x000fe2000800063f */
[----:B------:R-:W-:Y:S01]  /*03e0*/  LEA.HI R0, R0, R2, RZ, 0x3 ;  /* 0x0000000200007211 */ /* 0x000fe200078f18ff */
[----:B------:R-:W-:Y:S01]  /*03f0*/  ULDC UR52, c[0x0][0x214] ;  /* 0x0000850000347ab9 */ /* 0x000fe20000000800 */
[C---:B------:R-:W-:Y:S01]  /*0400*/  LOP3.LUT R7, R5.reuse, 0xfffffff0, RZ, 0xc0, !PT ;  /* 0xfffffff005077812 */ /* 0x040fe200078ec0ff */
[----:B------:R-:W-:Y:S01]  /*0410*/  IMAD.IADD R6, R8, 0x1, -R6 ;  /* 0x0000000108067824 */ /* 0x000fe200078e0a06 */
[----:B------:R-:W-:Y:S01]  /*0420*/  LOP3.LUT R11, R4, 0x7ffffffc, RZ, 0xc0, !PT ;  /* 0x7ffffffc040b7812 */ /* 0x000fe200078ec0ff */
[----:B------:R-:W-:Y:S01]  /*0430*/  ULDC UR59, c[0x0][0x1c8] ;  /* 0x00007200003b7ab9 */ /* 0x000fe20000000800 */
[----:B------:R-:W-:Y:S01]  /*0440*/  LOP3.LUT R0, R0, 0xfffffff8, RZ, 0xc0, !PT ;  /* 0xfffffff800007812 */ /* 0x000fe200078ec0ff */
[C---:B------:R-:W-:Y:S01]  /*0450*/  IMAD.IADD R7, R8.reuse, 0x1, -R7 ;  /* 0x0000000108077824 */ /* 0x040fe200078e0a07 */
[----:B------:R-:W-:Y:S01]  /*0460*/  LEA.HI R4, R5, R3, RZ, 0x1 ;  /* 0x0000000305047211 */ /* 0x000fe200078f08ff */
[----:B------:R-:W-:Y:S01]  /*0470*/  IMAD.IADD R16, R8, 0x1, -R11 ;  /* 0x0000000108107824 */ /* 0x000fe200078e0a0b */
[----:B------:R-:W-:Y:S01]  /*0480*/  SHF.R.S32.HI R12, RZ, 0x3, R10 ;  /* 0x00000003ff0c7819 */ /* 0x000fe2000001140a */
[----:B------:R-:W-:Y:S01]  /*0490*/  IMAD.IADD R8, R2, 0x1, -R0 ;  /* 0x0000000102087824 */ /* 0x000fe200078e0a00 */
[----:B------:R-:W-:Y:S01]  /*04a0*/  LOP3.LUT R4, R4, 0xfffffffe, RZ, 0xc0, !PT ;  /* 0xfffffffe04047812 */ /* 0x000fe200078ec0ff */
[----:B------:R-:W-:Y:S01]  /*04b0*/  ULDC.U8 UR10, c[0x0][0x3d0] ;  /* 0x0000f400000a7ab9 */ /* 0x000fe20000000000 */
[----:B------:R-:W-:Y:S01]  /*04c0*/  SHF.R.S32.HI R2, RZ, 0x1f, R9 ;  /* 0x0000001fff027819 */ /* 0x000fe20000011409 */
[----:B------:R-:W-:Y:S01]  /*04d0*/  IMAD.SHL.U32 R0, R12, 0x40, RZ ;  /* 0x000000400c007824 */ /* 0x000fe200078e00ff */
[C---:B------:R-:W-:Y:S01]  /*04e0*/  LOP3.LUT P4, RZ, R6.reuse, 0x2, RZ, 0xc0, !PT ;  /* 0x0000000206ff7812 */ /* 0x040fe2000788c0ff */
[----:B------:R-:W-:Y:S01]  /*04f0*/  IMAD.IADD R11, R3, 0x1, -R4 ;  /* 0x00000001030b7824 */ /* 0x000fe200078e0a04 */
[----:B------:R-:W-:Y:S01]  /*0500*/  SHF.R.S32.HI R3, RZ, 0x1f, R7 ;  /* 0x0000001fff037819 */ /* 0x000fe20000011407 */
[----:B------:R-:W-:Y:S01]  /*0510*/  IMAD.SHL.U32 R4, R6, 0x8, RZ ;  /* 0x0000000806047824 */ /* 0x000fe200078e00ff */
[----:B------:R-:W-:Y:S01]  /*0520*/  LOP3.LUT R0, R0, 0x1c0, RZ, 0xc0, !PT ;  /* 0x000001c000007812 */ /* 0x000fe200078ec0ff */
[----:B------:R-:W-:Y:S01]  /*0530*/  ULDC UR53, c[0x0][0x224] ;  /* 0x0000890000357ab9 */ /* 0x000fe20000000800 */
[----:B------:R-:W-:Y:S01]  /*0540*/  LEA.HI R17, R2, R9, RZ, 0x2 ;  /* 0x0000000902117211 */ /* 0x000fe200078f10ff */
[----:B------:R-:W-:Y:S01]  /*0550*/  @UP5 UIMAD UR57, UR36, UR52, URZ ;  /* 0x00000034243952a4 */ /* 0x000fe2000f8e023f */
[----:B------:R-:W-:Y:S01]  /*0560*/  SHF.R.U32.HI R2, RZ, 0x3, R0 ;  /* 0x00000003ff027819 */ /* 0x000fe20000011600 */
[----:B------:R1:W-:Y:S01]  /*0570*/  STL [R1+0x80], R4 ;  /* 0x0000800401007387 */ /* 0x0003e20000100800 */
[----:B------:R-:W-:Y:S01]  /*0580*/  LOP3.LUT R0, R0, 0x38, R4, 0xf8, !PT ;  /* 0x0000003800007812 */ /* 0x000fe200078ef804 */
[----:B------:R-:W-:Y:S01]  /*0590*/  ULDC.64 UR4, c[0x0][0x118] ;  /* 0x0000460000047ab9 */ /* 0x000fe20000000a00 */
[----:B------:R-:W-:Y:S01]  /*05a0*/  LEA.HI R12, R3, R7, RZ, 0x3 ;  /* 0x00000007030c7211 */ /* 0x000fe200078f18ff */
[----:B------:R-:W-:Y:S01]  /*05b0*/  ULOP3.LUT UR59, UR37, UR59, URZ, 0x3c, !UPT ;  /* 0x0000003b253b7292 */ /* 0x000fe2000f8e3c3f */
[----:B------:R-:W-:Y:S01]  /*05c0*/  LOP3.LUT R9, R0, R2, RZ, 0x3c, !PT ;  /* 0x0000000200097212 */ /* 0x000fe200078e3cff */
[----:B------:R-:W-:Y:S01]  /*05d0*/  IMAD.SHL.U32 R0, R6, 0x40, RZ ;  /* 0x0000004006007824 */ /* 0x000fe200078e00ff */
[----:B------:R-:W-:Y:S01]  /*05e0*/  LOP3.LUT R2, R12, 0xfffffff8, RZ, 0xc0, !PT ;  /* 0xfffffff80c027812 */ /* 0x000fe200078ec0ff */
[----:B------:R-:W-:Y:S01]  /*05f0*/  USHF.R.S32.HI UR60, URZ, 0x1f, UR37 ;  /* 0x0000001f3f3c7899 */ /* 0x000fe20008011425 */
[----:B------:R-:W-:Y:S01]  /*0600*/  LOP3.LUT P3, RZ, R6, 0x4, RZ, 0xc0, !PT ;  /* 0x0000000406ff7812 */ /* 0x000fe2000786c0ff */
[----:B------:R-:W-:Y:S01]  /*0610*/  UISETP.NE.AND UP6, UPT, UR10, URZ, UPT ;  /* 0x0000003f0a00728c */ /* 0x000fe2000bfc5270 */
[----:B------:R-:W-:Y:S01]  /*0620*/  LOP3.LUT R0, R0, 0x1c0, RZ, 0xc0, !PT ;  /* 0x000001c000007812 */ /* 0x000fe200078ec0ff */
[----:B------:R-:W-:Y:S01]  /*0630*/  IMAD.IADD R7, R7, 0x1, -R2 ;  /* 0x0000000107077824 */ /* 0x000fe200078e0a02 */
[----:B------:R-:W-:Y:S01]  /*0640*/  SHF.R.S32.HI R14, RZ, 0x7, R14 ;  /* 0x00000007ff0e7819 */ /* 0x000fe2000001140e */
[----:B------:R-:W-:Y:S01]  /*0650*/  IMAD.SHL.U32 R2, R13, 0x10, RZ ;  /* 0x000000100d027824 */ /* 0x000fe200078e00ff */
[----:B------:R-:W-:Y:S01]  /*0660*/  LOP3.LUT R5, R0, 0x8, R10, 0xf8, !PT ;  /* 0x0000000800057812 */ /* 0x000fe200078ef80a */
[----:B------:R-:W-:Y:S01]  /*0670*/  USHF.R.S32.HI UR61, URZ, 0x1f, UR37 ;  /* 0x0000001f3f3d7899 */ /* 0x000fe20008011425 */
[----:B------:R-:W-:Y:S01]  /*0680*/  LOP3.LUT R3, R8, 0x1, RZ, 0xc0, !PT ;  /* 0x0000000108037812 */ /* 0x000fe200078ec0ff */
[----:B------:R-:W-:Y:S01]  /*0690*/  UIMAD.WIDE.U32 UR42, UR38, UR44, URZ ;  /* 0x0000002c262a72a5 */ /* 0x000fe2000f8e003f */
[----:B------:R-:W-:Y:S01]  /*06a0*/  LOP3.LUT R6, R0, 0x10, R2, 0xf8, !PT ;  /* 0x0000001000067812 */ /* 0x000fe200078ef802 */
[----:B------:R-:W-:Y:S01]  /*06b0*/  IMAD.SHL.U32 R2, R11, 0x200, RZ ;  /* 0x000002000b027824 */ /* 0x000fe200078e00ff */
[----:B------:R-:W-:Y:S01]  /*06c0*/  ISETP.NE.U32.AND P0, PT, R3, 0x1, PT ;  /* 0x000000010300780c */ /* 0x000fe20003f05070 */
[----:B------:R-:W-:-:S02]  /*06d0*/  UIMAD UR54, UR39, UR44, URZ ;  /* 0x0000002c273672a4 */ /* 0x000fc4000f8e023f */
[C---:B------:R-:W-:Y:S01]  /*06e0*/  IMAD R3, R14.reuse, 0x800, R2 ;  /* 0x000008000e037824 */ /* 0x040fe200078e0202 */
[----:B-1----:R-:W-:Y:S01]  /*06f0*/  SHF.R.U32.HI R4, RZ, 0x3, R0 ;  /* 0x00000003ff047819 */ /* 0x002fe20000011600 */
[----:B------:R-:W-:Y:S01]  /*0700*/  IMAD.SHL.U32 R14, R14, 0x20, RZ ;  /* 0x000000200e0e7824 */ /* 0x000fe200078e00ff */
[----:B------:R-:W-:Y:S01]  /*0710*/  R2P PR, R8, 0x6 ;  /* 0x0000000608007804 */ /* 0x000fe20000000000 */
[----:B------:R-:W-:Y:S01]  /*0720*/  USHF.R.S32.HI UR56, URZ, 0x1f, UR49 ;  /* 0x0000001f3f387899 */ /* 0x000fe20008011431 */
[----:B------:R-:W-:Y:S01]  /*0730*/  LOP3.LUT R0, R5, R4, RZ, 0x3c, !PT ;  /* 0x0000000405007212 */ /* 0x000fe200078e3cff */
[----:B------:R-:W-:Y:S01]  /*0740*/  UIMAD UR53, UR7, UR53, URZ ;  /* 0x00000035073572a4 */ /* 0x000fe2000f8e023f */
[----:B------:R-:W-:Y:S01]  /*0750*/  LOP3.LUT R5, R6, 0x8, R10, 0xf8, !PT ;  /* 0x0000000806057812 */ /* 0x000fe200078ef80a */
[----:B------:R-:W-:Y:S01]  /*0760*/  IMAD.SHL.U32 R6, R11, 0x20, RZ ;  /* 0x000000200b067824 */ /* 0x000fe200078e00ff */
[----:B------:R-:W-:Y:S01]  /*0770*/  LOP3.LUT P6, RZ, R7, 0x2, RZ, 0xc0, !PT ;  /* 0x0000000207ff7812 */ /* 0x000fe200078cc0ff */
[----:B------:R-:W-:Y:S01]  /*0780*/  IMAD.IADD R0, R3, 0x1, R0 ;  /* 0x0000000103007824 */ /* 0x000fe200078e0200 */
[----:B------:R-:W-:Y:S01]  /*0790*/  LOP3.LUT R4, R2, R5, R4, 0xf6, !PT ;  /* 0x0000000502047212 */ /* 0x000fe200078ef604 */
[----:B------:R-:W-:Y:S01]  /*07a0*/  IMAD.SHL.U32 R5, R8, 0x40, RZ ;  /* 0x0000004008057824 */ /* 0x000fe200078e00ff */
[----:B------:R-:W-:Y:S01]  /*07b0*/  SHF.R.S32.HI R2, RZ, 0x6, R15 ;  /* 0x00000006ff027819 */ /* 0x000fe2000001140f */
[----:B------:R-:W-:Y:S01]  /*07c0*/  IMAD.U32 R3, RZ, RZ, UR15 ;  /* 0x0000000fff037e24 */ /* 0x000fe2000f8e00ff */
[C---:B------:R-:W-:Y:S01]  /*07d0*/  LOP3.LUT P5, RZ, R7.reuse, 0x4, RZ, 0xc0, !PT ;  /* 0x0000000407ff7812 */ /* 0x040fe200078ac0ff */
[----:B------:R-:W-:Y:S01]  /*07e0*/  IMAD.SHL.U32 R7, R7, 0x40, RZ ;  /* 0x0000004007077824 */ /* 0x000fe200078e00ff */
[----:B------:R1:W-:Y:S01]  /*07f0*/  STL [R1+0x88], R14 ;  /* 0x0000880e01007387 */ /* 0x0003e20000100800 */
[C---:B------:R-:W-:Y:S01]  /*0800*/  IMAD R10, R2.reuse, 0x200, R9 ;  /* 0x00000200020a7824 */ /* 0x040fe200078e0209 */
[----:B------:R-:W-:Y:S01]  /*0810*/  @!UP5 UIMAD UR52, UR8, UR52, URZ ;  /* 0x000000340834d2a4 */ /* 0x000fe2000f8e023f */
[----:B------:R-:W-:Y:S01]  /*0820*/  IMAD.SHL.U32 R3, R2, 0x8, RZ ;  /* 0x0000000802037824 */ /* 0x000fe200078e00ff */
[----:B------:R-:W-:Y:S01]  /*0830*/  LOP3.LUT R2, R5, 0x1c0, RZ, 0xc0, !PT ;  /* 0x000001c005027812 */ /* 0x000fe200078ec0ff */
[----:B------:R-:W-:Y:S01]  /*0840*/  IMAD.SHL.U32 R252, R0, 0x2, RZ ;  /* 0x0000000200fc7824 */ /* 0x000fe200078e00ff */
[----:B------:R-:W-:-:S02]  /*0850*/  USHF.R.S32.HI UR51, URZ, 0x1f, UR47 ;  /* 0x0000001f3f337899 */ /* 0x000fc4000801142f */
[----:B------:R-:W-:Y:S01]  /*0860*/  LOP3.LUT R3, R3, 0x18, RZ, 0xc0, !PT ;  /* 0x0000001803037812 */ /* 0x000fe200078ec0ff */
[----:B------:R-:W-:Y:S01]  /*0870*/  USHF.R.S32.HI UR50, URZ, 0x1f, UR46 ;  /* 0x0000001f3f327899 */ /* 0x000fe2000801142e */
[----:B------:R-:W-:Y:S01]  /*0880*/  SHF.R.U32.HI R5, RZ, 0x3, R2 ;  /* 0x00000003ff057819 */ /* 0x000fe20000011602 */
[----:B------:R-:W-:Y:S01]  /*0890*/  ULDC.U8 UR34, c[0x0][0x2d8] ;  /* 0x0000b60000227ab9 */ /* 0x000fe20000000000 */
[----:B------:R-:W-:Y:S02]  /*08a0*/  LOP3.LUT R9, R3, 0x20, R6, 0xf8, !PT ;  /* 0x0000002003097812 */ /* 0x000fe400078ef806 */
[----:B------:R-:W-:Y:S02]  /*08b0*/  LOP3.LUT R8, R5, R2, R3, 0x1e, !PT ;  /* 0x0000000205087212 */ /* 0x000fe400078e1e03 */
[----:B------:R-:W-:Y:S01]  /*08c0*/  LOP3.LUT R3, R2, 0x20, R14, 0xf8, !PT ;  /* 0x0000002002037812 */ /* 0x000fe200078ef80e */
[----:B------:R-:W-:-:S03]  /*08d0*/  IMAD.SHL.U32 R2, R16, 0x2, RZ ;  /* 0x0000000210027824 */ /* 0x000fc600078e00ff */
[----:B------:R-:W-:Y:S01]  /*08e0*/  LOP3.LUT R5, R3, R5, RZ, 0x3c, !PT ;  /* 0x0000000503057212 */ /* 0x000fe200078e3cff */
[--C-:B------:R-:W-:Y:S02]  /*08f0*/  IMAD R6, R18, 0x400, R2.reuse ;  /* 0x0000040012067824 */ /* 0x100fe400078e0202 */
[----:B------:R-:W-:Y:S02]  /*0900*/  IMAD.U32 R3, RZ, RZ, UR9 ;  /* 0x00000009ff037e24 */ /* 0x000fe4000f8e00ff */
[----:B------:R-:W-:Y:S01]  /*0910*/  IMAD R3, R13, 0x400, R2 ;  /* 0x000004000d037824 */ /* 0x000fe200078e0202 */
[----:B------:R-:W-:Y:S01]  /*0920*/  LOP3.LUT R2, R7, 0x1c0, RZ, 0xc0, !PT ;  /* 0x000001c007027812 */ /* 0x000fe200078ec0ff */
[----:B------:R-:W-:Y:S02]  /*0930*/  IMAD.IADD R15, R6, 0x1, R5 ;  /* 0x00000001060f7824 */ /* 0x000fe400078e0205 */
[----:B------:R-:W-:Y:S02]  /*0940*/  IMAD.SHL.U32 R5, R11, 0x8, RZ ;  /* 0x000000080b057824 */ /* 0x000fe400078e00ff */
[----:B------:R-:W-:-:S02]  /*0950*/  IMAD.SHL.U32 R7, R12, 0x40, RZ ;  /* 0x000000400c077824 */ /* 0x000fc400078e00ff */
[----:B-1----:R-:W-:Y:S01]  /*0960*/  IMAD.IADD R14, R3, 0x1, R8 ;  /* 0x00000001030e7824 */ /* 0x002fe200078e0208 */
[--C-:B------:R-:W-:Y:S01]  /*0970*/  SHF.R.U32.HI R3, RZ, 0x3, R2.reuse ;  /* 0x00000003ff037819 */ /* 0x100fe20000011602 */
[----:B------:R-:W-:Y:S01]  /*0980*/  IMAD.MOV.U32 R11, RZ, RZ, 0x40 ;  /* 0x00000040ff0b7424 */ /* 0x000fe200078e00ff */
[----:B------:R-:W-:Y:S01]  /*0990*/  LOP3.LUT R5, R2, 0x8, R5, 0xf8, !PT ;  /* 0x0000000802057812 */ /* 0x000fe200078ef805 */
[----:B------:R-:W-:Y:S01]  /*09a0*/  IMAD.MOV.U32 R6, RZ, RZ, 0x20 ;  /* 0x00000020ff067424 */ /* 0x000fe200078e00ff */
[----:B------:R-:W-:Y:S01]  /*09b0*/  LOP3.LUT R7, R7, 0xfffffe00, RZ, 0xc0, !PT ;  /* 0xfffffe0007077812 */ /* 0x000fe200078ec0ff */
[----:B------:R-:W-:Y:S01]  /*09c0*/  IMAD.MOV.U32 R12, RZ, RZ, -0x10 ;  /* 0xfffffff0ff0c7424 */ /* 0x000fe200078e00ff */
[----:B------:R-:W-:Y:S02]  /*09d0*/  LOP3.LUT R2, R3, R9, R2, 0x1e, !PT ;  /* 0x0000000903027212 */ /* 0x000fe400078e1e02 */
[----:B------:R-:W-:Y:S01]  /*09e0*/  LOP3.LUT R3, R5, R3, RZ, 0x3c, !PT ;  /* 0x0000000305037212 */ /* 0x000fe200078e3cff */
[----:B------:R-:W-:Y:S01]  /*09f0*/  IMAD R8, R18, 0x400, R7 ;  /* 0x0000040012087824 */ /* 0x000fe200078e0207 */
[----:B------:R-:W-:Y:S01]  /*0a00*/  SHF.R.S32.HI R5, RZ, 0x2, R17 ;  /* 0x00000002ff057819 */ /* 0x000fe20000011411 */
[----:B------:R-:W-:Y:S01]  /*0a10*/  IMAD R9, R13, 0x400, R7 ;  /* 0x000004000d097824 */ /* 0x000fe200078e0207 */
[----:B------:R-:W-:Y:S01]  /*0a20*/  LOP3.LUT R7, R2, R7, RZ, 0xfc, !PT ;  /* 0x0000000702077212 */ /* 0x000fe200078efcff */
[----:B------:R-:W-:Y:S01]  /*0a30*/  IMAD.IADD R8, R8, 0x1, R3 ;  /* 0x0000000108087824 */ /* 0x000fe200078e0203 */
[----:B------:R-:W-:Y:S01]  /*0a40*/  SEL R2, R11, 0xffffffc0, !P3 ;  /* 0xffffffc00b027807 */ /* 0x000fe20005800000 */
[----:B------:R-:W-:Y:S01]  /*0a50*/  IMAD.IADD R9, R3, 0x1, R9 ;  /* 0x0000000103097824 */ /* 0x000fe200078e0209 */
[----:B------:R-:W-:Y:S01]  /*0a60*/  SEL R3, R6, 0xffffffe0, !P4 ;  /* 0xffffffe006037807 */ /* 0x000fe20006000000 */
[----:B------:R-:W-:Y:S01]  /*0a70*/  IMAD R13, R18, 0x10, R5 ;  /* 0x00000010120d7824 */ /* 0x000fe200078e0205 */
[----:B------:R-:W-:Y:S01]  /*0a80*/  SEL R6, R6, 0xffffffe0, !P6 ;  /* 0xffffffe006067807 */ /* 0x000fe20007000000 */
[----:B------:R-:W-:Y:S01]  /*0a90*/  IMAD.SHL.U32 R5, R10, 0x2, RZ ;  /* 0x000000020a057824 */ /* 0x000fe200078e00ff */
[----:B------:R-:W-:Y:S01]  /*0aa0*/  SEL R10, R12, 0x10, !P0 ;  /* 0x000000100c0a7807 */ /* 0x000fe20004000000 */
[----:B------:R-:W-:Y:S01]  /*0ab0*/  IMAD R16, R0, 0x2, R2 ;  /* 0x0000000200107824 */ /* 0x000fe200078e0202 */
[----:B------:R1:W-:Y:S01]  /*0ac0*/  STL [R1+0x3c], R13 ;  /* 0x00003c0d01007387 */ /* 0x0003e20000100800 */
[----:B------:R-:W-:Y:S01]  /*0ad0*/  LEA R12, R14, 0xc000, 0x1 ;  /* 0x0000c0000e0c7811 */ /* 0x000fe200078e08ff */
[----:B------:R-:W-:Y:S01]  /*0ae0*/  IMAD.SHL.U32 R8, R8, 0x2, RZ ;  /* 0x0000000208087824 */ /* 0x000fe200078e00ff */
[----:B------:R-:W-:Y:S01]  /*0af0*/  LEA R9, R9, 0x12000, 0x1 ;  /* 0x0001200009097811 */ /* 0x000fe200078e08ff */
[----:B------:R2:W-:Y:S04]  /*0b00*/  STL [R1+0x38], R5 ;  /* 0x0000380501007387 */ /* 0x0005e80000100800 */
[----:B------:R-:W-:Y:S01]  /*0b10*/  STL [R1], R16 ;  /* 0x0000001001007387 */ /* 0x000fe20000100800 */
[----:B-1----:R-:W-:-:S02]  /*0b20*/  IMAD R13, R0, 0x2, R3 ;  /* 0x00000002000d7824 */ /* 0x002fc400078e0203 */
[----:B------:R-:W-:Y:S02]  /*0b30*/  IMAD.IADD R3, R3, 0x1, R16 ;  /* 0x0000000103037824 */ /* 0x000fe400078e0210 */
[----:B------:R-:W-:Y:S01]  /*0b40*/  IMAD.IADD R0, R2, 0x1, R13 ;  /* 0x0000000102007824 */ /* 0x000fe200078e020d */
[----:B------:R1:W-:Y:S01]  /*0b50*/  STL [R1+0x4], R13 ;  /* 0x0000040d01007387 */ /* 0x0003e20000100800 */
[----:B--2---:R-:W-:Y:S01]  /*0b60*/  SEL R5, R11, 0xffffffc0, !P5 ;  /* 0xffffffc00b057807 */ /* 0x004fe20006800000 */
[----:B------:R-:W-:Y:S02]  /*0b70*/  IMAD R2, R4, 0x2, R2 ;  /* 0x0000000204027824 */ /* 0x000fe400078e0202 */
[----:B------:R2:W-:Y:S04]  /*0b80*/  STL [R1+0x2c], R3 ;  /* 0x00002c0301007387 */ /* 0x0005e80000100800 */
[----:B------:R3:W-:Y:S01]  /*0b90*/  STL [R1+0x10], R0 ;  /* 0x0000100001007387 */ /* 0x0007e20000100800 */
[----:B-1----:R-:W-:-:S02]  /*0ba0*/  IMAD.SHL.U32 R13, R15, 0x2, RZ ;  /* 0x000000020f0d7824 */ /* 0x002fc400078e00ff */
[----:B--2---:R-:W-:-:S03]  /*0bb0*/  IMAD.SHL.U32 R3, R4, 0x2, RZ ;  /* 0x0000000204037824 */ /* 0x004fc600078e00ff */
[C---:B------:R-:W-:Y:S01]  /*0bc0*/  IADD3 R11, R13.reuse, 0x20, RZ ;  /* 0x000000200d0b7810 */ /* 0x040fe20007ffe0ff */
[----:B------:R-:W-:Y:S01]  /*0bd0*/  STL [R1+0x50], R13 ;  /* 0x0000500d01007387 */ /* 0x000fe20000100800 */
[C---:B------:R-:W-:Y:S01]  /*0be0*/  IADD3 R4, R12.reuse, 0x40, RZ ;  /* 0x000000400c047810 */ /* 0x040fe20007ffe0ff */
[C---:B---3--:R-:W-:Y:S01]  /*0bf0*/  IMAD.IADD R0, R13.reuse, 0x1, R10 ;  /* 0x000000010d007824 */ /* 0x048fe200078e020a */
[----:B------:R-:W-:Y:S01]  /*0c00*/  @P1 IADD3 R11, R13, -0x20, RZ ;  /* 0xffffffe00d0b1810 */ /* 0x000fe20007ffe0ff */
[----:B------:R-:W-:Y:S01]  /*0c10*/  STL [R1+0x70], R12 ;  /* 0x0000700c01007387 */ /* 0x000fe20000100800 */
[----:B------:R-:W-:-:S03]  /*0c20*/  @P2 IADD3 R4, R12, -0x40, RZ ;  /* 0xffffffc00c042810 */ /* 0x000fc60007ffe0ff */
        /* <DEDUP_REMOVED lines=19> */
[----:B------:R2:W-:Y:S02]  /*0d60*/  STL [R1+0x24], R4 ;  /* 0x0000240401007387 */ /* 0x0005e40000100800 */
.L_x_373:
        /* <DEDUP_REMOVED lines=53> */
.L_x_345:
        /* <DEDUP_REMOVED lines=59> */
.L_x_347:
        /* <DEDUP_REMOVED lines=18> */
.L_x_348:
        /* <DEDUP_REMOVED lines=71> */
.L_x_349:
[----:B------:R-:W-:Y:S02]  /*1a00*/  UMOV UR8, UR53 ;  /* 0x0000003500087c82 */ /* 0x000fe40008000000 */
.L_x_350:
        /* <DEDUP_REMOVED lines=22> */
[----:B------:R-:W-:-:S03]  /*1b70*/  SHF.R.S32.HI R27, RZ, 0x3, R27 ;  /* 0x00000003ff1b7819 */ /* 0x000fc6000001141b */
[----:B------:R-:W-:Y:S01]  /*1b80*/  UIMAD UR11, UR15, UR7, UR6 ;  /* 0x000000070f0b72a4 */ /* 0x000fe2000f8e0206 */
[----:B------:R-:W-:Y:S01]  /*1b90*/  SHF.R.S32.HI R20, RZ, 0x1f, R27 ;  /* 0x0000001fff147819 */ /* 0x000fe2000001141b */
[----:B------:R-:W-:Y:S01]  /*1ba0*/  UIADD3 UR6, UR15, UR8, URZ ;  /* 0x000000080f067290 */ /* 0x000fe2000fffe03f */
[----:B------:R-:W-:Y:S02]  /*1bb0*/  IADD3 R5, P0, R27, UR15, RZ ;  /* 0x0000000f1b057c10 */ /* 0x000fe4000ff1e0ff */
[----:B------:R-:W-:Y:S02]  /*1bc0*/  ULDC.64 UR8, c[0x0][0x3c8] ;  /* 0x0000f20000087ab9 */ /* 0x000fe40000000a00 */
[----:B------:R-:W-:Y:S01]  /*1bd0*/  IADD3.X R9, R20, UR24, RZ, P0, !PT ;  /* 0x0000001814097c10 */ /* 0x000fe200087fe4ff */
[----:B------:R-:W-:Y:S02]  /*1be0*/  UMOV UR24, 0x4 ;  /* 0x0000000400187882 */ /* 0x000fe40000000000 */
[----:B------:R-:W-:-:S02]  /*1bf0*/  UIMAD.WIDE UR6, UR6, UR24, UR8 ;  /* 0x00000018060672a5 */ /* 0x000fc4000f8e0208 */
        /* <DEDUP_REMOVED lines=13> */
[----:B------:R-:W-:Y:S01]  /*1cd0*/  IADD3.X R9, R7, UR28, R5, P0, !PT ;  /* 0x0000001c07097c10 */ /* 0x000fe200087fe405 */
[----:B------:R-:W-:Y:S01]  /*1ce0*/  IMAD.U32 R5, RZ, RZ, UR15 ;  /* 0x0000000fff057e24 */ /* 0x000fe2000f8e00ff */
[----:B------:R-:W-:Y:S01]  /*1cf0*/  IADD3 R6, P0, R14, UR22, RZ ;  /* 0x000000160e067c10 */ /* 0x000fe2000ff1e0ff */
[----:B------:R-:W-:-:S02]  /*1d00*/  USHF.R.S32.HI UR12, URZ, 0x1f, UR6 ;  /* 0x0000001f3f0c7899 */ /* 0x000fc40008011406 */
[----:B------:R-:W-:Y:S01]  /*1d10*/  IMAD.WIDE.U32 R8, R11, c[0x0][0x1a8], R8 ;  /* 0x00006a000b087a25 */ /* 0x000fe200078e0008 */
[----:B------:R-:W-:Y:S01]  /*1d20*/  IADD3.X R7, R15, UR23, RZ, P0, !PT ;  /* 0x000000170f077c10 */ /* 0x000fe200087fe4ff */
[----:B------:R-:W-:Y:S02]  /*1d30*/  ULEA.HI UR12, UR12, UR6, URZ, 0x6 ;  /* 0x000000060c0c7291 */ /* 0x000fe4000f8f303f */
[----:B------:R-:W-:Y:S01]  /*1d40*/  ULDC.64 UR22, c[0x0][0x200] ;  /* 0x0000800000167ab9 */ /* 0x000fe20000000a00 */
[----:B------:R-:W-:Y:S01]  /*1d50*/  LEA R28, P2, R8, c[0x0][0x160], 0x1 ;  /* 0x00005800081c7a11 */ /* 0x000fe200078408ff */
[----:B------:R-:W-:Y:S01]  /*1d60*/  IMAD.WIDE.U32 R6, R5, c[0x0][0x370], R6 ;  /* 0x0000dc0005067a25 */ /* 0x000fe200078e0006 */
[----:B-----5:R-:W-:Y:S01]  /*1d70*/  SHF.R.S32.HI R5, RZ, 0x1f, R22 ;  /* 0x0000001fff057819 */ /* 0x020fe20000011416 */
[----:B------:R-:W-:Y:S02]  /*1d80*/  USHF.R.S32.HI UR12, URZ, 0x6, UR12 ;  /* 0x000000063f0c7899 */ /* 0x000fe4000801140c */
[----:B------:R-:W-:Y:S01]  /*1d90*/  UIMAD.WIDE UR6, UR13, UR24, UR22 ;  /* 0x000000180d0672a5 */ /* 0x000fe2000f8e0216 */
[----:B------:R-:W-:Y:S01]  /*1da0*/  LEA.HI R5, R5, R22, RZ, 0x5 ;  /* 0x0000001605057211 */ /* 0x000fe200078f28ff */
[----:B------:R-:W-:Y:S01]  /*1db0*/  UISETP.LT.AND UP1, UPT, URZ, UR12, UPT ;  /* 0x0000000c3f00728c */ /* 0x000fe2000bf21270 */
[----:B------:R-:W-:-:S02]  /*1dc0*/  IADD3 R7, R7, UR11, RZ ;  /* 0x0000000b07077c10 */ /* 0x000fc4000fffe0ff */
[----:B------:R-:W-:Y:S01]  /*1dd0*/  LOP3.LUT R10, R5, 0xffffffe0, RZ, 0xc0, !PT ;  /* 0xffffffe0050a7812 */ /* 0x000fe200078ec0ff */
[----:B------:R-:W-:Y:S01]  /*1de0*/  USEL UR12, URZ, UR12, !UP1 ;  /* 0x0000000c3f0c7287 */ /* 0x000fe2000c800000 */
[----:B------:R-:W-:Y:S01]  /*1df0*/  SHF.R.S32.HI R5, RZ, 0x5, R5 ;  /* 0x00000005ff057819 */ /* 0x000fe20000011405 */
[----:B------:R-:W-:Y:S01]  /*1e00*/  IMAD.WIDE.U32 R6, R11, c[0x0][0x378], R6 ;  /* 0x0000de000b067a25 */ /* 0x000fe200078e0006 */
[----:B------:R-:W-:Y:S01]  /*1e10*/  IADD3 R11, R9, UR16, RZ ;  /* 0x00000010090b7c10 */ /* 0x000fe2000fffe0ff */
[----:B------:R-:W-:Y:S02]  /*1e20*/  UISETP.GT.AND UP1, UPT, UR29, UR12, UPT ;  /* 0x0000000c1d00728c */ /* 0x000fe4000bf24270 */
[----:B------:R-:W-:Y:S01]  /*1e30*/  IMAD.IADD R22, R22, 0x1, -R10 ;  /* 0x0000000116167824 */ /* 0x000fe200078e0a0a */
[----:B------:R-:W-:Y:S01]  /*1e40*/  IADD3 R7, R7, UR14, RZ ;  /* 0x0000000e07077c10 */ /* 0x000fe2000fffe0ff */
[----:B------:R-:W-:Y:S01]  /*1e50*/  IMAD R9, R20, c[0x0][0x370], RZ ;  /* 0x0000dc0014097a24 */ /* 0x000fe200078e02ff */
[----:B------:R-:W-:Y:S01]  /*1e60*/  LEA.HI.X R29, R8, c[0x0][0x164], R11, 0x1, P2 ;  /* 0x00005900081d7a11 */ /* 0x000fe200010f0c0b */
[----:B------:R-:W-:-:S02]  /*1e70*/  IMAD R5, R5, UR48, R22 ;  /* 0x0000003005057c24 */ /* 0x000fc4000f8e0216 */
[C---:B------:R-:W-:Y:S02]  /*1e80*/  IMAD R9, R27.reuse, c[0x0][0x374], R9 ;  /* 0x0000dd001b097a24 */ /* 0x040fe400078e0209 */
[----:B------:R-:W-:Y:S01]  /*1e90*/  IMAD.WIDE.U32 R6, R27, c[0x0][0x370], R6 ;  /* 0x0000dc001b067a25 */ /* 0x000fe200078e0006 */
[C---:B------:R-:W-:Y:S01]  /*1ea0*/  IADD3 R10, P0, R5.reuse, UR20, RZ ;  /* 0x00000014050a7c10 */ /* 0x040fe2000ff1e0ff */
[----:B------:R1:W-:Y:S03]  /*1eb0*/  STL.64 [R1+0x48], R28 ;  /* 0x0000481c01007387 */ /* 0x0003e60000100a00 */
[----:B------:R-:W-:Y:S01]  /*1ec0*/  LEA.HI.X.SX32 R8, R5, UR17, 0x1, P0 ;  /* 0x0000001105087c11 */ /* 0x000fe200080f0eff */
[----:B------:R-:W-:Y:S01]  /*1ed0*/  IMAD.IADD R5, R7, 0x1, R9 ;  /* 0x0000000107057824 */ /* 0x000fe200078e0209 */
[----:B------:R-:W-:Y:S02]  /*1ee0*/  LEA R30, P3, R6, c[0x0][0x330], 0x1 ;  /* 0x0000cc00061e7a11 */ /* 0x000fe400078608ff */
[----:B------:R-:W-:-:S02]  /*1ef0*/  LEA R16, P2, R10, c[0x0][0x350], 0x2 ;  /* 0x0000d4000a107a11 */ /* 0x000fc400078410ff */
[----:B------:R-:W-:Y:S02]  /*1f00*/  LEA.HI.X R31, R6, c[0x0][0x334], R5, 0x1, P3 ;  /* 0x0000cd00061f7a11 */ /* 0x000fe400018f0c05 */
[----:B------:R-:W-:Y:S02]  /*1f10*/  LEA.HI.X R17, R10, c[0x0][0x354], R8, 0x2, P2 ;  /* 0x0000d5000a117a11 */ /* 0x000fe400010f1408 */
[----:B------:R-:W-:Y:S01]  /*1f20*/  PLOP3.LUT P0, PT, PT, PT, UP1, 0x80, 0x0 ;  /* 0x000000000000781c */ /* 0x000fe20003f0f018 */
[----:B------:R1:W-:Y:S04]  /*1f30*/  STL.64 [R1+0x40], R30 ;  /* 0x0000401e01007387 */ /* 0x0003e80000100a00 */
[----:B------:R1:W-:Y:S08]  /*1f40*/  STL.64 [R1+0x30], R16 ;  /* 0x0000301001007387 */ /* 0x0003f00000100a00 */
[----:B------:R-:W-:Y:S05]  /*1f50*/  @P0 BRA `(.L_x_351) ;  /* 0x000007d000000947 */ /* 0x000fea0003800000 */
        /* <DEDUP_REMOVED lines=18> */
.L_x_352:
        /* <DEDUP_REMOVED lines=18> */
.L_x_353:
        /* <DEDUP_REMOVED lines=29> */
.L_x_355:
[----:B------:R-:W-:Y:S05]  /*2370*/  BSYNC B0 ;  /* 0x0000000000007941 */ /* 0x000fea0003800000 */
.L_x_354:
[----:B--2---:R-:W-:Y:S01]  /*2380*/  IADD3 R4, R27, 0x20, RZ ;  /* 0x000000201b047810 */ /* 0x004fe20007ffe0ff */
        /* <DEDUP_REMOVED lines=15> */
.L_x_357:
[----:B------:R-:W-:Y:S05]  /*2480*/  BSYNC B0 ;  /* 0x0000000000007941 */ /* 0x000fea0003800000 */
.L_x_356:
[----:B------:R-:W-:Y:S01]  /*2490*/  ULDC.64 UR6, c[0x0][0x3a8] ;  /* 0x0000ea0000067ab9 */ /* 0x000fe20000000a00 */
[----:B--2---:R-:W-:Y:S01]  /*24a0*/  IMAD.U32 R4, RZ, RZ, UR18 ;  /* 0x00000012ff047e24 */ /* 0x004fe2000f8e00ff */
        /* <DEDUP_REMOVED lines=25> */
.L_x_359:
[----:B------:R-:W-:Y:S05]  /*2640*/  BSYNC B0 ;  /* 0x0000000000007941 */ /* 0x000fea0003800000 */
.L_x_358:
[----:B------:R-:W-:Y:S05]  /*2650*/  @P0 BRA `(.L_x_360) ;  /* 0x0000616000000947 */ /* 0x000fea0003800000 */
[----:B--2---:R-:W-:Y:S02]  /*2660*/  IADD3 R4, P0, R27, 0x20, RZ ;  /* 0x000000201b047810 */ /* 0x004fe40007f1e0ff */
        /* <DEDUP_REMOVED lines=12> */
.L_x_351:
[----:B------:R-:W2:Y:S01]  /*2730*/  LDL R26, [R1+0x38] ;  /* 0x00003800011a7983 */ /* 0x000ea20000100800 */
[----:B------:R-:W-:Y:S01]  /*2740*/  ULDC.64 UR14, c[0x0][0x198] ;  /* 0x00006600000e7ab9 */ /* 0x000fe20000000a00 */
[----:B------:R-:W-:Y:S01]  /*2750*/  IMAD.U32 R6, RZ, RZ, UR18 ;  /* 0x00000012ff067e24 */ /* 0x000fe2000f8e00ff */
[----:B------:R-:W-:Y:S01]  /*2760*/  UIMAD UR11, UR19, UR14, URZ ;  /* 0x0000000e130b72a4 */ /* 0x000fe2000f8e023f */
[----:B------:R-:W-:Y:S01]  /*2770*/  IMAD.U32 R8, RZ, RZ, UR18 ;  /* 0x00000012ff087e24 */ /* 0x000fe2000f8e00ff */
[----:B------:R-:W-:Y:S01]  /*2780*/  ULDC.64 UR16, c[0x0][0x1a0] ;  /* 0x0000680000107ab9 */ /* 0x000fe20000000a00 */
[----:B------:R-:W-:Y:S01]  /*2790*/  IADD3 R5, R27, 0x20, RZ ;  /* 0x000000201b057810 */ /* 0x000fe20007ffe0ff */
[----:B------:R-:W-:Y:S01]  /*27a0*/  UIMAD UR16, UR19, UR16, URZ ;  /* 0x00000010131072a4 */ /* 0x000fe2000f8e023f */
[----:B------:R-:W-:Y:S01]  /*27b0*/  IMAD.WIDE.U32 R6, R6, c[0x0][0x1a0], R14 ;  /* 0x0000680006067a25 */ /* 0x000fe200078e000e */
[----:B------:R-:W-:-:S02]  /*27c0*/  UIMAD UR15, UR18, UR15, UR11 ;  /* 0x0000000f120f72a4 */ /* 0x000fc4000f8e020b */
[----:B------:R-:W-:Y:S01]  /*27d0*/  UIMAD UR13, UR32, -0x40, UR21 ;  /* 0xffffffc0200d78a4 */ /* 0x000fe2000f8e0215 */
[----:B------:R-:W-:Y:S01]  /*27e0*/  IMAD.WIDE.U32 R8, R8, c[0x0][0x198], R14 ;  /* 0x0000660008087a25 */ /* 0x000fe200078e000e */
[----:B------:R-:W-:Y:S01]  /*27f0*/  UIMAD UR11, UR8, -0x40, UR31 ;  /* 0xffffffc0080b78a4 */ /* 0x000fe2000f8e021f */
[----:B------:R-:W-:Y:S01]  /*2800*/  IADD3 R6, P3, R6, UR25, RZ ;  /* 0x0000001906067c10 */ /* 0x000fe2000ff7e0ff */
[----:B------:R-:W-:Y:S02]  /*2810*/  UIMAD UR17, UR18, UR17, UR16 ;  /* 0x00000011121172a4 */ /* 0x000fe4000f8e0210 */
[C---:B------:R-:W-:Y:S02]  /*2820*/  ISETP.GE.AND P2, PT, R5.reuse, UR13, PT ;  /* 0x0000000d05007c0c */ /* 0x040fe4000bf46270 */
[----:B------:R-:W-:Y:S01]  /*2830*/  ISETP.GE.AND P1, PT, R5, UR11, PT ;  /* 0x0000000b05007c0c */ /* 0x000fe2000bf26270 */
[----:B------:R-:W-:Y:S01]  /*2840*/  IMAD.U32 R5, RZ, RZ, UR15 ;  /* 0x0000000fff057e24 */ /* 0x000fe2000f8e00ff */
[----:B------:R-:W-:-:S02]  /*2850*/  MOV R10, UR17 ;  /* 0x00000011000a7c02 */ /* 0x000fc40008000f00 */
[----:B------:R-:W-:Y:S01]  /*2860*/  IADD3 R8, P0, R8, UR27, RZ ;  /* 0x0000001b08087c10 */ /* 0x000fe2000ff1e0ff */
[----:B------:R-:W-:Y:S01]  /*2870*/  IMAD.MOV.U32 R23, RZ, RZ, 0x40 ;  /* 0x00000040ff177424 */ /* 0x000fe200078e00ff */
[----:B------:R-:W-:Y:S01]  /*2880*/  IADD3.X R7, R7, UR26, R10, P3, !PT ;  /* 0x0000001a07077c10 */ /* 0x000fe20009ffe40a */
[C---:B------:R-:W-:Y:S01]  /*2890*/  IMAD R10, R12.reuse, c[0x0][0x1b8], RZ ;  /* 0x00006e000c0a7a24 */ /* 0x040fe200078e02ff */
[----:B------:R-:W-:Y:S01]  /*28a0*/  IADD3.X R9, R9, UR30, R5, P0, !PT ;  /* 0x0000001e09097c10 */ /* 0x000fe200087fe405 */
[----:B------:R-:W-:Y:S02]  /*28b0*/  IMAD R5, R12, c[0x0][0x1b0], RZ ;  /* 0x00006c000c057a24 */ /* 0x000fe400078e02ff */
[----:B------:R-:W-:-:S04]  /*28c0*/  IMAD.WIDE.U32 R12, R23, c[0x0][0x370], RZ ;  /* 0x0000dc00170c7a25 */ /* 0x000fc800078e00ff */
[----:B-1----:R-:W-:Y:S01]  /*28d0*/  IMAD R15, R23, c[0x0][0x374], RZ ;  /* 0x0000dd00170f7a24 */ /* 0x002fe200078e02ff */
[----:B------:R-:W-:-:S04]  /*28e0*/  @!P1 IADD3 R14, P0, R30, R12, RZ ;  /* 0x0000000c1e0e9210 */ /* 0x000fc80007f1e0ff */
[----:B------:R-:W-:Y:S02]  /*28f0*/  @!P1 IADD3.X R15, R31, R13, R15, P0, !PT ;  /* 0x0000000d1f0f9210 */ /* 0x000fe400007fe40f */
[----:B------:R-:W-:Y:S01]  /*2900*/  @!P2 IADD3 R18, P0, R27, 0x20, RZ ;  /* 0x000000201b12a810 */ /* 0x000fe20007f1e0ff */
[C---:B------:R-:W-:Y:S02]  /*2910*/  IMAD R10, R4.reuse, c[0x0][0x1bc], R10 ;  /* 0x00006f00040a7a24 */ /* 0x040fe400078e020a */
[C---:B------:R-:W-:Y:S02]  /*2920*/  IMAD R11, R4.reuse, c[0x0][0x1b4], R5 ;  /* 0x00006d00040b7a24 */ /* 0x040fe400078e0205 */
[----:B------:R-:W-:-:S04]  /*2930*/  IMAD.WIDE.U32 R6, R4, c[0x0][0x1b8], R6 ;  /* 0x00006e0004067a25 */ /* 0x000fc800078e0006 */
[----:B------:R-:W-:-:S04]  /*2940*/  IMAD.WIDE.U32 R4, R4, c[0x0][0x1b0], R8 ;  /* 0x00006c0004047a25 */ /* 0x000fc800078e0008 */
[----:B------:R-:W-:Y:S01]  /*2950*/  @!P2 IMAD.X R9, RZ, RZ, R20, P0 ;  /* 0x000000ffff09a224 */ /* 0x000fe200000e0614 */
[----:B------:R-:W-:Y:S02]  /*2960*/  PLOP3.LUT P0, PT, PT, PT, UP6, 0x80, 0x0 ;  /* 0x000000000000781c */ /* 0x000fe40003f0f068 */
[C---:B------:R-:W-:Y:S02]  /*2970*/  ISETP.GE.AND P3, PT, R27.reuse, UR13, PT ;  /* 0x0000000d1b007c0c */ /* 0x040fe4000bf66270 */
[----:B------:R-:W-:Y:S02]  /*2980*/  @!P2 IADD3 R8, P4, R27, 0x20, RZ ;  /* 0x000000201b08a810 */ /* 0x000fe40007f9e0ff */
[----:B------:R-:W-:-:S03]  /*2990*/  IADD3 R7, R7, R10, RZ ;  /* 0x0000000a07077210 */ /* 0x000fc60007ffe0ff */
[----:B------:R-:W-:-:S04]  /*29a0*/  @!P2 IMAD.X R12, RZ, RZ, R20, P4 ;  /* 0x000000ffff0ca224 */ /* 0x000fc800020e0614 */
[----:B------:R-:W-:Y:S01]  /*29b0*/  @P0 BAR.SYNC.DEFER_BLOCKING 0x0 ;  /* 0x0000000000000b1d */ /* 0x000fe20000010000 */
[----:B------:R-:W-:Y:S01]  /*29c0*/  IADD3 R5, R5, R11, RZ ;  /* 0x0000000b05057210 */ /* 0x000fe20007ffe0ff */
[----:B------:R-:W-:Y:S01]  /*29d0*/  @!P2 IMAD R17, R12, c[0x0][0x1a0], RZ ;  /* 0x000068000c11aa24 */ /* 0x000fe200078e02ff */
[----:B------:R-:W-:Y:S01]  /*29e0*/  @!P2 MOV R11, R7 ;  /* 0x00000007000ba202 */ /* 0x000fe20000000f00 */
[----:B------:R-:W-:Y:S02]  /*29f0*/  @!P2 IMAD.MOV.U32 R10, RZ, RZ, R6 ;  /* 0x000000ffff0aa224 */ /* 0x000fe400078e0006 */
[----:B------:R-:W-:Y:S01]  /*2a00*/  @!P3 IMAD R19, R20, c[0x0][0x1a0], RZ ;  /* 0x000068001413ba24 */ /* 0x000fe200078e02ff */
[----:B------:R-:W-:Y:S01]  /*2a10*/  @!P2 MOV R12, R4 ;  /* 0x00000004000ca202 */ /* 0x000fe20000000f00 */
[----:B------:R-:W-:Y:S02]  /*2a20*/  @!P2 IMAD R16, R9, c[0x0][0x198], RZ ;  /* 0x000066000910aa24 */ /* 0x000fe400078e02ff */
[----:B------:R-:W-:-:S02]  /*2a30*/  @!P2 IMAD R17, R8, c[0x0][0x1a4], R17 ;  /* 0x000069000811aa24 */ /* 0x000fc400078e0211 */
[----:B------:R-:W-:-:S04]  /*2a40*/  @!P2 IMAD.WIDE.U32 R8, R8, c[0x0][0x1a0], R10 ;  /* 0x000068000808aa25 */ /* 0x000fc800078e000a */
[----:B------:R-:W-:Y:S02]  /*2a50*/  @!P2 IMAD.MOV.U32 R13, RZ, RZ, R5 ;  /* 0x000000ffff0da224 */ /* 0x000fe400078e0005 */
[C---:B------:R-:W-:Y:S02]  /*2a60*/  @!P3 IMAD R10, R27.reuse, c[0x0][0x1a4], R19 ;  /* 0x000069001b0aba24 */ /* 0x040fe400078e0213 */
[----:B------:R-:W-:-:S04]  /*2a70*/  @!P3 IMAD.WIDE.U32 R6, R27, c[0x0][0x1a0], R6 ;  /* 0x000068001b06ba25 */ /* 0x000fc800078e0006 */
[C---:B------:R-:W-:Y:S01]  /*2a80*/  @!P2 IMAD R21, R18.reuse, c[0x0][0x19c], R16 ;  /* 0x000067001215aa24 */ /* 0x040fe200078e0210 */
[----:B------:R-:W-:Y:S01]  /*2a90*/  @!P3 IADD3 R7, R7, R10, RZ ;  /* 0x0000000a0707b210 */ /* 0x000fe20007ffe0ff */
[----:B------:R-:W-:Y:S01]  /*2aa0*/  @!P2 IMAD.WIDE.U32 R18, R18, c[0x0][0x198], R12 ;  /* 0x000066001212aa25 */ /* 0x000fe200078e000c */
[----:B------:R-:W-:Y:S02]  /*2ab0*/  @!P3 LEA R12, P5, R6, c[0x0][0x170], 0x1 ;  /* 0x00005c00060cba11 */ /* 0x000fe400078a08ff */
[----:B------:R-:W-:Y:S01]  /*2ac0*/  @!P2 LEA R10, P4, R8, c[0x0][0x170], 0x1 ;  /* 0x00005c00080aaa11 */ /* 0x000fe200078808ff */
[----:B------:R-:W-:Y:S01]  /*2ad0*/  @!P3 IMAD R11, R20, c[0x0][0x198], RZ ;  /* 0x00006600140bba24 */ /* 0x000fe200078e02ff */
[----:B------:R-:W-:Y:S01]  /*2ae0*/  @!P3 LEA.HI.X R13, R6, c[0x0][0x174], R7, 0x1, P5 ;  /* 0x00005d00060dba11 */ /* 0x000fe200028f0c07 */
[----:B------:R-:W-:Y:S02]  /*2af0*/  @!P2 IMAD.IADD R9, R9, 0x1, R17 ;  /* 0x000000010909a824 */ /* 0x000fe400078e0211 */
[----:B------:R-:W-:-:S03]  /*2b00*/  @!P3 IMAD R20, R27, c[0x0][0x19c], R11 ;  /* 0x000067001b14ba24 */ /* 0x000fc600078e020b */
[----:B------:R-:W-:Y:S01]  /*2b10*/  @!P2 LEA.HI.X R11, R8, c[0x0][0x174], R9, 0x1, P4 ;  /* 0x00005d00080baa11 */ /* 0x000fe200020f0c09 */
        /* <DEDUP_REMOVED lines=18> */
[----:B------:R-:W-:-:S03]  /*2c40*/  ISETP.GE.AND P0, PT, R27, UR11, PT ;  /* 0x0000000b1b007c0c */ /* 0x000fc6000bf06270 */
[----:B------:R-:W0:Y:S04]  /*2c50*/  LDGDEPBAR ;  /* 0x00000000000079af */ /* 0x000e280000000000 */
[----:B--2---:R-:W2:Y:S06]  /*2c60*/  LDL R10, [R1+0x3c] ;  /* 0x00003c00010a7983 */ /* 0x004eac0000100800 */
[----:B------:R-:W-:Y:S04]  /*2c70*/  @P0 STS.128 [R26+0x6000], RZ ;  /* 0x006000ff1a000388 */ /* 0x000fe80000000c00 */
[----:B------:R-:W-:Y:S04]  /*2c80*/  @P0 STS.128 [R26+0x8000], RZ ;  /* 0x008000ff1a000388 */ /* 0x000fe80000000c00 */
[----:B------:R-:W-:Y:S04]  /*2c90*/  @P0 STS.128 [R26+0xa000], RZ ;  /* 0x00a000ff1a000388 */ /* 0x000fe80000000c00 */
[----:B------:R-:W-:Y:S01]  /*2ca0*/  @!PT LDS RZ, [RZ] ;  /* 0x00000000fffff984 */ /* 0x000fe20000000800 */
[----:B------:R-:W-:Y:S01]  /*2cb0*/  @!PT LDS RZ, [RZ] ;  /* 0x00000000fffff984 */ /* 0x000fe20000000800 */
[----:B------:R-:W-:Y:S01]  /*2cc0*/  @!PT LDS RZ, [RZ] ;  /* 0x00000000fffff984 */ /* 0x000fe20000000800 */
[----:B------:R3:W-:Y:S01]  /*2cd0*/  @!P0 LDGSTS.E.BYPASS.LTC128B.128 [R26+0x6000], [R30.64] ;  /* 0x060000001e1a8fae */ /* 0x0007e2000b901d44 */
[----:B------:R-:W-:-:S03]  /*2ce0*/  IMAD.WIDE.U32 R24, R23, c[0x0][0x190], RZ ;  /* 0x0000640017187a25 */ /* 0x000fc600078e00ff */
[----:B------:R3:W-:Y:S04]  /*2cf0*/  @!P0 LDGSTS.E.BYPASS.LTC128B.128 [R26+0x8000], [R30.64+0x80] ;  /* 0x080000801e1a8fae */ /* 0x0007e8000b901d44 */
[----:B------:R3:W-:Y:S04]  /*2d00*/  @!P0 LDGSTS.E.BYPASS.LTC128B.128 [R26+0xa000], [R30.64+0x100] ;  /* 0x0a0001001e1a8fae */ /* 0x0007e8000b901d44 */
[----:B------:R-:W-:Y:S04]  /*2d10*/  @P1 STS.128 [R26+0x7000], RZ ;  /* 0x007000ff1a001388 */ /* 0x000fe80000000c00 */
[----:B------:R-:W-:Y:S01]  /*2d20*/  @P1 STS.128 [R26+0x9000], RZ ;  /* 0x009000ff1a001388 */ /* 0x000fe20000000c00 */
[----:B------:R-:W-:-:S03]  /*2d30*/  IMAD R23, R23, c[0x0][0x194], RZ ;  /* 0x0000650017177a24 */ /* 0x000fc600078e02ff */
[----:B------:R-:W-:Y:S01]  /*2d40*/  @P1 STS.128 [R26+0xb000], RZ ;  /* 0x00b000ff1a001388 */ /* 0x000fe20000000c00 */
[----:B------:R-:W-:-:S03]  /*2d50*/  @!P1 IADD3 R8, P6, R28, R24, RZ ;  /* 0x000000181c089210 */ /* 0x000fc60007fde0ff */
[----:B------:R-:W-:Y:S01]  /*2d60*/  @!PT LDS RZ, [RZ] ;  /* 0x00000000fffff984 */ /* 0x000fe20000000800 */
[----:B------:R-:W-:Y:S01]  /*2d70*/  @!PT LDS RZ, [RZ] ;  /* 0x00000000fffff984 */ /* 0x000fe20000000800 */
[----:B------:R-:W-:Y:S01]  /*2d80*/  @!PT LDS RZ, [RZ] ;  /* 0x00000000fffff984 */ /* 0x000fe20000000800 */
[----:B------:R1:W-:Y:S01]  /*2d90*/  @!P1 LDGSTS.E.BYPASS.LTC128B.128 [R26+0x7000], [R14.64] ;  /* 0x070000000e1a9fae */ /* 0x0003e2000b901d44 */
[----:B------:R-:W-:-:S03]  /*2da0*/  @!P3 IMAD.WIDE.U32 R16, R27, c[0x0][0x198], R4 ;  /* 0x000066001b10ba25 */ /* 0x000fc600078e0004 */
[----:B------:R1:W-:Y:S04]  /*2db0*/  @!P1 LDGSTS.E.BYPASS.LTC128B.128 [R26+0x9000], [R14.64+0x80] ;  /* 0x090000800e1a9fae */ /* 0x0003e8000b901d44 */
[----:B------:R1:W-:Y:S04]  /*2dc0*/  @!P1 LDGSTS.E.BYPASS.LTC128B.128 [R26+0xb000], [R14.64+0x100] ;  /* 0x0b0001000e1a9fae */ /* 0x0003e8000b901d44 */
[----:B------:R-:W-:Y:S01]  /*2dd0*/  @P0 STS.128 [R26], RZ ;  /* 0x000000ff1a000388 */ /* 0x000fe20000000c00 */
[----:B------:R-:W-:-:S03]  /*2de0*/  @!P1 IADD3.X R9, R29, R25, R23, P6, !PT ;  /* 0x000000191d099210 */ /* 0x000fc600037fe417 */
[----:B------:R-:W-:Y:S04]  /*2df0*/  @P0 STS.128 [R26+0x2000], RZ ;  /* 0x002000ff1a000388 */ /* 0x000fe80000000c00 */
[----:B------:R-:W-:Y:S01]  /*2e00*/  @P0 STS.128 [R26+0x4000], RZ ;  /* 0x004000ff1a000388 */ /* 0x000fe20000000c00 */
[----:B------:R-:W-:-:S03]  /*2e10*/  @!P3 IADD3 R5, R17, R20, RZ ;  /* 0x000000141105b210 */ /* 0x000fc60007ffe0ff */
[----:B------:R-:W-:Y:S01]  /*2e20*/  @!PT LDS RZ, [RZ] ;  /* 0x00000000fffff984 */ /* 0x000fe20000000800 */
[----:B------:R-:W-:Y:S01]  /*2e30*/  @!PT LDS RZ, [RZ] ;  /* 0x00000000fffff984 */ /* 0x000fe20000000800 */
[----:B------:R-:W-:Y:S01]  /*2e40*/  @!PT LDS RZ, [RZ] ;  /* 0x00000000fffff984 */ /* 0x000fe20000000800 */
[----:B------:R2:W-:Y:S01]  /*2e50*/  @!P0 LDGSTS.E.BYPASS.LTC128B.128 [R26], [R28.64] ;  /* 0x000000001c1a8fae */ /* 0x0005e2000b901d44 */
[----:B------:R-:W-:-:S03]  /*2e60*/  @!P3 LEA R6, P5, R16, c[0x0][0x168], 0x1 ;  /* 0x00005a001006ba11 */ /* 0x000fc600078a08ff */
[----:B------:R2:W-:Y:S04]  /*2e70*/  @!P0 LDGSTS.E.BYPASS.LTC128B.128 [R26+0x2000], [R28.64+0x80] ;  /* 0x020000801c1a8fae */ /* 0x0005e8000b901d44 */
[----:B------:R2:W-:Y:S04]  /*2e80*/  @!P0 LDGSTS.E.BYPASS.LTC128B.128 [R26+0x4000], [R28.64+0x100] ;  /* 0x040001001c1a8fae */ /* 0x0005e8000b901d44 */
[----:B------:R-:W-:Y:S01]  /*2e90*/  @P1 STS.128 [R26+0x1000], RZ ;  /* 0x001000ff1a001388 */ /* 0x000fe20000000c00 */
[----:B------:R-:W-:-:S03]  /*2ea0*/  @!P3 LEA.HI.X R7, R16, c[0x0][0x16c], R5, 0x1, P5 ;  /* 0x00005b001007ba11 */ /* 0x000fc600028f0c05 */
[----:B------:R-:W-:Y:S01]  /*2eb0*/  @P1 STS.128 [R26+0x3000], RZ ;  /* 0x003000ff1a001388 */ /* 0x000fe20000000c00 */
[----:B------:R-:W-:-:S03]  /*2ec0*/  @!P2 IMAD.IADD R17, R19, 0x1, R21 ;  /* 0x000000011311a824 */ /* 0x000fc600078e0215 */
[----:B------:R-:W-:Y:S01]  /*2ed0*/  @P1 STS.128 [R26+0x5000], RZ ;  /* 0x005000ff1a001388 */ /* 0x000fe20000000c00 */
[----:B------:R-:W-:-:S03]  /*2ee0*/  @!P2 LEA R4, P4, R18, c[0x0][0x168], 0x1 ;  /* 0x00005a001204aa11 */ /* 0x000fc600078808ff */
[----:B------:R-:W-:Y:S01]  /*2ef0*/  @!PT LDS RZ, [RZ] ;  /* 0x00000000fffff984 */ /* 0x000fe20000000800 */
[----:B------:R-:W-:Y:S01]  /*2f00*/  @!PT LDS RZ, [RZ] ;  /* 0x00000000fffff984 */ /* 0x000fe20000000800 */
[----:B------:R-:W-:Y:S01]  /*2f10*/  @!PT LDS RZ, [RZ] ;  /* 0x00000000fffff984 */ /* 0x000fe20000000800 */
[----:B------:R5:W-:Y:S04]  /*2f20*/  @!P1 LDGSTS.E.BYPASS.LTC128B.128 [R26+0x1000], [R8.64] ;  /* 0x01000000081a9fae */ /* 0x000be8000b901d44 */
[----:B------:R5:W-:Y:S04]  /*2f30*/  @!P1 LDGSTS.E.BYPASS.LTC128B.128 [R26+0x3000], [R8.64+0x80] ;  /* 0x03000080081a9fae */ /* 0x000be8000b901d44 */
[----:B------:R5:W-:Y:S04]  /*2f40*/  @!P1 LDGSTS.E.BYPASS.LTC128B.128 [R26+0x5000], [R8.64+0x100] ;  /* 0x05000100081a9fae */ /* 0x000be8000b901d44 */
[----:B------:R-:W-:Y:S01]  /*2f50*/  @P3 STS.128 [R26+0xc000], RZ ;  /* 0x00c000ff1a003388 */ /* 0x000fe20000000c00 */
[----:B------:R-:W-:-:S03]  /*2f60*/  @!P2 LEA.HI.X R5, R18, c[0x0][0x16c], R17, 0x1, P4 ;  /* 0x00005b001205aa11 */ /* 0x000fc600020f0c11 */
        /* <DEDUP_REMOVED lines=17> */
[----:B-1----:R-:W-:Y:S01]  /*3080*/  MOV R6, 0x7f800000 ;  /* 0x7f80000000067802 */ /* 0x002fe20000000f00 */
[----:B------:R-:W-:-:S02]  /*3090*/  IMAD.MOV.U32 R7, RZ, RZ, 0x7f800000 ;  /* 0x7f800000ff077424 */ /* 0x000fc400078e00ff */
[----:B------:R-:W0:Y:S01]  /*30a0*/  LDGDEPBAR ;  /* 0x00000000000079af */ /* 0x000e220000000000 */
[----:B------:R-:W-:-:S04]  /*30b0*/  DEPBAR.LE SB0, 0x1 ;  /* 0x000080400000791a */ /* 0x000fc80000000000 */
[C---:B--2---:R-:W-:Y:S02]  /*30c0*/  IADD3 R4, R10.reuse, 0x8, RZ ;  /* 0x000000080a047810 */ /* 0x044fe40007ffe0ff */
[----:B------:R-:W-:Y:S02]  /*30d0*/  ISETP.GE.AND P1, PT, R10, UR11, PT ;  /* 0x0000000b0a007c0c */ /* 0x000fe4000bf26270 */
[----:B------:R-:W-:Y:S02]  /*30e0*/  ISETP.GE.AND P0, PT, R4, UR11, PT ;  /* 0x0000000b04007c0c */ /* 0x000fe4000bf06270 */
[----:B------:R-:W-:-:S05]  /*30f0*/  MOV R4, 0x4 ;  /* 0x0000000400047802 */ /* 0x000fca0000000f00 */
[----:B------:R-:W-:-:S05]  /*3100*/  IMAD.WIDE R4, R10, R4, UR6 ;  /* 0x000000060a047e25 */ /* 0x000fca000f8e0204 */
[----:B------:R-:W2:Y:S04]  /*3110*/  @!P1 LDG.E R7, [R4.64] ;  /* 0x0000000404079981 */ /* 0x000ea8000c1e1900 */
[----:B------:R-:W2:Y:S04]  /*3120*/  @!P0 LDG.E R6, [R4.64+0x20] ;  /* 0x0000200404068981 */ /* 0x000ea8000c1e1900 */
[----:B------:R-:W-:Y:S01]  /*3130*/  BAR.SYNC.DEFER_BLOCKING 0x0 ;  /* 0x0000000000007b1d */ /* 0x000fe20000010000 */
[----:B-----5:R-:W-:-:S05]  /*3140*/  SHF.R.S32.HI R8, RZ, 0x1f, R22 ;  /* 0x0000001fff087819 */ /* 0x020fca0000011416 */
[----:B------:R-:W1:Y:S04]  /*3150*/  LDSM.16.M88.4 R148, [R252+0x12000] ;  /* 0x01200000fc94783b */ /* 0x000e680000000200 */
[----:B------:R-:W1:Y:S04]  /*3160*/  LDSM.16.M88.4 R152, [R252+0x12800] ;  /* 0x01280000fc98783b */ /* 0x000e680000000200 */
[----:B------:R-:W1:Y:S04]  /*3170*/  LDSM.16.M88.4 R180, [R252+0x14000] ;  /* 0x01400000fcb4783b */ /* 0x000e680000000200 */
[----:B------:R-:W1:Y:S04]  /*3180*/  LDSM.16.M88.4 R184, [R252+0x14800] ;  /* 0x01480000fcb8783b */ /* 0x000e680000000200 */
[----:B------:R-:W1:Y:S04]  /*3190*/  LDSM.16.M88.4 R212, [R252+0x16000] ;  /* 0x01600000fcd4783b */ /* 0x000e680000000200 */
[----:B------:R-:W1:Y:S04]  /*31a0*/  LDSM.16.M88.4 R216, [R252+0x16800] ;  /* 0x01680000fcd8783b */ /* 0x000e680000000200 */
[----:B--2---:R2:W-:Y:S04]  /*31b0*/  STL [R1+0x64], R6 ;  /* 0x0000640601007387 */ /* 0x0045e80000100800 */
[----:B------:R5:W-:Y:S04]  /*31c0*/  STL [R1+0x60], R7 ;  /* 0x0000600701007387 */ /* 0x000be80000100800 */
[----:B------:R-:W4:Y:S04]  /*31d0*/  LDL R10, [R1+0x4] ;  /* 0x00000400010a7983 */ /* 0x000f280000100800 */
[----:B------:R-:W4:Y:S01]  /*31e0*/  LDL R9, [R1] ;  /* 0x0000000001097983 */ /* 0x000f220000100800 */
[----:B--2---:R-:W-:Y:S01]  /*31f0*/  IMAD.MOV.U32 R6, RZ, RZ, c[0x0][0x308] ;  /* 0x0000c200ff067624 */ /* 0x004fe200078e00ff */
[----:B-----5:R-:W-:-:S05]  /*3200*/  MOV R7, c[0x0][0x30c] ;  /* 0x0000c30000077a02 */ /* 0x020fca0000000f00 */
[----:B------:R2:W5:Y:S04]  /*3210*/  LDG.E.64 R4, [R6.64+0x8] ;  /* 0x0000080406047981 */ /* 0x000568000c1e1b00 */
[----:B--2---:R-:W2:Y:S01]  /*3220*/  LDG.E.64 R6, [R6.64] ;  /* 0x0000000406067981 */ /* 0x004ea2000c1e1b00 */
        /* <DEDUP_REMOVED lines=41> */
[----:B---3--:R-:W-:Y:S01]  /*34c0*/  CS2R R30, SRZ ;  /* 0x00000000001e7805 */ /* 0x008fe2000001ff00 */
[----:B------:R-:W-:Y:S01]  /*34d0*/  CS2R R28, SRZ ;  /* 0x00000000001c7805 */ /* 0x000fe2000001ff00 */
[----:B------:R-:W-:Y:S01]  /*34e0*/  CS2R R34, SRZ ;  /* 0x0000000000227805 */ /* 0x000fe2000001ff00 */
[----:B------:R-:W-:Y:S01]  /*34f0*/  CS2R R32, SRZ ;  /* 0x0000000000207805 */ /* 0x000fe2000001ff00 */
[----:B------:R-:W-:Y:S01]  /*3500*/  CS2R R26, SRZ ;  /* 0x00000000001a7805 */ /* 0x000fe2000001ff00 */
[----:B------:R-:W-:Y:S01]  /*3510*/  CS2R R24, SRZ ;  /* 0x0000000000187805 */ /* 0x000fe2000001ff00 */
[----:B------:R-:W-:Y:S01]  /*3520*/  CS2R R20, SRZ ;  /* 0x0000000000147805 */ /* 0x000fe2000001ff00 */
[----:B------:R-:W-:Y:S01]  /*3530*/  UIADD3 UR16, UR18, 0x40, URZ ;  /* 0x0000004012107890 */ /* 0x000fe2000fffe03f */
[----:B----4-:R-:W3:Y:S04]  /*3540*/  LDSM.16.M88.4 R156, [R10+0x12000] ;  /* 0x012000000a9c783b */ /* 0x010ee80000000200 */
[----:B------:R-:W4:Y:S04]  /*3550*/  LDSM.16.M88.4 R160, [R10+0x12800] ;  /* 0x012800000aa0783b */ /* 0x000f280000000200 */
[----:B------:R-:W1:Y:S04]  /*3560*/  LDSM.16.M88.4 R164, [R9+0x12000] ;  /* 0x0120000009a4783b */ /* 0x000e680000000200 */
[----:B------:R-:W1:Y:S04]  /*3570*/  LDSM.16.M88.4 R168, [R9+0x12800] ;  /* 0x0128000009a8783b */ /* 0x000e680000000200 */
[----:B------:R-:W1:Y:S04]  /*3580*/  LDSM.16.M88.4 R188, [R10+0x14000] ;  /* 0x014000000abc783b */ /* 0x000e680000000200 */
[----:B------:R-:W1:Y:S04]  /*3590*/  LDSM.16.M88.4 R192, [R10+0x14800] ;  /* 0x014800000ac0783b */ /* 0x000e680000000200 */
[----:B------:R-:W1:Y:S01]  /*35a0*/  LDSM.16.M88.4 R196, [R9+0x14000] ;  /* 0x0140000009c4783b */ /* 0x000e620000000200 */
[----:B-----5:R-:W-:-:S03]  /*35b0*/  IADD3 R4, P1, P0, R4, UR46, R22 ;  /* 0x0000002e04047c10 */ /* 0x020fc6000f83e016 */
[----:B------:R-:W1:Y:S01]  /*35c0*/  LDSM.16.M88.4 R200, [R9+0x14800] ;  /* 0x0148000009c8783b */ /* 0x000e620000000200 */
[----:B------:R-:W-:-:S03]  /*35d0*/  IADD3.X R5, R5, UR50, R8, P1, P0 ;  /* 0x0000003205057c10 */ /* 0x000fc60008fe0408 */
[----:B------:R-:W1:Y:S04]  /*35e0*/  LDSM.16.M88.4 R220, [R10+0x16000] ;  /* 0x016000000adc783b */ /* 0x000e680000000200 */
[----:B------:R5:W-:Y:S04]  /*35f0*/  STL [R1+0x78], R5 ;  /* 0x0000780501007387 */ /* 0x000be80000100800 */
[----:B------:R1:W1:Y:S04]  /*3600*/  LDSM.16.M88.4 R224, [R10+0x16800] ;  /* 0x016800000ae0783b */ /* 0x0002680000000200 */
[----:B------:R1:W1:Y:S04]  /*3610*/  LDSM.16.M88.4 R228, [R9+0x16000] ;  /* 0x0160000009e4783b */ /* 0x0002680000000200 */
[----:B------:R1:W1:Y:S01]  /*3620*/  LDSM.16.M88.4 R232, [R9+0x16800] ;  /* 0x0168000009e8783b */ /* 0x0002620000000200 */
[----:B--2---:R2:W3:Y:S03]  /*3630*/  R2UR UR14, R7 ;  /* 0x00000000070e73c2 */ /* 0x0044e600000e0000 */
[----:B--2---:R-:W2:Y:S01]  /*3640*/  LDL R7, [R1+0x2c] ;  /* 0x00002c0001077983 */ /* 0x004ea20000100800 */
[----:B-----5:R-:W-:-:S04]  /*3650*/  IMAD.WIDE.U32 R4, R4, -0x2daee0ad, RZ ;  /* 0xd2511f5304047825 */ /* 0x020fc800078e00ff */
[----:B------:R-:W5:Y:S01]  /*3660*/  R2UR UR15, R6 ;  /* 0x00000000060f73c2 */ /* 0x000f6200000e0000 */
[----:B------:R1:W-:Y:S01]  /*3670*/  STL.64 [R1+0x68], R4 ;  /* 0x0000680401007387 */ /* 0x0003e20000100a00 */
[----:B------:R-:W-:Y:S01]  /*3680*/  CS2R R22, SRZ ;  /* 0x0000000000167805 */ /* 0x000fe2000001ff00 */
[----:B------:R-:W-:Y:S02]  /*3690*/  UIADD3 UR17, UR17, -UR21, URZ ;  /* 0x8000001511117290 */ /* 0x000fe4000fffe03f */
[----:B---3--:R-:W-:Y:S02]  /*36a0*/  UIADD3 UR29, UR14, -0x4498517b, URZ ;  /* 0xbb67ae850e1d7890 */ /* 0x008fe4000fffe03f */
[----:B------:R-:W-:Y:S02]  /*36b0*/  UIADD3 UR27, UR14, 0x76cf5d0a, URZ ;  /* 0x76cf5d0a0e1b7890 */ /* 0x000fe4000fffe03f */
[----:B------:R-:W-:Y:S02]  /*36c0*/  UIADD3 UR25, UR14, 0x32370b8f, URZ ;  /* 0x32370b8f0e197890 */ /* 0x000fe4000fffe03f */
[----:B------:R-:W-:-:S02]  /*36d0*/  UIADD3 UR23, UR14, -0x126145ec, URZ ;  /* 0xed9eba140e177890 */ /* 0x000fc4000fffe03f */
[----:B------:R-:W-:Y:S02]  /*36e0*/  UIADD3 UR20, UR14, -0x56f99767, URZ ;  /* 0xa90668990e147890 */ /* 0x000fe4000fffe03f */
[----:B------:R-:W-:Y:S02]  /*36f0*/  UIADD3 UR18, UR14, 0x646e171e, URZ ;  /* 0x646e171e0e127890 */ /* 0x000fe4000fffe03f */
[----:B-----5:R-:W-:Y:S02]  /*3700*/  UIADD3 UR30, UR15, -0x61c88647, URZ ;  /* 0x9e3779b90f1e7890 */ /* 0x020fe4000fffe03f */
[----:B------:R-:W-:Y:S02]  /*3710*/  UIADD3 UR28, UR15, 0x3c6ef372, URZ ;  /* 0x3c6ef3720f1c7890 */ /* 0x000fe4000fffe03f */
[----:B------:R-:W-:Y:S02]  /*3720*/  UIADD3 UR26, UR15, -0x255992d5, URZ ;  /* 0xdaa66d2b0f1a7890 */ /* 0x000fe4000fffe03f */
[----:B------:R-:W-:-:S02]  /*3730*/  UIADD3 UR24, UR15, 0x78dde6e4, URZ ;  /* 0x78dde6e40f187890 */ /* 0x000fc4000fffe03f */
[----:B------:R-:W-:Y:S02]  /*3740*/  UIADD3 UR22, UR15, 0x1715609d, URZ ;  /* 0x1715609d0f167890 */ /* 0x000fe4000fffe03f */
[----:B------:R-:W-:Y:S01]  /*3750*/  UIADD3 UR19, UR15, -0x4ab325aa, URZ ;  /* 0xb54cda560f137890 */ /* 0x000fe2000fffe03f */
[----:B--2---:R2:W3:Y:S04]  /*3760*/  LDSM.16.M88.4 R172, [R7+0x12000] ;  /* 0x0120000007ac783b */ /* 0x0044e80000000200 */
[----:B------:R2:W1:Y:S04]  /*3770*/  LDSM.16.M88.4 R176, [R7+0x12800] ;  /* 0x0128000007b0783b */ /* 0x0004680000000200 */
[----:B------:R2:W1:Y:S04]  /*3780*/  LDSM.16.M88.4 R204, [R7+0x14000] ;  /* 0x0140000007cc783b */ /* 0x0004680000000200 */
[----:B------:R2:W1:Y:S04]  /*3790*/  LDSM.16.M88.4 R208, [R7+0x14800] ;  /* 0x0148000007d0783b */ /* 0x0004680000000200 */
[----:B------:R2:W1:Y:S04]  /*37a0*/  LDSM.16.M88.4 R236, [R7+0x16000] ;  /* 0x0160000007ec783b */ /* 0x0004680000000200 */
[----:B----4-:R2:W1:Y:S02]  /*37b0*/  LDSM.16.M88.4 R240, [R7+0x16800] ;  /* 0x0168000007f0783b */ /* 0x0104640000000200 */
.L_x_363:
[----:B------:R-:W4:Y:S01]  /*37c0*/  LDL R98, [R1+0x8] ;  /* 0x0000080001627983 */ /* 0x000f220000100800 */
[----:B------:R-:W-:Y:S02]  /*37d0*/  USHF.L.U32 UR11, UR8, 0x6, URZ ;  /* 0x00000006080b7899 */ /* 0x000fe4000800063f */
[----:B------:R-:W-:Y:S01]  /*37e0*/  UISETP.GT.AND UP1, UPT, UR8, UR12, UPT ;  /* 0x0000000c0800728c */ /* 0x000fe2000bf24270 */
[----:B-----5:R-:W5:Y:S01]  /*37f0*/  LDL R91, [R1+0x4] ;  /* 0x00000400015b7983 */ /* 0x020f620000100800 */
[----:B------:R-:W-:Y:S02]  /*3800*/  UISETP.GE.AND UP0, UPT, UR11, UR17, UPT ;  /* 0x000000110b00728c */ /* 0x000fe4000bf06270 */
[----:B------:R-:W-:Y:S01]  /*3810*/  IMAD.U32 R88, RZ, RZ, UR11 ;  /* 0x0000000bff587e24 */ /* 0x000fe2000f8e00ff */
[----:B--2---:R-:W2:Y:S01]  /*3820*/  LDL R97, [R1+0xc] ;  /* 0x00000c0001617983 */ /* 0x004ea20000100800 */
[----:B------:R-:W-:Y:S03]  /*3830*/  UISETP.LT.AND UP0, UPT, UR16, UR21, UP0 ;  /* 0x000000151000728c */ /* 0x000fe60008701270 */
[----:B---3--:R-:W3:Y:S03]  /*3840*/  LDL R89, [R1] ;  /* 0x0000000001597983 */ /* 0x008ee60000100800 */
        /* <DEDUP_REMOVED lines=12> */
[----:B----4-:R-:W-:Y:S08]  /*3910*/  LDSM.16.M88.4 R16, [R98] ;  /* 0x000000006210783b */ /* 0x010ff00000000200 */
[----:B-1----:R-:W1:Y:S08]  /*3920*/  LDSM.16.M88.4 R8, [R252+0xc000] ;  /* 0x00c00000fc08783b */ /* 0x002e700000000200 */
[----:B------:R-:W2:Y:S08]  /*3930*/  LDSM.16.M88.4 R68, [R252+0xc800] ;  /* 0x00c80000fc44783b */ /* 0x000eb00000000200 */
[----:B------:R-:W-:Y:S08]  /*3940*/  LDSM.16.M88.4 R72, [R97] ;  /* 0x000000006148783b */ /* 0x000ff00000000200 */
[----:B-----5:R-:W4:Y:S08]  /*3950*/  LDSM.16.M88.4 R76, [R91+0xc000] ;  /* 0x00c000005b4c783b */ /* 0x020f300000000200 */
[----:B------:R-:W5:Y:S01]  /*3960*/  LDSM.16.M88.4 R80, [R91+0xc800] ;  /* 0x00c800005b50783b */ /* 0x000f620000000200 */
[C---:B-1----:R-:W-:Y:S07]  /*3970*/  HMMA.16816.F32.BF16 R4, R16.reuse, R8, RZ ;  /* 0x000000081004723c */ /* 0x042fee00000418ff */
[----:B---3--:R-:W-:Y:S01]  /*3980*/  LDSM.16.M88.4 R84, [R89+0xc800] ;  /* 0x00c800005954783b */ /* 0x008fe20000000200 */
[C---:B------:R-:W-:Y:S08]  /*3990*/  HMMA.16816.F32.BF16 R8, R16.reuse, R10, RZ ;  /* 0x0000000a1008723c */ /* 0x040ff000000418ff */
[C---:B--2---:R-:W-:Y:S08]  /*39a0*/  HMMA.16816.F32.BF16 R12, R16.reuse, R68, RZ ;  /* 0x00000044100c723c */ /* 0x044ff000000418ff */
[----:B------:R-:W-:Y:S01]  /*39b0*/  HMMA.16816.F32.BF16 R16, R16, R70, RZ ;  /* 0x000000461010723c */ /* 0x000fe200000418ff */
[----:B------:R-:W-:Y:S07]  /*39c0*/  LDSM.16.M88.4 R68, [R96] ;  /* 0x000000006044783b */ /* 0x000fee0000000200 */
[C---:B----4-:R-:W-:Y:S08]  /*39d0*/  HMMA.16816.F32.BF16 R4, R72.reuse, R76, R4 ;  /* 0x0000004c4804723c */ /* 0x050ff00000041804 */
[C---:B------:R-:W-:Y:S01]  /*39e0*/  HMMA.16816.F32.BF16 R8, R72.reuse, R78, R8 ;  /* 0x0000004e4808723c */ /* 0x040fe20000041808 */
[----:B------:R-:W1:Y:S07]  /*39f0*/  LDSM.16.M88.4 R76, [R89+0xc000] ;  /* 0x00c00000594c783b */ /* 0x000e6e0000000200 */
[C---:B-----5:R-:W-:Y:S08]  /*3a00*/  HMMA.16816.F32.BF16 R12, R72.reuse, R80, R12 ;  /* 0x00000050480c723c */ /* 0x060ff0000004180c */
[----:B------:R-:W-:Y:S01]  /*3a10*/  HMMA.16816.F32.BF16 R16, R72, R82, R16 ;  /* 0x000000524810723c */ /* 0x000fe20000041810 */
[----:B------:R-:W-:Y:S08]  /*3a20*/  LDSM.16.M88.4 R72, [R95] ;  /* 0x000000005f48783b */ /* 0x000ff00000000200 */
[----:B------:R-:W-:Y:S01]  /*3a30*/  LDSM.16.M88.4 R80, [R90+0xc800] ;  /* 0x00c800005a50783b */ /* 0x000fe20000000200 */
[C---:B-1----:R-:W-:Y:S08]  /*3a40*/  HMMA.16816.F32.BF16 R4, R68.reuse, R76, R4 ;  /* 0x0000004c4404723c */ /* 0x042ff00000041804 */
[C---:B------:R-:W-:Y:S01]  /*3a50*/  HMMA.16816.F32.BF16 R8, R68.reuse, R78, R8 ;  /* 0x0000004e4408723c */ /* 0x040fe20000041808 */
[----:B------:R-:W1:Y:S07]  /*3a60*/  LDSM.16.M88.4 R76, [R90+0xc000] ;  /* 0x00c000005a4c783b */ /* 0x000e6e0000000200 */
[C---:B------:R-:W-:Y:S08]  /*3a70*/  HMMA.16816.F32.BF16 R12, R68.reuse, R84, R12 ;  /* 0x00000054440c723c */ /* 0x040ff0000004180c */
[----:B------:R-:W-:Y:S01]  /*3a80*/  HMMA.16816.F32.BF16 R16, R68, R86, R16 ;  /* 0x000000564410723c */ /* 0x000fe20000041810 */
[----:B------:R-:W-:Y:S08]  /*3a90*/  LDSM.16.M88.4 R68, [R98+0x2000] ;  /* 0x002000006244783b */ /* 0x000ff00000000200 */
[----:B------:R-:W-:Y:S01]  /*3aa0*/  LDSM.16.M88.4 R84, [R252+0xe800] ;  /* 0x00e80000fc54783b */ /* 0x000fe20000000200 */
[C---:B-1----:R-:W-:Y:S08]  /*3ab0*/  HMMA.16816.F32.BF16 R4, R72.reuse, R76, R4 ;  /* 0x0000004c4804723c */ /* 0x042ff00000041804 */
[C---:B------:R-:W-:Y:S01]  /*3ac0*/  HMMA.16816.F32.BF16 R8, R72.reuse, R78, R8 ;  /* 0x0000004e4808723c */ /* 0x040fe20000041808 */
[----:B------:R-:W1:Y:S07]  /*3ad0*/  LDSM.16.M88.4 R76, [R252+0xe000] ;  /* 0x00e00000fc4c783b */ /* 0x000e6e0000000200 */
[C---:B------:R-:W-:Y:S08]  /*3ae0*/  HMMA.16816.F32.BF16 R12, R72.reuse, R80, R12 ;  /* 0x00000050480c723c */ /* 0x040ff0000004180c */
[----:B------:R-:W-:Y:S01]  /*3af0*/  HMMA.16816.F32.BF16 R16, R72, R82, R16 ;  /* 0x000000524810723c */ /* 0x000fe20000041810 */
[----:B------:R-:W-:Y:S08]  /*3b00*/  LDSM.16.M88.4 R72, [R97+0x2000] ;  /* 0x002000006148783b */ /* 0x000ff00000000200 */
[----:B------:R-:W2:Y:S01]  /*3b10*/  LDSM.16.M88.4 R80, [R91+0xe000] ;  /* 0x00e000005b50783b */ /* 0x000ea20000000200 */
[C---:B-1----:R-:W-:Y:S08]  /*3b20*/  HMMA.16816.F32.BF16 R4, R68.reuse, R76, R4 ;  /* 0x0000004c4404723c */ /* 0x042ff00000041804 */
[C---:B------:R-:W-:Y:S01]  /*3b30*/  HMMA.16816.F32.BF16 R8, R68.reuse, R78, R8 ;  /* 0x0000004e4408723c */ /* 0x040fe20000041808 */
[----:B------:R-:W1:Y:S07]  /*3b40*/  LDSM.16.M88.4 R76, [R91+0xe800] ;  /* 0x00e800005b4c783b */ /* 0x000e6e0000000200 */
[C---:B------:R-:W-:Y:S08]  /*3b50*/  HMMA.16816.F32.BF16 R12, R68.reuse, R84, R12 ;  /* 0x00000054440c723c */ /* 0x040ff0000004180c */
[----:B------:R-:W-:Y:S01]  /*3b60*/  HMMA.16816.F32.BF16 R16, R68, R86, R16 ;  /* 0x000000564410723c */ /* 0x000fe20000041810 */
[----:B------:R-:W-:Y:S07]  /*3b70*/  LDSM.16.M88.4 R68, [R96+0x2000] ;  /* 0x002000006044783b */ /* 0x000fee0000000200 */
[C---:B--2---:R-:W-:Y:S01]  /*3b80*/  HMMA.16816.F32.BF16 R4, R72.reuse, R80, R4 ;  /* 0x000000504804723c */ /* 0x044fe20000041804 */
[----:B------:R-:W2:Y:S07]  /*3b90*/  LDSM.16.M88.4 R84, [R89+0xe000] ;  /* 0x00e000005954783b */ /* 0x000eae0000000200 */
[C---:B------:R-:W-:Y:S01]  /*3ba0*/  HMMA.16816.F32.BF16 R8, R72.reuse, R82, R8 ;  /* 0x000000524808723c */ /* 0x040fe20000041808 */
[----:B------:R-:W3:Y:S07]  /*3bb0*/  LDSM.16.M88.4 R80, [R89+0xe800] ;  /* 0x00e800005950783b */ /* 0x000eee0000000200 */
[C---:B-1----:R-:W-:Y:S08]  /*3bc0*/  HMMA.16816.F32.BF16 R12, R72.reuse, R76, R12 ;  /* 0x0000004c480c723c */ /* 0x042ff0000004180c */
[----:B------:R-:W-:Y:S01]  /*3bd0*/  HMMA.16816.F32.BF16 R16, R72, R78, R16 ;  /* 0x0000004e4810723c */ /* 0x000fe20000041810 */
[----:B------:R-:W-:Y:S08]  /*3be0*/  LDSM.16.M88.4 R72, [R95+0x2000] ;  /* 0x002000005f48783b */ /* 0x000ff00000000200 */
[----:B------:R-:W1:Y:S01]  /*3bf0*/  LDSM.16.M88.4 R76, [R90+0xe000] ;  /* 0x00e000005a4c783b */ /* 0x000e620000000200 */
[C---:B--2---:R-:W-:Y:S08]  /*3c00*/  HMMA.16816.F32.BF16 R4, R68.reuse, R84, R4 ;  /* 0x000000544404723c */ /* 0x044ff00000041804 */
[C---:B------:R-:W-:Y:S01]  /*3c10*/  HMMA.16816.F32.BF16 R8, R68.reuse, R86, R8 ;  /* 0x000000564408723c */ /* 0x040fe20000041808 */
[----:B------:R-:W2:Y:S07]  /*3c20*/  LDSM.16.M88.4 R84, [R90+0xe800] ;  /* 0x00e800005a54783b */ /* 0x000eae0000000200 */
[C---:B---3--:R-:W-:Y:S08]  /*3c30*/  HMMA.16816.F32.BF16 R12, R68.reuse, R80, R12 ;  /* 0x00000050440c723c */ /* 0x048ff0000004180c */
[----:B------:R-:W-:Y:S01]  /*3c40*/  HMMA.16816.F32.BF16 R16, R68, R82, R16 ;  /* 0x000000524410723c */ /* 0x000fe20000041810 */
[----:B------:R-:W-:Y:S07]  /*3c50*/  LDSM.16.M88.4 R68, [R98+0x4000] ;  /* 0x004000006244783b */ /* 0x000fee0000000200 */
[C---:B-1----:R-:W-:Y:S01]  /*3c60*/  HMMA.16816.F32.BF16 R4, R72.reuse, R76, R4 ;  /* 0x0000004c4804723c */ /* 0x042fe20000041804 */
[----:B------:R-:W-:Y:S07]  /*3c70*/  LDSM.16.M88.4 R80, [R252+0x10800] ;  /* 0x01080000fc50783b */ /* 0x000fee0000000200 */
[C---:B------:R-:W-:Y:S01]  /*3c80*/  HMMA.16816.F32.BF16 R8, R72.reuse, R78, R8 ;  /* 0x0000004e4808723c */ /* 0x040fe20000041808 */
[----:B------:R-:W1:Y:S07]  /*3c90*/  LDSM.16.M88.4 R76, [R252+0x10000] ;  /* 0x01000000fc4c783b */ /* 0x000e6e0000000200 */
[C---:B--2---:R-:W-:Y:S08]  /*3ca0*/  HMMA.16816.F32.BF16 R12, R72.reuse, R84, R12 ;  /* 0x00000054480c723c */ /* 0x044ff0000004180c */
        /* <DEDUP_REMOVED lines=12> */
[----:B------:R-:W-:Y:S07]  /*3d70*/  LDSM.16.M88.4 R76, [R95+0x4000] ;  /* 0x004000005f4c783b */ /* 0x000fee0000000200 */
[C---:B------:R-:W-:Y:S08]  /*3d80*/  HMMA.16816.F32.BF16 R12, R72.reuse, R84, R12 ;  /* 0x00000054480c723c */ /* 0x040ff0000004180c */
[----:B------:R-:W-:Y:S01]  /*3d90*/  HMMA.16816.F32.BF16 R16, R72, R86, R16 ;  /* 0x000000564810723c */ /* 0x000fe20000041810 */
[----:B------:R1:W3:Y:S07]  /*3da0*/  LDSM.16.M88.4 R72, [R89+0x10800] ;  /* 0x010800005948783b */ /* 0x0002ee0000000200 */
[C---:B--2---:R-:W-:Y:S01]  /*3db0*/  HMMA.16816.F32.BF16 R4, R68.reuse, R80, R4 ;  /* 0x000000504404723c */ /* 0x044fe20000041804 */
[----:B------:R-:W2:Y:S07]  /*3dc0*/  LDSM.16.M88.4 R84, [R90+0x10000] ;  /* 0x010000005a54783b */ /* 0x000eae0000000200 */
[C---:B------:R-:W-:Y:S01]  /*3dd0*/  HMMA.16816.F32.BF16 R8, R68.reuse, R82, R8 ;  /* 0x000000524408723c */ /* 0x040fe20000041808 */
[----:B------:R-:W4:Y:S04]  /*3de0*/  LDL R83, [R1+0x78] ;  /* 0x0000780001537983 */ /* 0x000f280000100800 */
[----:B------:R-:W5:Y:S02]  /*3df0*/  @!P4 S2R R80, SR_TID.X ;  /* 0x000000000050c919 */ /* 0x000f640000002100 */
[----:B------:R-:W-:Y:S06]  /*3e00*/  IMAD.U32 R82, RZ, RZ, UR32 ;  /* 0x00000020ff527e24 */ /* 0x000fec000f8e00ff */
[----:B-1----:R-:W4:Y:S01]  /*3e10*/  LDL R89, [R1+0x64] ;  /* 0x0000640001597983 */ /* 0x002f220000100800 */
[C---:B---3--:R-:W-:Y:S07]  /*3e20*/  HMMA.16816.F32.BF16 R12, R68.reuse, R72, R12 ;  /* 0x00000048440c723c */ /* 0x048fee000004180c */
[----:B------:R-:W-:Y:S01]  /*3e30*/  IMAD.U32 R72, RZ, RZ, UR31 ;  /* 0x0000001fff487e24 */ /* 0x000fe2000f8e00ff */
[----:B------:R-:W-:Y:S01]  /*3e40*/  HMMA.16816.F32.BF16 R16, R68, R74, R16 ;  /* 0x0000004a4410723c */ /* 0x000fe20000041810 */
[----:B------:R1:W3:Y:S03]  /*3e50*/  LDSM.16.M88.4 R68, [R90+0x10800] ;  /* 0x010800005a44783b */ /* 0x0002e60000000200 */
[----:B------:R-:W-:Y:S03]  /*3e60*/  @!P4 IADD3 R72, -R72, 0x1, R94 ;  /* 0x000000014848c810 */ /* 0x000fe60007ffe15e */
[----:B-----5:R-:W-:Y:S01]  /*3e70*/  @!P4 IMAD.SHL.U32 R75, R80, 0x2, RZ ;  /* 0x00000002504bc824 */ /* 0x020fe200078e00ff */
[C---:B--2---:R-:W-:Y:S01]  /*3e80*/  HMMA.16816.F32.BF16 R4, R76.reuse, R84, R4 ;  /* 0x000000544c04723c */ /* 0x044fe20000041804 */
[----:B------:R-:W-:Y:S04]  /*3e90*/  IMAD.U32 R74, RZ, RZ, UR32 ;  /* 0x00000020ff4a7e24 */ /* 0x000fe8000f8e00ff */
[----:B------:R-:W-:Y:S01]  /*3ea0*/  @!P4 LOP3.LUT R75, R99, 0x6, R75, 0xf8, !PT ;  /* 0x00000006634bc812 */ /* 0x000fe200078ef84b */
[----:B------:R-:W-:Y:S01]  /*3eb0*/  FMUL.FTZ R80, R93, 1.4426950216293334961 ;  /* 0x3fb8aa3b5d507820 */ /* 0x000fe20000410000 */
[----:B------:R-:W-:Y:S01]  /*3ec0*/  @!P4 IADD3 R73, R88, UR21, R72 ;  /* 0x000000155849cc10 */ /* 0x000fe2000fffe048 */
[C---:B------:R-:W-:Y:S01]  /*3ed0*/  HMMA.16816.F32.BF16 R8, R76.reuse, R86, R8 ;  /* 0x000000564c08723c */ /* 0x040fe20000041808 */
[----:B------:R-:W2:Y:S03]  /*3ee0*/  S2R R93, SR_TID.X ;  /* 0x00000000005d7919 */ /* 0x000ea60000002100 */
[----:B------:R-:W-:Y:S01]  /*3ef0*/  @!P4 IMAD R72, R74, 0x40, R75 ;  /* 0x000000404a48c824 */ /* 0x000fe200078e024b */
[C---:B------:R-:W-:Y:S01]  /*3f00*/  @!P4 IMNMX R75, R73.reuse, UR21, PT ;  /* 0x00000015494bcc17 */ /* 0x040fe2000b800200 */
[----:B------:R-:W-:Y:S01]  /*3f10*/  IMAD.U32 R74, RZ, RZ, UR8 ;  /* 0x00000008ff4a7e24 */ /* 0x000fe2000f8e00ff */
[----:B------:R-:W-:Y:S02]  /*3f20*/  @!P4 IADD3 R73, R73, 0x8, RZ ;  /* 0x000000084949c810 */ /* 0x000fe40007ffe0ff */
[----:B-1----:R-:W5:Y:S01]  /*3f30*/  LDL.64 R90, [R1+0x68] ;  /* 0x00006800015a7983 */ /* 0x002f620000100a00 */
[-C--:B------:R-:W-:Y:S02]  /*3f40*/  @!P4 ISETP.GE.AND P1, PT, R72, R75.reuse, PT ;  /* 0x0000004b4800c20c */ /* 0x080fe40003f26270 */
[----:B------:R-:W-:Y:S01]  /*3f50*/  IMAD R86, R74, 0x4, R92 ;  /* 0x000000044a567824 */ /* 0x000fe200078e025c */
[----:B------:R-:W-:Y:S02]  /*3f60*/  FSEL R74, R80, RZ, P0 ;  /* 0x000000ff504a7208 */ /* 0x000fe40000000000 */
[----:B------:R-:W1:Y:S01]  /*3f70*/  S2R R92, SR_TID.X ;  /* 0x00000000005c7919 */ /* 0x000e620000002100 */
[----:B------:R-:W-:Y:S01]  /*3f80*/  IMAD.WIDE.U32 R86, R86, -0x326172a9, RZ ;  /* 0xcd9e8d5756567825 */ /* 0x000fe200078e00ff */
[----:B------:R-:W-:Y:S02]  /*3f90*/  @!P4 FSEL R4, R4, -INF , !P1 ;  /* 0xff8000000404c808 */ /* 0x000fe40004800000 */
[----:B------:R-:W-:Y:S03]  /*3fa0*/  @!P4 IADD3 R80, R72, 0x1, RZ ;  /* 0x000000014850c810 */ /* 0x000fe60007ffe0ff */
[--C-:B------:R-:W-:Y:S01]  /*3fb0*/  FFMA.FTZ R4, R4, c[0x0][0x23c], -R74.reuse ;  /* 0x00008f0004047a23 */ /* 0x100fe2000001084a */
[----:B------:R-:W-:Y:S01]  /*3fc0*/  @!P4 ISETP.GE.AND P1, PT, R80, R75, PT ;  /* 0x0000004b5000c20c */ /* 0x000fe20003f26270 */
[C---:B---3--:R-:W-:Y:S03]  /*3fd0*/  HMMA.16816.F32.BF16 R12, R76.reuse, R68, R12 ;  /* 0x000000444c0c723c */ /* 0x048fe6000004180c */
[----:B------:R-:W-:Y:S05]  /*3fe0*/  @!P4 FSEL R5, R5, -INF , !P1 ;  /* 0xff8000000505c808 */ /* 0x000fea0004800000 */
[----:B------:R-:W-:Y:S04]  /*3ff0*/  HMMA.16816.F32.BF16 R16, R76, R70, R16 ;  /* 0x000000464c10723c */ /* 0x000fe80000041810 */
[----:B------:R-:W-:Y:S01]  /*4000*/  FFMA.FTZ R5, R5, c[0x0][0x23c], -R74 ;  /* 0x00008f0005057a23 */ /* 0x000fe2000001084a */
[----:B-1----:R-:W-:Y:S03]  /*4010*/  SHF.R.S32.HI R92, RZ, 0x1f, R92 ;  /* 0x0000001fff5c7819 */ /* 0x002fe6000001145c */
[----:B------:R1:W-:Y:S01]  /*4020*/  MUFU.EX2 R88, R5 ;  /* 0x0000000500587308 */ /* 0x0003e20000000800 */
[----:B--2---:R-:W-:Y:S02]  /*4030*/  LEA.HI R92, R92, R93, RZ, 0x7 ;  /* 0x0000005d5c5c7211 */ /* 0x004fe400078f38ff */
[----:B------:R-:W2:Y:S02]  /*4040*/  LDL R93, [R1+0x50] ;  /* 0x00005000015d7983 */ /* 0x000ea40000100800 */
[----:B------:R-:W-:Y:S05]  /*4050*/  SHF.R.S32.HI R92, RZ, 0x7, R92 ;  /* 0x00000007ff5c7819 */ /* 0x000fea000001145c */
[----:B------:R-:W-:Y:S02]  /*4060*/  IMAD R82, R82, 0x2, R92 ;  /* 0x0000000252527824 */ /* 0x000fe400078e025c */
[----:B------:R-:W3:Y:S01]  /*4070*/  LDL R92, [R1+0x5c] ;  /* 0x00005c00015c7983 */ /* 0x000ee20000100800 */
[----:B-1----:R-:W-:Y:S04]  /*4080*/  @!P4 IADD3 R5, R72, 0x8, RZ ;  /* 0x000000084805c810 */ /* 0x002fe80007ffe0ff */
[-C--:B------:R-:W-:Y:S04]  /*4090*/  @!P4 ISETP.GE.AND P1, PT, R5, R75.reuse, PT ;  /* 0x0000004b0500c20c */ /* 0x080fe80003f26270 */
[----:B------:R-:W-:Y:S05]  /*40a0*/  @!P4 FSEL R8, R8, -INF , !P1 ;  /* 0xff8000000808c808 */ /* 0x000fea0004800000 */
[----:B------:R-:W-:Y:S01]  /*40b0*/  FFMA.FTZ R8, R8, c[0x0][0x23c], -R74 ;  /* 0x00008f0008087a23 */ /* 0x000fe2000001084a */
[----:B----4-:R-:W-:Y:S05]  /*40c0*/  LOP3.LUT R84, R87, UR15, R83, 0x96, !PT ;  /* 0x0000000f57547c12 */ /* 0x010fea000f8e9653 */
[----:B------:R-:W-:Y:S01]  /*40d0*/  IMAD.WIDE.U32 R84, R84, -0x2daee0ad, RZ ;  /* 0xd2511f5354547825 */ /* 0x000fe200078e00ff */
[C---:B------:R-:W-:Y:S03]  /*40e0*/  FSETP.NEU.FTZ.AND P0, PT, R89.reuse, -INF , PT ;  /* 0xff8000005900780b */ /* 0x040fe60003f1d000 */
[----:B------:R-:W-:Y:S02]  /*40f0*/  FMUL.FTZ R81, R89, 1.4426950216293334961 ;  /* 0x3fb8aa3b59517820 */ /* 0x000fe40000410000 */
[----:B------:R1:W-:Y:S02]  /*4100*/  MUFU.EX2 R89, R4 ;  /* 0x0000000400597308 */ /* 0x0003e40000000800 */
[----:B-1----:R-:W-:Y:S02]  /*4110*/  @!P4 IMNMX R4, R73, UR21, PT ;  /* 0x000000154904cc17 */ /* 0x002fe4000b800200 */
[----:B------:R-:W-:Y:S02]  /*4120*/  FSEL R73, R81, RZ, P0 ;  /* 0x000000ff51497208 */ /* 0x000fe40000000000 */
[-C--:B------:R-:W-:Y:S04]  /*4130*/  @!P4 ISETP.GE.AND P0, PT, R72, R4.reuse, PT ;  /* 0x000000044800c20c */ /* 0x080fe80003f06270 */
[----:B------:R-:W-:Y:S02]  /*4140*/  @!P4 FSEL R6, R6, -INF , !P0 ;  /* 0xff8000000606c808 */ /* 0x000fe40004000000 */
[-C--:B------:R-:W-:Y:S03]  /*4150*/  @!P4 ISETP.GE.AND P0, PT, R80, R4.reuse, PT ;  /* 0x000000045000c20c */ /* 0x080fe60003f06270 */
[--C-:B------:R-:W-:Y:S01]  /*4160*/  FFMA.FTZ R6, R6, c[0x0][0x23c], -R73.reuse ;  /* 0x00008f0006067a23 */ /* 0x100fe20000010849 */
[----:B------:R-:W-:Y:S02]  /*4170*/  @!P4 FSEL R7, R7, -INF , !P0 ;  /* 0xff8000000707c808 */ /* 0x000fe40004000000 */
[-C--:B------:R-:W-:Y:S01]  /*4180*/  @!P4 ISETP.GE.AND P0, PT, R5, R4.reuse, PT ;  /* 0x000000040500c20c */ /* 0x080fe20003f06270 */
[----:B------:R1:W-:Y:S01]  /*4190*/  MUFU.EX2 R87, R6 ;  /* 0x0000000600577308 */ /* 0x0003e20000000800 */
[----:B-----5:R-:W-:Y:S02]  /*41a0*/  LOP3.LUT R82, R91, UR14, R82, 0x96, !PT ;  /* 0x0000000e5b527c12 */ /* 0x020fe4000f8e9652 */
[----:B------:R-:W4:Y:S01]  /*41b0*/  LDL R91, [R1+0x54] ;  /* 0x00005400015b7983 */ /* 0x000f220000100800 */
[----:B------:R-:W-:Y:S01]  /*41c0*/  LOP3.LUT R83, R85, UR29, R90, 0x96, !PT ;  /* 0x0000001d55537c12 */ /* 0x000fe2000f8e965a */
[--C-:B------:R-:W-:Y:S01]  /*41d0*/  FFMA.FTZ R85, R7, c[0x0][0x23c], -R73.reuse ;  /* 0x00008f0007557a23 */ /* 0x100fe20000010849 */
[----:B------:R-:W-:Y:S01]  /*41e0*/  @!P4 IADD3 R5, R72, 0x9, RZ ;  /* 0x000000094805c810 */ /* 0x000fe20007ffe0ff */
[----:B------:R-:W5:Y:S01]  /*41f0*/  LDL R90, [R1+0x58] ;  /* 0x00005800015a7983 */ /* 0x000f620000100800 */
[----:B------:R-:W-:Y:S01]  /*4200*/  IMAD.WIDE.U32 R68, R82, -0x326172a9, RZ ;  /* 0xcd9e8d5752447825 */ /* 0x000fe200078e00ff */
[----:B------:R-:W-:Y:S02]  /*4210*/  @!P4 FSEL R10, R10, -INF , !P0 ;  /* 0xff8000000a0ac808 */ /* 0x000fe40004000000 */
[-C--:B------:R-:W-:Y:S01]  /*4220*/  @!P4 ISETP.GE.AND P2, PT, R5, R75.reuse, PT ;  /* 0x0000004b0500c20c */ /* 0x080fe20003f46270 */
[----:B------:R-:W-:Y:S01]  /*4230*/  IMAD.WIDE.U32 R82, R83, -0x326172a9, RZ ;  /* 0xcd9e8d5753527825 */ /* 0x000fe200078e00ff */
[-C--:B------:R-:W-:Y:S01]  /*4240*/  @!P4 ISETP.GE.AND P1, PT, R5, R4.reuse, PT ;  /* 0x000000040500c20c */ /* 0x080fe20003f26270 */
[----:B------:R-:W-:Y:S01]  /*4250*/  MUFU.EX2 R85, R85 ;  /* 0x0000005500557308 */ /* 0x000fe20000000800 */
[----:B------:R-:W-:Y:S01]  /*4260*/  @!P4 FSEL R9, R9, -INF , !P2 ;  /* 0xff8000000909c808 */ /* 0x000fe20005000000 */
[--C-:B------:R-:W-:Y:S01]  /*4270*/  FFMA.FTZ R10, R10, c[0x0][0x23c], -R73.reuse ;  /* 0x00008f000a0a7a23 */ /* 0x100fe20000010849 */
[----:B------:R-:W-:Y:S02]  /*4280*/  LOP3.LUT R80, R83, UR28, R68, 0x96, !PT ;  /* 0x0000001c53507c12 */ /* 0x000fe4000f8e9644 */
[----:B------:R-:W-:Y:S01]  /*4290*/  @!P4 IADD3 R5, R72, 0x10, RZ ;  /* 0x000000104805c810 */ /* 0x000fe20007ffe0ff */
[----:B------:R-:W-:Y:S01]  /*42a0*/  FFMA.FTZ R83, R9, c[0x0][0x23c], -R74 ;  /* 0x00008f0009537a23 */ /* 0x000fe2000001084a */
[----:B------:R-:W-:Y:S01]  /*42b0*/  @!P4 FSEL R11, R11, -INF , !P1 ;  /* 0xff8000000b0bc808 */ /* 0x000fe20004800000 */
[----:B------:R-:W-:Y:S01]  /*42c0*/  IMAD.WIDE.U32 R80, R80, -0x2daee0ad, RZ ;  /* 0xd2511f5350507825 */ /* 0x000fe200078e00ff */
[-C--:B------:R-:W-:Y:S02]  /*42d0*/  @!P4 ISETP.GE.AND P2, PT, R5, R75.reuse, PT ;  /* 0x0000004b0500c20c */ /* 0x080fe40003f46270 */
[----:B-1----:R-:W-:Y:S01]  /*42e0*/  LOP3.LUT R6, R69, UR30, R86, 0x96, !PT ;  /* 0x0000001e45067c12 */ /* 0x002fe2000f8e9656 */
[----:B------:R-:W-:Y:S01]  /*42f0*/  MUFU.EX2 R83, R83 ;  /* 0x0000005300537308 */ /* 0x000fe20000000800 */
[-C--:B------:R-:W-:Y:S02]  /*4300*/  @!P4 ISETP.GE.AND P3, PT, R5, R4.reuse, PT ;  /* 0x000000040500c20c */ /* 0x080fe40003f66270 */
[----:B------:R-:W-:Y:S01]  /*4310*/  @!P4 IADD3 R5, R72, 0x11, RZ ;  /* 0x000000114805c810 */ /* 0x000fe20007ffe0ff */
[----:B------:R-:W-:Y:S01]  /*4320*/  IMAD.WIDE.U32 R6, R6, -0x2daee0ad, RZ ;  /* 0xd2511f5306067825 */ /* 0x000fe200078e00ff */
[----:B------:R-:W-:Y:S02]  /*4330*/  @!P4 FSEL R12, R12, -INF , !P2 ;  /* 0xff8000000c0cc808 */ /* 0x000fe40005000000 */
[-C--:B------:R-:W-:Y:S02]  /*4340*/  @!P4 ISETP.GE.AND P6, PT, R5, R75.reuse, PT ;  /* 0x0000004b0500c20c */ /* 0x080fe40003fc6270 */
[----:B------:R-:W-:Y:S01]  /*4350*/  LOP3.LUT R7, R7, UR27, R84, 0x96, !PT ;  /* 0x0000001b07077c12 */ /* 0x000fe2000f8e9654 */
[----:B------:R-:W-:Y:S01]  /*4360*/  FFMA.FTZ R12, R12, c[0x0][0x23c], -R74 ;  /* 0x00008f000c0c7a23 */ /* 0x000fe2000001084a */
[----:B------:R1:W1:Y:S01]  /*4370*/  MUFU.EX2 R84, R8 ;  /* 0x0000000800547308 */ /* 0x0002620000000800 */
[----:B------:R-:W-:Y:S01]  /*4380*/  LOP3.LUT R6, R81, UR25, R6, 0x96, !PT ;  /* 0x0000001951067c12 */ /* 0x000fe2000f8e9606 */
[--C-:B------:R-:W-:Y:S01]  /*4390*/  FFMA.FTZ R81, R11, c[0x0][0x23c], -R73.reuse ;  /* 0x00008f000b517a23 */ /* 0x100fe20000010849 */
[----:B------:R-:W-:Y:S02]  /*43a0*/  @!P4 FSEL R13, R13, -INF , !P6 ;  /* 0xff8000000d0dc808 */ /* 0x000fe40007000000 */
[----:B------:R-:W-:Y:S02]  /*43b0*/  @!P4 FSEL R14, R14, -INF , !P3 ;  /* 0xff8000000e0ec808 */ /* 0x000fe40005800000 */
[-C--:B------:R-:W-:Y:S01]  /*43c0*/  @!P4 ISETP.GE.AND P0, PT, R5, R4.reuse, PT ;  /* 0x000000040500c20c */ /* 0x080fe20003f06270 */
[----:B------:R-:W-:Y:S01]  /*43d0*/  FFMA.FTZ R13, R13, c[0x0][0x23c], -R74 ;  /* 0x00008f000d0d7a23 */ /* 0x000fe2000001084a */
[----:B------:R-:W-:Y:S01]  /*43e0*/  @!P4 IADD3 R5, R72, 0x18, RZ ;  /* 0x000000184805c810 */ /* 0x000fe20007ffe0ff */
[--C-:B------:R-:W-:Y:S01]  /*43f0*/  FFMA.FTZ R14, R14, c[0x0][0x23c], -R73.reuse ;  /* 0x00008f000e0e7a23 */ /* 0x100fe20000010849 */
[----:B------:R-:W-:Y:S01]  /*4400*/  @!P4 IADD3 R72, R72, 0x19, RZ ;  /* 0x000000194848c810 */ /* 0x000fe20007ffe0ff */
[----:B------:R2:W-:Y:S01]  /*4410*/  MUFU.EX2 R78, R13 ;  /* 0x0000000d004e7308 */ /* 0x0005e20000000800 */
[CC--:B------:R-:W-:Y:S02]  /*4420*/  @!P4 ISETP.GE.AND P1, PT, R5.reuse, R75.reuse, PT ;  /* 0x0000004b0500c20c */ /* 0x0c0fe40003f26270 */
[-C--:B------:R-:W-:Y:S02]  /*4430*/  @!P4 ISETP.GE.AND P5, PT, R5, R4.reuse, PT ;  /* 0x000000040500c20c */ /* 0x080fe40003fa6270 */
[C---:B------:R-:W-:Y:S02]  /*4440*/  @!P4 ISETP.GE.AND P6, PT, R72.reuse, R4, PT ;  /* 0x000000044800c20c */ /* 0x040fe40003fc6270 */
[----:B------:R-:W-:Y:S02]  /*4450*/  @!P4 ISETP.GE.AND P2, PT, R72, R75, PT ;  /* 0x0000004b4800c20c */ /* 0x000fe40003f46270 */
[----:B------:R-:W-:Y:S01]  /*4460*/  @!P4 FSEL R16, R16, -INF , !P1 ;  /* 0xff8000001010c808 */ /* 0x000fe20004800000 */
[----:B------:R2:W-:Y:S01]  /*4470*/  MUFU.EX2 R77, R14 ;  /* 0x0000000e004d7308 */ /* 0x0005e20000000800 */
[----:B------:R-:W-:Y:S01]  /*4480*/  @!P4 FSEL R17, R17, -INF , !P2 ;  /* 0xff8000001111c808 */ /* 0x000fe20005000000 */
[----:B-1----:R-:W-:Y:S01]  /*4490*/  IMAD.WIDE.U32 R8, R7, -0x326172a9, RZ ;  /* 0xcd9e8d5707087825 */ /* 0x002fe200078e00ff */
[----:B------:R-:W-:Y:S02]  /*44a0*/  @!P4 FSEL R18, R18, -INF , !P5 ;  /* 0xff8000001212c808 */ /* 0x000fe40006800000 */
[----:B------:R-:W-:Y:S01]  /*44b0*/  @!P4 FSEL R19, R19, -INF , !P6 ;  /* 0xff8000001313c808 */ /* 0x000fe20007000000 */
[----:B------:R-:W-:Y:S01]  /*44c0*/  IMAD.WIDE.U32 R6, R6, -0x326172a9, RZ ;  /* 0xcd9e8d5706067825 */ /* 0x000fe200078e00ff */
[----:B------:R-:W-:Y:S02]  /*44d0*/  LOP3.LUT R68, R9, UR26, R82, 0x96, !PT ;  /* 0x0000001a09447c12 */ /* 0x000fe4000f8e9652 */
[----:B------:R-:W-:Y:S01]  /*44e0*/  @!P4 FSEL R15, R15, -INF , !P0 ;  /* 0xff8000000f0fc808 */ /* 0x000fe20004000000 */
[----:B------:R1:W-:Y:S01]  /*44f0*/  MUFU.EX2 R82, R10 ;  /* 0x0000000a00527308 */ /* 0x0003e20000000800 */
[----:B------:R-:W-:Y:S01]  /*4500*/  LOP3.LUT R8, R7, UR24, R8, 0x96, !PT ;  /* 0x0000001807087c12 */ /* 0x000fe2000f8e9608 */
[----:B------:R-:W-:Y:S04]  /*4510*/  IMAD.WIDE.U32 R68, R68, -0x2daee0ad, RZ ;  /* 0xd2511f5344447825 */ /* 0x000fe800078e00ff */
[----:B------:R-:W-:Y:S04]  /*4520*/  IMAD.WIDE.U32 R8, R8, -0x2daee0ad, RZ ;  /* 0xd2511f5308087825 */ /* 0x000fe800078e00ff */
[----:B------:R-:W3:Y:S01]  /*4530*/  MUFU.EX2 R81, R81 ;  /* 0x0000005100517308 */ /* 0x000ee20000000800 */
[----:B------:R-:W-:Y:S01]  /*4540*/  LOP3.LUT R5, R9, UR20, R68, 0x96, !PT ;  /* 0x0000001409057c12 */ /* 0x000fe2000f8e9644 */
[--C-:B------:R-:W-:Y:S02]  /*4550*/  FFMA.FTZ R15, R15, c[0x0][0x23c], -R73.reuse ;  /* 0x00008f000f0f7a23 */ /* 0x100fe40000010849 */
[--C-:B------:R-:W-:Y:S02]  /*4560*/  FFMA.FTZ R16, R16, c[0x0][0x23c], -R74.reuse ;  /* 0x00008f0010107a23 */ /* 0x100fe4000001084a */
[----:B------:R-:W-:Y:S04]  /*4570*/  IMAD.WIDE.U32 R4, R5, -0x326172a9, RZ ;  /* 0xcd9e8d5705047825 */ /* 0x000fe800078e00ff */
[----:B------:R-:W-:Y:S01]  /*4580*/  FFMA.FTZ R74, R17, c[0x0][0x23c], -R74 ;  /* 0x00008f00114a7a23 */ /* 0x000fe2000001084a */
[----:B--2---:R-:W-:Y:S01]  /*4590*/  LOP3.LUT R13, R4, 0xff, RZ, 0xc0, !PT ;  /* 0x000000ff040d7812 */ /* 0x004fe200078ec0ff */
[----:B------:R-:W-:Y:S01]  /*45a0*/  MUFU.EX2 R76, R15 ;  /* 0x0000000f004c7308 */ /* 0x000fe20000000800 */
[----:B------:R-:W-:Y:S01]  /*45b0*/  SHF.R.U32.HI R14, RZ, 0x10, R4 ;  /* 0x00000010ff0e7819 */ /* 0x000fe20000011604 */
[--C-:B------:R-:W-:Y:S01]  /*45c0*/  FFMA.FTZ R18, R18, c[0x0][0x23c], -R73.reuse ;  /* 0x00008f0012127a23 */ /* 0x100fe20000010849 */
[----:B-1----:R-:W-:Y:S01]  /*45d0*/  LOP3.LUT R10, R69, UR23, R80, 0x96, !PT ;  /* 0x00000017450a7c12 */ /* 0x002fe2000f8e9650 */
[----:B------:R-:W-:Y:S01]  /*45e0*/  FFMA.FTZ R73, R19, c[0x0][0x23c], -R73 ;  /* 0x00008f0013497a23 */ /* 0x000fe20000010849 */
[----:B------:R-:W-:Y:S03]  /*45f0*/  ISETP.LE.U32.AND P4, PT, R13, UR34, PT ;  /* 0x000000220d007c0c */ /* 0x000fe6000bf83070 */
[----:B------:R-:W-:Y:S02]  /*4600*/  IMAD.WIDE.U32 R10, R10, -0x326172a9, RZ ;  /* 0xcd9e8d570a0a7825 */ /* 0x000fe400078e00ff */
[----:B------:R1:W2:Y:S03]  /*4610*/  MUFU.EX2 R80, R12 ;  /* 0x0000000c00507308 */ /* 0x0002a60000000800 */
[----:B------:R-:W-:Y:S05]  /*4620*/  LOP3.LUT R6, R11, UR22, R6, 0x96, !PT ;  /* 0x000000160b067c12 */ /* 0x000fea000f8e9606 */
[----:B------:R-:W-:Y:S02]  /*4630*/  IMAD.WIDE.U32 R6, R6, -0x2daee0ad, RZ ;  /* 0xd2511f5306067825 */ /* 0x000fe400078e00ff */
[----:B------:R-:W-:Y:S02]  /*4640*/  MUFU.EX2 R75, R16 ;  /* 0x00000010004b7308 */ /* 0x000fe40000000800 */
[----:B------:R-:W-:Y:S01]  /*4650*/  @!P4 FADD.FTZ R84, -R84, -RZ ;  /* 0x800000ff5454c221 */ /* 0x000fe20000010100 */
[C---:B------:R-:W-:Y:S02]  /*4660*/  LOP3.LUT R69, R6.reuse, 0xffff, RZ, 0xc0, !PT ;  /* 0x0000ffff06457812 */ /* 0x040fe400078ec0ff */
[--C-:B------:R-:W-:Y:S02]  /*4670*/  SHF.R.U32.HI R68, RZ, 0x10, R6.reuse ;  /* 0x00000010ff447819 */ /* 0x100fe40000011606 */
[----:B------:R-:W-:Y:S02]  /*4680*/  SHF.R.U32.HI R9, RZ, 0x18, R6 ;  /* 0x00000018ff097819 */ /* 0x000fe40000011606 */
[----:B------:R-:W-:Y:S01]  /*4690*/  LOP3.LUT R11, R6, 0xff, RZ, 0xc0, !PT ;  /* 0x000000ff060b7812 */ /* 0x000fe200078ec0ff */
[----:B------:R-:W-:Y:S01]  /*46a0*/  MUFU.EX2 R74, R74 ;  /* 0x0000004a004a7308 */ /* 0x000fe20000000800 */
[----:B------:R-:W-:Y:S02]  /*46b0*/  LOP3.LUT R6, R5, UR19, R10, 0x96, !PT ;  /* 0x0000001305067c12 */ /* 0x000fe4000f8e960a */
[----:B------:R-:W-:Y:S02]  /*46c0*/  LOP3.LUT R10, R4, 0xffff, RZ, 0xc0, !PT ;  /* 0x0000ffff040a7812 */ /* 0x000fe400078ec0ff */
[C---:B------:R-:W-:Y:S02]  /*46d0*/  LOP3.LUT R5, R6.reuse, 0xffff, RZ, 0xc0, !PT ;  /* 0x0000ffff06057812 */ /* 0x040fe400078ec0ff */
[----:B-1----:R-:W-:Y:S02]  /*46e0*/  SHF.R.U32.HI R12, RZ, 0x18, R4 ;  /* 0x00000018ff0c7819 */ /* 0x002fe40000011604 */
[----:B------:R-:W-:Y:S01]  /*46f0*/  SHF.R.U32.HI R4, RZ, 0x8, R5 ;  /* 0x00000008ff047819 */ /* 0x000fe20000011605 */
[----:B------:R-:W1:Y:S01]  /*4700*/  MUFU.EX2 R72, R18 ;  /* 0x0000001200487308 */ /* 0x000e620000000800 */
[----:B------:R-:W-:Y:S02]  /*4710*/  SHF.R.U32.HI R5, RZ, 0x10, R6 ;  /* 0x00000010ff057819 */ /* 0x000fe40000011606 */
[----:B------:R-:W-:Y:S02]  /*4720*/  LOP3.LUT R8, R7, UR18, R8, 0x96, !PT ;  /* 0x0000001207087c12 */ /* 0x000fe4000f8e9608 */
[----:B------:R-:W-:Y:S02]  /*4730*/  LOP3.LUT R7, R6, 0xff, RZ, 0xc0, !PT ;  /* 0x000000ff06077812 */ /* 0x000fe400078ec0ff */
[----:B------:R-:W-:Y:S02]  /*4740*/  LOP3.LUT R4, R4, 0xffff, RZ, 0xc0, !PT ;  /* 0x0000ffff04047812 */ /* 0x000fe400078ec0ff */
[----:B------:R-:W-:Y:S01]  /*4750*/  LOP3.LUT R5, R5, 0xff, RZ, 0xc0, !PT ;  /* 0x000000ff05057812 */ /* 0x000fe200078ec0ff */
[----:B------:R-:W1:Y:S01]  /*4760*/  MUFU.EX2 R73, R73 ;  /* 0x0000004900497308 */ /* 0x000e620000000800 */
        /* <DEDUP_REMOVED lines=19> */
[----:B---3--:R-:W-:Y:S01]  /*48a0*/  @!P1 FADD.FTZ R81, -R81, -RZ ;  /* 0x800000ff51519221 */ /* 0x008fe20000010100 */
[----:B------:R-:W-:Y:S01]  /*48b0*/  LOP3.LUT R8, R8, 0xffff, RZ, 0xc0, !PT ;  /* 0x0000ffff08087812 */ /* 0x000fe200078ec0ff */
[----:B--2---:R-:W-:Y:S01]  /*48c0*/  @!P2 FADD.FTZ R80, -R80, -RZ ;  /* 0x800000ff5050a221 */ /* 0x004fe20000010100 */
        /* <DEDUP_REMOVED lines=20> */
[----:B-1----:R-:W-:Y:S01]  /*4a10*/  @!P1 FADD.FTZ R72, -R72, -RZ ;  /* 0x800000ff48489221 */ /* 0x002fe20000010100 */
        /* <DEDUP_REMOVED lines=13> */
[----:B--2---:R-:W-:Y:S02]  /*4af0*/  F2FP.RELU.BF16.PACK_AB R6, R76, R77 ;  /* 0x0000004d4c06723e */ /* 0x004fe400000018ff */
[----:B---3--:R-:W-:Y:S02]  /*4b00*/  F2FP.RELU.BF16.PACK_AB R5, R74, R75 ;  /* 0x0000004b4a05723e */ /* 0x008fe400000018ff */
[----:B-1----:R-:W-:Y:S01]  /*4b10*/  F2FP.RELU.BF16.PACK_AB R4, R73, R72 ;  /* 0x000000484904723e */ /* 0x002fe200000018ff */
[----:B----4-:R-:W-:Y:S04]  /*4b20*/  STS [R91+0x14000], R7 ;  /* 0x014000075b007388 */ /* 0x010fe80000000800 */
[----:B------:R-:W-:Y:S04]  /*4b30*/  STS [R91+0x14400], R6 ;  /* 0x014400065b007388 */ /* 0x000fe80000000800 */
[----:B-----5:R-:W-:Y:S04]  /*4b40*/  STS [R90+0x14000], R5 ;  /* 0x014000055a007388 */ /* 0x020fe80000000800 */
        /* <DEDUP_REMOVED lines=125> */
[----:B------:R-:W-:Y:S01]  /*5320*/  FMUL.FTZ R10, R77, R10 ;  /* 0x0000000a4d0a7220 */ /* 0x000fe20000410000 */
[----:B------:R-:W-:Y:S01]  /*5330*/  PLOP3.LUT P3, PT, PT, PT, UP1, 0x80, 0x0 ;  /* 0x000000000000781c */ /* 0x000fe20003f6f018 */
[----:B------:R-:W-:Y:S01]  /*5340*/  FMUL.FTZ R81, R81, R4 ;  /* 0x0000000451517220 */ /* 0x000fe20000410000 */
[----:B------:R-:W-:Y:S02]  /*5350*/  F2FP.BF16.PACK_AB R4, R85, R87 ;  /* 0x000000575504723e */ /* 0x000fe400000010ff */
[----:B------:R-:W-:Y:S01]  /*5360*/  FSEL R5, R5, R68, P1 ;  /* 0x0000004405057208 */ /* 0x000fe20000800000 */
[----:B------:R-:W-:Y:S01]  /*5370*/  @P0 FADD.FTZ R68, -R68, R19 ;  /* 0x0000001344440221 */ /* 0x000fe20000010100 */
[----:B------:R-:W-:Y:S01]  /*5380*/  F2FP.BF16.PACK_AB R6, R81, R82 ;  /* 0x000000525106723e */ /* 0x000fe200000010ff */
[----:B------:R1:W-:Y:S02]  /*5390*/  STS [R93+0x12400], R4 ;  /* 0x012400045d007388 */ /* 0x0003e40000000800 */
        /* <DEDUP_REMOVED lines=113> */
.L_x_361:
        /* <DEDUP_REMOVED lines=119> */
[----:B----4-:R1:W-:Y:S04]  /*6220*/  @P3 STL [R1+0x60], R25 ;  /* 0x0000601901003387 */ /* 0x0103e80000100800 */
[----:B-1----:R1:W5:Y:S04]  /*6230*/  LDL.LU.64 R24, [R1+0x98] ;  /* 0x0000980001187983 */ /* 0x0023680000300a00 */
[----:B---3--:R2:W-:Y:S02]  /*6240*/  @P3 STL [R1+0x64], R246 ;  /* 0x000064f601003387 */ /* 0x0085e40000100800 */
        /* <DEDUP_REMOVED lines=248> */
.L_x_362:
        /* <DEDUP_REMOVED lines=16> */
[----:B------:R-:W-:Y:S01]  /*72d0*/  FMUL.FTZ R13, R45, c[0x0][0x2dc] ;  /* 0x0000b7002d0d7a20 */ /* 0x000fe20000410000 */
        /* <DEDUP_REMOVED lines=130> */
[----:B-1----:R-:W-:Y:S01]  /*7b00*/  FMUL.FTZ R9, R57, c[0x0][0x2dc] ;  /* 0x0000b70039097a20 */ /* 0x002fe20000410000 */
        /* <DEDUP_REMOVED lines=73> */
.L_x_364:
        /* <DEDUP_REMOVED lines=19> */
.L_x_365:
        /* <DEDUP_REMOVED lines=53> */
.L_x_367:
[----:B-1-34-:R-:W-:Y:S05]  /*8420*/  BSYNC B0 ;  /* 0x0000000000007941 */ /* 0x01afea0003800000 */
.L_x_366:
        /* <DEDUP_REMOVED lines=16> */
.L_x_369:
[----:B------:R-:W-:Y:S05]  /*8530*/  BSYNC B0 ;  /* 0x0000000000007941 */ /* 0x000fea0003800000 */
.L_x_368:
        /* <DEDUP_REMOVED lines=26> */
.L_x_371:
[----:B------:R-:W-:Y:S05]  /*86e0*/  BSYNC B0 ;  /* 0x0000000000007941 */ /* 0x000fea0003800000 */
.L_x_370:
        /* <DEDUP_REMOVED lines=13> */
.L_x_360:
[----:B------:R-:W-:Y:S05]  /*87c0*/  BSYNC B1 ;  /* 0x0000000000017941 */ /* 0x000fea0003800000 */
.L_x_346:
        /* <DEDUP_REMOVED lines=11> */
.L_x_372:
[----:B------:R-:W-:Y:S05]  /*8880*/  EXIT ;  /* 0x000000000000794d */ /* 0x000fea0003800000 */
.L_x_374:
        /* <DEDUP_REMOVED lines=15> */
.L_x_807:


//--------------------- .text._ZN5flash44flash_bwd_dq_dk_dv_loop_seqk_parallel_kernelI23Flash_bwd_kernel_traitsILi192ELi64ELi64ELi8ELi4ELi2ELi2ELb1ELb1EN7cutlass10bfloat16_tE19Flash_kernel_traitsILi192ELi64ELi64ELi8ES3_EELb0ELb1ELb0ELb0ELb0ELb1ELb1EEEvNS_16Flash_bwd_paramsE --------------------------
	.section	.text._ZN5flash44flash_bwd_dq_dk_dv_loop_seqk_parallel_kernelI23Flash_bwd_kernel_traitsILi192ELi64ELi64ELi8ELi4ELi2ELi2ELb1ELb1EN7cutlass10bfloat16_tE19Flash_kernel_traitsILi192ELi64ELi64ELi8ES3_EELb0ELb1ELb0ELb0ELb0ELb1ELb1EEEvNS_16Flash_bwd_paramsE,"ax",@progbits
	.sectioninfo	@"SHI_REGISTERS=255"
	.align	128
        .global         _ZN5flash44flash_bwd_dq_dk_dv_loop_seqk_parallel_kernelI23Flash_bwd_kernel_traitsILi192ELi64ELi64ELi8ELi4ELi2ELi2ELb1ELb1EN7cutlass10bfloat16_tE19Flash_kernel_traitsILi192ELi64ELi64ELi8ES3_EELb0ELb1ELb0ELb0ELb0ELb1ELb1EEEvNS_16Flash_bwd_paramsE
        .type           _ZN5flash44flash_bwd_dq_dk_dv_loop_seqk_parallel_kernelI23Flash_bwd_kernel_traitsILi192ELi64ELi64ELi8ELi4ELi2ELi2ELb1ELb1EN7cutlass10bfloat16_tE19Flash_kernel_traitsILi192ELi64ELi64ELi8ES3_EELb0ELb1ELb0ELb0ELb0ELb1ELb1EEEvNS_16Flash_bwd_paramsE,@function
        .size           _ZN5flash44flash_bwd_dq_dk_dv_loop_seqk_parallel_kernelI23Flash_bwd_kernel_traitsILi192ELi64ELi64ELi8ELi4ELi2ELi2ELb1ELb1EN7cutlass10bfloat16_tE19Flash_kernel_traitsILi192ELi64ELi64ELi8ES3_EELb0ELb1ELb0ELb0ELb0ELb1ELb1EEEvNS_16Flash_bwd_paramsE,(.L_x_808 - _ZN5flash44flash_bwd_dq_dk_dv_loop_seqk_parallel_kernelI23Flash_bwd_kernel_traitsILi192ELi64ELi64ELi8ELi4ELi2ELi2ELb1ELb1EN7cutlass10bfloat16_tE19Flash_kernel_traitsILi192ELi64ELi64ELi8ES3_EELb0ELb1ELb0ELb0ELb0ELb1ELb1EEEvNS_16Flash_bwd_paramsE)
        .other          _ZN5flash44flash_bwd_dq_dk_dv_loop_seqk_parallel_kernelI23Flash_bwd_kernel_traitsILi192ELi64ELi64ELi8ELi4ELi2ELi2ELb1ELb1EN7cutlass10bfloat16_tE19Flash_kernel_traitsILi192ELi64ELi64ELi8ES3_EELb0ELb1ELb0ELb0ELb0ELb1ELb1EEEvNS_16Flash_bwd_paramsE,@"STO_CUDA_ENTRY STV_DEFAULT"
_ZN5flash44flash_bwd_dq_dk_dv_loop_seqk_parallel_kernelI23Flash_bwd_kernel_traitsILi192ELi64ELi64ELi8ELi4ELi2ELi2ELb1ELb1EN7cutlass10bfloat16_tE19Flash_kernel_traitsILi192ELi64ELi64ELi8ES3_EELb0ELb1ELb0ELb0ELb0ELb1ELb1EEEvNS_16Flash_bwd_paramsE:
.text._ZN5flash44flash_bwd_dq_dk_dv_loop_seqk_parallel_kernelI23Flash_bwd_kernel_traitsILi192ELi64ELi64ELi8ELi4ELi2ELi2ELb1ELb1EN7cutlass10bfloat16_tE19Flash_kernel_traitsILi192ELi64ELi64ELi8ES3_EELb0ELb1ELb0ELb0ELb0ELb1ELb1EEEvNS_16Flash_bwd_paramsE:
        /* <DEDUP_REMOVED lines=211> */
.L_x_403:
        /* <DEDUP_REMOVED lines=53> */
.L_x_375:
        /* <DEDUP_REMOVED lines=59> */
.L_x_377:
        /* <DEDUP_REMOVED lines=18> */
.L_x_378:
        /* <DEDUP_REMOVED lines=68> */
.L_x_379:
[----:B------:R-:W-:Y:S02]  /*1990*/  UMOV UR8, UR48 ;  /* 0x0000003000087c82 */ /* 0x000fe40008000000 */
.L_x_380:
        /* <DEDUP_REMOVED lines=107> */
.L_x_382:
        /* <DEDUP_REMOVED lines=18> */
.L_x_383:
        /* <DEDUP_REMOVED lines=29> */
.L_x_385:
[----:B------:R-:W-:Y:S05]  /*2340*/  BSYNC B0 ;  /* 0x0000000000007941 */ /* 0x000fea0003800000 */
.L_x_384:
        /* <DEDUP_REMOVED lines=16> */
.L_x_387:
[----:B------:R-:W-:Y:S05]  /*2450*/  BSYNC B0 ;  /* 0x0000000000007941 */ /* 0x000fea0003800000 */
.L_x_386:
        /* <DEDUP_REMOVED lines=27> */
.L_x_389:
[----:B------:R-:W-:Y:S05]  /*2610*/  BSYNC B0 ;  /* 0x0000000000007941 */ /* 0x000fea0003800000 */
.L_x_388:
        /* <DEDUP_REMOVED lines=14> */
.L_x_381:
        /* <DEDUP_REMOVED lines=250> */
.L_x_393:
[----:B------:R-:W3:Y:S01]  /*36a0*/  LDL R246, [R1+0x4] ;  /* 0x0000040001f67983 */ /* 0x000ee20000100800 */
[----:B------:R-:W-:Y:S03]  /*36b0*/  USHF.L.U32 UR11, UR6, 0x6, URZ ;  /* 0x00000006060b7899 */ /* 0x000fe6000800063f */
[----:B------:R-:W4:Y:S01]  /*36c0*/  LDL R245, [R1] ;  /* 0x0000000001f57983 */ /* 0x000f220000100800 */
[----:B------:R-:W-:Y:S03]  /*36d0*/  UISETP.GE.AND UP0, UPT, UR11, UR15, UPT ;  /* 0x0000000f0b00728c */ /* 0x000fe6000bf06270 */
[----:B--2---:R-:W2:Y:S01]  /*36e0*/  LDL R244, [R1+0x10] ;  /* 0x0000100001f47983 */ /* 0x004ea20000100800 */
[----:B------:R-:W-:Y:S03]  /*36f0*/  UISETP.LT.AND UP0, UPT, UR14, UR16, UP0 ;  /* 0x000000100e00728c */ /* 0x000fe60008701270 */
[----:B-1----:R1:W-:Y:S03]  /*3700*/  STL [R1+0xac], R107 ;  /* 0x0000ac6b01007387 */ /* 0x0023e60000100800 */
[----:B------:R-:W-:Y:S01]  /*3710*/  PLOP3.LUT P0, PT, PT, PT, UP0, 0x80, 0x0 ;  /* 0x000000000000781c */ /* 0x000fe20003f0f008 */
[----:B------:R-:W0:Y:S01]  /*3720*/  LDGDEPBAR ;  /* 0x00000000000079af */ /* 0x000e220000000000 */
[----:B------:R-:W-:Y:S06]  /*3730*/  UISETP.GT.AND UP0, UPT, UR6, UR12, UPT ;  /* 0x0000000c0600728c */ /* 0x000fec000bf04270 */
[----:B------:R-:W-:Y:S01]  /*3740*/  PLOP3.LUT P3, PT, PT, PT, UP0, 0x80, 0x0 ;  /* 0x000000000000781c */ /* 0x000fe20003f6f008 */
        /* <DEDUP_REMOVED lines=18> */
[----:B------:R-:W-:Y:S08]  /*3870*/  LDSM.16.M88.4 R68, [R252+0xc800] ;  /* 0x00c80000fc44783b */ /* 0x000ff00000000200 */
[----:B---3--:R-:W-:Y:S08]  /*3880*/  LDSM.16.M88.4 R76, [R246+0xc000] ;  /* 0x00c00000f64c783b */ /* 0x008ff00000000200 */
[----:B------:R-:W-:Y:S08]  /*3890*/  LDSM.16.M88.4 R80, [R246+0xc800] ;  /* 0x00c80000f650783b */ /* 0x000ff00000000200 */
[----:B----4-:R-:W-:Y:S08]  /*38a0*/  LDSM.16.M88.4 R88, [R245+0xc000] ;  /* 0x00c00000f558783b */ /* 0x010ff00000000200 */
[----:B--2---:R-:W-:Y:S08]  /*38b0*/  LDSM.16.M88.4 R96, [R244+0xc000] ;  /* 0x00c00000f460783b */ /* 0x004ff00000000200 */
[----:B------:R-:W1:Y:S08]  /*38c0*/  LDSM.16.M88.4 R16, [R107] ;  /* 0x000000006b10783b */ /* 0x000e700000000200 */
[----:B------:R-:W2:Y:S01]  /*38d0*/  LDSM.16.M88.4 R72, [R106] ;  /* 0x000000006a48783b */ /* 0x000ea20000000200 */
[C---:B-1----:R-:W-:Y:S08]  /*38e0*/  HMMA.16816.F32.BF16 R4, R16.reuse, R8, RZ ;  /* 0x000000081004723c */ /* 0x042ff000000418ff */
[C---:B------:R-:W-:Y:S08]  /*38f0*/  HMMA.16816.F32.BF16 R8, R16.reuse, R10, RZ ;  /* 0x0000000a1008723c */ /* 0x040ff000000418ff */
[C---:B------:R-:W-:Y:S01]  /*3900*/  HMMA.16816.F32.BF16 R12, R16.reuse, R68, RZ ;  /* 0x00000044100c723c */ /* 0x040fe200000418ff */
[----:B------:R-:W1:Y:S07]  /*3910*/  LDSM.16.M88.4 R84, [R105] ;  /* 0x000000006954783b */ /* 0x000e6e0000000200 */
        /* <DEDUP_REMOVED lines=229> */
[----:B------:R-:W2:Y:S08]  /*4770*/  LDSM.16.M88.4 R68, [R106+0x6000] ;  /* 0x006000006a44783b */ /* 0x000eb00000000200 */
        /* <DEDUP_REMOVED lines=245> */
[----:B------:R-:W2:Y:S01]  /*56d0*/  LDL.LU.64 R94, [R1+0x40] ;  /* 0x00004000015e7983 */ /* 0x000ea20000300a00 */
[----:B------:R-:W-:Y:S01]  /*56e0*/  IMAD.MOV.U32 R6, RZ, RZ, c[0x0][0x370] ;  /* 0x0000dc00ff067624 */ /* 0x000fe200078e00ff */
[----:B------:R-:W-:Y:S02]  /*56f0*/  MOV R7, c[0x0][0x374] ;  /* 0x0000dd0000077a02 */ /* 0x000fe40000000f00 */
[----:B------:R-:W3:Y:S01]  /*5700*/  LDL R92, [R1+0x38] ;  /* 0x00003800015c7983 */ /* 0x000ee20000100800 */
[----:B-1----:R-:W-:Y:S05]  /*5710*/  IMAD.U32 R4, R6, -0x40, RZ ;  /* 0xffffffc006047824 */ /* 0x002fea00078e00ff */
        /* <DEDUP_REMOVED lines=17> */
.L_x_391:
        /* <DEDUP_REMOVED lines=371> */
.L_x_392:
        /* <DEDUP_REMOVED lines=172> */
.L_x_394:
        /* <DEDUP_REMOVED lines=18> */
.L_x_395:
        /* <DEDUP_REMOVED lines=53> */
.L_x_397:
[----:B-1-34-:R-:W-:Y:S05]  /*7e90*/  BSYNC B0 ;  /* 0x0000000000007941 */ /* 0x01afea0003800000 */
.L_x_396:
        /* <DEDUP_REMOVED lines=16> */
.L_x_399:
[----:B------:R-:W-:Y:S05]  /*7fa0*/  BSYNC B0 ;  /* 0x0000000000007941 */ /* 0x000fea0003800000 */
.L_x_398:
        /* <DEDUP_REMOVED lines=26> */
.L_x_401:
[----:B------:R-:W-:Y:S05]  /*8150*/  BSYNC B0 ;  /* 0x0000000000007941 */ /* 0x000fea0003800000 */
.L_x_400:
        /* <DEDUP_REMOVED lines=13> */
.L_x_390:
[----:B------:R-:W-:Y:S05]  /*8230*/  BSYNC B1 ;  /* 0x0000000000017941 */ /* 0x000fea0003800000 */
.L_x_376:
        /* <DEDUP_REMOVED lines=11> */
.L_x_402:
[----:B------:R-:W-:Y:S05]  /*82f0*/  EXIT ;  /* 0x000000000000794d */ /* 0x000fea0003800000 */
.L_x_404:
        /* <DEDUP_REMOVED lines=16> */
.L_x_808:


//--------------------- .text._ZN5flash44flash_bwd_dq_dk_dv_loop_seqk_parallel_kernelI23Flash_bwd_kernel_traitsILi192ELi64ELi64ELi8ELi4ELi2ELi2ELb1ELb1EN7cutlass10bfloat16_tE19Flash_kernel_traitsILi192ELi64ELi64ELi8ES3_EELb1ELb1ELb0ELb1ELb0ELb0ELb0EEEvNS_16Flash_bwd_paramsE --------------------------
	.section	.text._ZN5flash44flash_bwd_dq_dk_dv_loop_seqk_parallel_kernelI23Flash_bwd_kernel_traitsILi192ELi64ELi64ELi8ELi4ELi2ELi2ELb1ELb1EN7cutlass10bfloat16_tE19Flash_kernel_traitsILi192ELi64ELi64ELi8ES3_EELb1ELb1ELb0ELb1ELb0ELb0ELb0EEEvNS_16Flash_bwd_paramsE,"ax",@progbits
	.sectioninfo	@"SHI_REGISTERS=255"
	.align	128
        .global         _ZN5flash44flash_bwd_dq_dk_dv_loop_seqk_parallel_kernelI23Flash_bwd_kernel_traitsILi192ELi64ELi64ELi8ELi4ELi2ELi2ELb1ELb1EN7cutlass10bfloat16_tE19Flash_kernel_traitsILi192ELi64ELi64ELi8ES3_EELb1ELb1ELb0ELb1ELb0ELb0ELb0EEEvNS_16Flash_bwd_paramsE
        .type           _ZN5flash44flash_bwd_dq_dk_dv_loop_seqk_parallel_kernelI23Flash_bwd_kernel_traitsILi192ELi64ELi64ELi8ELi4ELi2ELi2ELb1ELb1EN7cutlass10bfloat16_tE19Flash_kernel_traitsILi192ELi64ELi64ELi8ES3_EELb1ELb1ELb0ELb1ELb0ELb0ELb0EEEvNS_16Flash_bwd_paramsE,@function
        .size           _ZN5flash44flash_bwd_dq_dk_dv_loop_seqk_parallel_kernelI23Flash_bwd_kernel_traitsILi192ELi64ELi64ELi8ELi4ELi2ELi2ELb1ELb1EN7cutlass10bfloat16_tE19Flash_kernel_traitsILi192ELi64ELi64ELi8ES3_EELb1ELb1ELb0ELb1ELb0ELb0ELb0EEEvNS_16Flash_bwd_paramsE,(.L_x_809 - _ZN5flash44flash_bwd_dq_dk_dv_loop_seqk_parallel_kernelI23Flash_bwd_kernel_traitsILi192ELi64ELi64ELi8ELi4ELi2ELi2ELb1ELb1EN7cutlass10bfloat16_tE19Flash_kernel_traitsILi192ELi64ELi64ELi8ES3_EELb1ELb1ELb0ELb1ELb0ELb0ELb0EEEvNS_16Flash_bwd_paramsE)
        .other          _ZN5flash44flash_bwd_dq_dk_dv_loop_seqk_parallel_kernelI23Flash_bwd_kernel_traitsILi192ELi64ELi64ELi8ELi4ELi2ELi2ELb1ELb1EN7cutlass10bfloat16_tE19Flash_kernel_traitsILi192ELi64ELi64ELi8ES3_EELb1ELb1ELb0ELb1ELb0ELb0ELb0EEEvNS_16Flash_bwd_paramsE,@"STO_CUDA_ENTRY STV_DEFAULT"
_ZN5flash44flash_bwd_dq_dk_dv_loop_seqk_parallel_kernelI23Flash_bwd_kernel_traitsILi192ELi64ELi64ELi8ELi4ELi2ELi2ELb1ELb1EN7cutlass10bfloat16_tE19Flash_kernel_traitsILi192ELi64ELi64ELi8ES3_EELb1ELb1ELb0ELb1ELb0ELb0ELb0EEEvNS_16Flash_bwd_paramsE:
.text._ZN5flash44flash_bwd_dq_dk_dv_loop_seqk_parallel_kernelI23Flash_bwd_kernel_traitsILi192ELi64ELi64ELi8ELi4ELi2ELi2ELb1ELb1EN7cutlass10bfloat16_tE19Flash_kernel_traitsILi192ELi64ELi64ELi8ES3_EELb1ELb1ELb0ELb1ELb0ELb0ELb0EEEvNS_16Flash_bwd_paramsE:
        /* <DEDUP_REMOVED lines=21> */
[----:B------:R-:W-:Y:S01]  /*0150*/  ULDC UR6, c[0x0][0x210] ;  /* 0x0000840000067ab9 */ /* 0x000fe20000000800 */
[----:B------:R-:W4:Y:S01]  /*0160*/  S2UR UR61, SR_CTAID.X ;  /* 0x00000000003d79c3 */ /* 0x000f220000002500 */
[----:B------:R-:W-:Y:S02]  /*0170*/  ULDC UR56, c[0x0][0x234] ;  /* 0x00008d0000387ab9 */ /* 0x000fe40000000800 */
[----:B------:R-:W-:Y:S02]  /*0180*/  ULDC UR12, c[0x0][0x1c0] ;  /* 0x00007000000c7ab9 */ /* 0x000fe40000000800 */
[----:B------:R-:W-:Y:S01]  /*0190*/  ULDC UR13, c[0x0][0x1c0] ;  /* 0x00007000000d7ab9 */ /* 0x000fe20000000800 */
[----:B-1----:R-:W-:Y:S01]  /*01a0*/  SHF.R.S32.HI R6, RZ, 0x1f, R5 ;  /* 0x0000001fff067819 */ /* 0x002fe20000011405 */
[----:B--2---:R-:W-:-:S02]  /*01b0*/  UIMAD.WIDE.U32 UR42, UR32, UR15, URZ ;  /* 0x0000000f202a72a5 */ /* 0x004fc4000f8e003f */
[----:B------:R-:W-:Y:S01]  /*01c0*/  USHF.L.U32 UR15, UR32, 0x7, URZ ;  /* 0x00000007200f7899 */ /* 0x000fe2000800063f */
[CC--:B------:R-:W-:Y:S01]  /*01d0*/  LEA.HI R3, R6.reuse, R5.reuse, RZ, 0x5 ;  /* 0x0000000506037211 */ /* 0x0c0fe200078f28ff */
[----:B------:R-:W-:Y:S01]  /*01e0*/  UIMAD.WIDE UR36, UR46, UR36, URZ ;  /* 0x000000242e2472a5 */ /* 0x000fe2000f8e023f */
[CC--:B------:R-:W-:Y:S01]  /*01f0*/  LEA.HI R11, R6.reuse, R5.reuse, RZ, 0x3 ;  /* 0x00000005060b7211 */ /* 0x0c0fe200078f18ff */
[----:B------:R-:W-:Y:S01]  /*0200*/  UIMAD UR56, UR7, UR6, UR56 ;  /* 0x00000006073872a4 */ /* 0x000fe2000f8e0238 */
[CC--:B------:R-:W-:Y:S01]  /*0210*/  LEA.HI R2, R6.reuse, R5.reuse, RZ, 0x4 ;  /* 0x0000000506027211 */ /* 0x0c0fe200078f20ff */
[----:B---3--:R-:W-:Y:S01]  /*0220*/  UIMAD UR47, UR35, UR46, URZ ;  /* 0x0000002e232f72a4 */ /* 0x008fe2000f8e023f */
[CC--:B------:R-:W-:Y:S01]  /*0230*/  LEA.HI R15, R6.reuse, R5.reuse, RZ, 0x7 ;  /* 0x00000005060f7211 */ /* 0x0c0fe200078f38ff */
[----:B------:R-:W-:Y:S01]  /*0240*/  UIMAD UR46, UR46, UR12, URZ ;  /* 0x0000000c2e2e72a4 */ /* 0x000fe2000f8e023f */
[CC--:B------:R-:W-:Y:S01]  /*0250*/  LEA.HI R16, R6.reuse, R5.reuse, RZ, 0x6 ;  /* 0x0000000506107211 */ /* 0x0c0fe200078f30ff */
[----:B------:R-:W-:Y:S01]  /*0260*/  UIMAD UR6, UR32, UR13, UR35 ;  /* 0x0000000d200672a4 */ /* 0x000fe2000f8e0223 */
[----:B------:R-:W-:Y:S01]  /*0270*/  LEA.HI R6, R6, R5, RZ, 0x2 ;  /* 0x0000000506067211 */ /* 0x000fe200078f10ff */
[----:B------:R-:W-:Y:S01]  /*0280*/  ULDC UR14, c[0x0][0x1c0] ;  /* 0x00007000000e7ab9 */ /* 0x000fe20000000800 */
[----:B------:R-:W-:Y:S01]  /*0290*/  LOP3.LUT R4, R3, 0xffffffe0, RZ, 0xc0, !PT ;  /* 0xffffffe003047812 */ /* 0x000fe200078ec0ff */
[----:B------:R-:W-:Y:S01]  /*02a0*/  ULDC UR11, c[0x0][0x1c0] ;  /* 0x00007000000b7ab9 */ /* 0x000fe20000000800 */
[----:B------:R-:W-:Y:S01]  /*02b0*/  LOP3.LUT R8, R11, 0xfffffff8, RZ, 0xc0, !PT ;  /* 0xfffffff80b087812 */ /* 0x000fe200078ec0ff */
[----:B------:R-:W-:Y:S01]  /*02c0*/  UIMAD UR53, UR8, UR32, URZ ;  /* 0x00000020083572a4 */ /* 0x000fe2000f8e023f */
[----:B------:R-:W-:Y:S01]  /*02d0*/  LOP3.LUT R9, R2, 0xfffffff0, RZ, 0xc0, !PT ;  /* 0xfffffff002097812 */ /* 0x000fe200078ec0ff */
[C---:B------:R-:W-:Y:S01]  /*02e0*/  IMAD.IADD R10, R5.reuse, 0x1, -R4 ;  /* 0x00000001050a7824 */ /* 0x040fe200078e0a04 */
[----:B------:R-:W-:Y:S01]  /*02f0*/  LOP3.LUT R7, R6, 0x7ffffffc, RZ, 0xc0, !PT ;  /* 0x7ffffffc06077812 */ /* 0x000fe200078ec0ff */
[C---:B------:R-:W-:Y:S01]  /*0300*/  IMAD.IADD R8, R5.reuse, 0x1, -R8 ;  /* 0x0000000105087824 */ /* 0x040fe200078e0a08 */
[----:B------:R-:W-:Y:S01]  /*0310*/  SHF.R.S32.HI R0, RZ, 0x5, R3 ;  /* 0x00000005ff007819 */ /* 0x000fe20000011403 */
[C---:B------:R-:W-:Y:S01]  /*0320*/  IMAD.IADD R9, R5.reuse, 0x1, -R9 ;  /* 0x0000000105097824 */ /* 0x040fe200078e0a09 */
[----:B------:R-:W-:Y:S01]  /*0330*/  SHF.R.S32.HI R12, RZ, 0x1f, R3 ;  /* 0x0000001fff0c7819 */ /* 0x000fe20000011403 */
[----:B------:R-:W-:Y:S01]  /*0340*/  IMAD.IADD R17, R5, 0x1, -R7 ;  /* 0x0000000105117824 */ /* 0x000fe200078e0a07 */
[----:B------:R-:W-:Y:S01]  /*0350*/  SHF.R.S32.HI R5, RZ, 0x4, R2 ;  /* 0x00000004ff057819 */ /* 0x000fe20000011402 */
[----:B------:R-:W-:Y:S01]  /*0360*/  IMAD.SHL.U32 R20, R8, 0x8, RZ ;  /* 0x0000000808147824 */ /* 0x000fe200078e00ff */
[-C--:B------:R-:W-:Y:S01]  /*0370*/  LEA.HI R3, R3, R0.reuse, RZ, 0x1 ;  /* 0x0000000003037211 */ /* 0x080fe200078f08ff */
[----:B------:R-:W-:Y:S01]  /*0380*/  UIMAD UR7, UR32, UR11, UR35 ;  /* 0x0000000b200772a4 */ /* 0x000fe2000f8e0223 */
[----:B------:R-:W-:Y:S01]  /*0390*/  LEA.HI R7, R12, R0, RZ, 0x2 ;  /* 0x000000000c077211 */ /* 0x000fe200078f10ff */
[----:B------:R-:W-:Y:S01]  /*03a0*/  @!UP5 UIMAD UR8, UR32, UR14, UR35 ;  /* 0x0000000e2008d2a4 */ /* 0x000fe2000f8e0223 */
[----:B------:R-:W-:Y:S01]  /*03b0*/  LEA.HI R4, R2, R5, RZ, 0x1 ;  /* 0x0000000502047211 */ /* 0x000fe200078f08ff */
[----:B------:R-:W-:Y:S01]  /*03c0*/  USHF.L.U32 UR45, UR46, 0x6, URZ ;  /* 0x000000062e2d7899 */ /* 0x000fe2000800063f */
[----:B------:R-:W-:Y:S01]  /*03d0*/  LOP3.LUT R2, R3, 0xfffffffe, RZ, 0xc0, !PT ;  /* 0xfffffffe03027812 */ /* 0x000fe200078ec0ff */
[----:B------:R-:W-:Y:S01]  /*03e0*/  USHF.L.U32 UR44, UR6, 0x5, URZ ;  /* 0x00000005062c7899 */ /* 0x000fe2000800063f */
[----:B------:R-:W-:Y:S01]  /*03f0*/  LOP3.LUT R7, R7, 0xfffffffc, RZ, 0xc0, !PT ;  /* 0xfffffffc07077812 */ /* 0x000fe200078ec0ff */
[----:B------:R-:W-:Y:S01]  /*0400*/  ULDC UR50, c[0x0][0x214] ;  /* 0x0000850000327ab9 */ /* 0x000fe20000000800 */
[----:B------:R-:W-:Y:S01]  /*0410*/  LOP3.LUT R3, R4, 0xfffffffe, RZ, 0xc0, !PT ;  /* 0xfffffffe04037812 */ /* 0x000fe200078ec0ff */
[C---:B------:R-:W-:Y:S01]  /*0420*/  IMAD.IADD R14, R0.reuse, 0x1, -R2 ;  /* 0x00000001000e7824 */ /* 0x040fe200078e0a02 */
[----:B------:R-:W-:Y:S01]  /*0430*/  SHF.R.S32.HI R13, RZ, 0x3, R11 ;  /* 0x00000003ff0d7819 */ /* 0x000fe2000001140b */
[----:B------:R-:W-:Y:S01]  /*0440*/  IMAD.IADD R19, R0, 0x1, -R7 ;  /* 0x0000000100137824 */ /* 0x000fe200078e0a07 */
[--C-:B------:R-:W-:Y:S01]  /*0450*/  SHF.R.S32.HI R0, RZ, 0x1f, R6.reuse ;  /* 0x0000001fff007819 */ /* 0x100fe20000011406 */
[----:B------:R-:W-:Y:S01]  /*0460*/  IMAD.IADD R12, R5, 0x1, -R3 ;  /* 0x00000001050c7824 */ /* 0x000fe200078e0a03 */
[----:B------:R-:W-:Y:S01]  /*0470*/  SHF.R.S32.HI R3, RZ, 0x2, R6 ;  /* 0x00000002ff037819 */ /* 0x000fe20000011406 */
[----:B------:R-:W-:Y:S01]  /*0480*/  IMAD.SHL.U32 R2, R13, 0x40, RZ ;  /* 0x000000400d027824 */ /* 0x000fe200078e00ff */
[----:B------:R-:W-:Y:S01]  /*0490*/  SHF.R.S32.HI R4, RZ, 0x1f, R9 ;  /* 0x0000001fff047819 */ /* 0x000fe20000011409 */
[----:B------:R-:W-:Y:S01]  /*04a0*/  STL [R1+0xb8], R19 ;  /* 0x0000b81301007387 */ /* 0x000fe20000100800 */
[----:B------:R-:W-:Y:S01]  /*04b0*/  LEA.HI R0, R0, R3, RZ, 0x3 ;  /* 0x0000000300007211 */ /* 0x000fe200078f18ff */
[----:B------:R-:W-:Y:S01]  /*04c0*/  ULDC UR57, c[0x0][0x1c8] ;  /* 0x0000720000397ab9 */ /* 0x000fe20000000800 */
[----:B------:R-:W-:Y:S01]  /*04d0*/  LEA.HI R13, R4, R9, RZ, 0x3 ;  /* 0x00000009040d7211 */ /* 0x000fe200078f18ff */
[----:B------:R-:W-:Y:S01]  /*04e0*/  STL [R1+0x50], R20 ;  /* 0x0000501401007387 */ /* 0x000fe20000100800 */
[----:B------:R-:W-:Y:S01]  /*04f0*/  LOP3.LUT R0, R0, 0xfffffff8, RZ, 0xc0, !PT ;  /* 0xfffffff800007812 */ /* 0x000fe200078ec0ff */
[----:B------:R-:W-:Y:S01]  /*0500*/  ULDC.U8 UR10, c[0x0][0x3d0] ;  /* 0x0000f400000a7ab9 */ /* 0x000fe20000000000 */
[----:B------:R-:W-:Y:S01]  /*0510*/  SHF.R.S32.HI R7, RZ, 0x7, R15 ;  /* 0x00000007ff077819 */ /* 0x000fe2000001140f */
[----:B------:R-:W-:Y:S01]  /*0520*/  ULDC UR51, c[0x0][0x224] ;  /* 0x0000890000337ab9 */ /* 0x000fe20000000800 */
[----:B------:R-:W-:Y:S01]  /*0530*/  LOP3.LUT P4, RZ, R8, 0x4, RZ, 0xc0, !PT ;  /* 0x0000000408ff7812 */ /* 0x000fe2000788c0ff */
[----:B------:R-:W-:Y:S01]  /*0540*/  IMAD.IADD R5, R3, 0x1, -R0 ;  /* 0x0000000103057824 */ /* 0x000fe200078e0a00 */
[----:B------:R-:W-:Y:S01]  /*0550*/  LOP3.LUT R0, R2, 0x1c0, RZ, 0xc0, !PT ;  /* 0x000001c002007812 */ /* 0x000fe200078ec0ff */
[----:B------:R-:W-:Y:S01]  /*0560*/  @UP5 UIMAD UR55, UR32, UR50, URZ ;  /* 0x00000032203752a4 */ /* 0x000fe2000f8e023f */
[----:B------:R-:W-:Y:S01]  /*0570*/  SHF.R.S32.HI R3, RZ, 0x1f, R10 ;  /* 0x0000001fff037819 */ /* 0x000fe2000001140a */
[----:B------:R-:W-:Y:S01]  /*0580*/  ULDC.64 UR4, c[0x0][0x118] ;  /* 0x0000460000047ab9 */ /* 0x000fe20000000a00 */
[----:B------:R-:W-:Y:S01]  /*0590*/  LOP3.LUT R2, R0, 0x38, R20, 0xf8, !PT ;  /* 0x0000003800027812 */ /* 0x000fe200078ef814 */
[----:B------:R-:W-:Y:S01]  /*05a0*/  ULOP3.LUT UR57, UR35, UR57, URZ, 0x3c, !UPT ;  /* 0x0000003923397292 */ /* 0x000fe2000f8e3c3f */
[----:B------:R-:W-:Y:S01]  /*05b0*/  SHF.R.U32.HI R0, RZ, 0x3, R0 ;  /* 0x00000003ff007819 */ /* 0x000fe20000011600 */
[----:B------:R-:W-:Y:S01]  /*05c0*/  USHF.R.S32.HI UR58, URZ, 0x1f, UR35 ;  /* 0x0000001f3f3a7899 */ /* 0x000fe20008011423 */
[----:B------:R-:W-:Y:S01]  /*05d0*/  LEA.HI R18, R3, R10, RZ, 0x2 ;  /* 0x0000000a03127211 */ /* 0x000fe200078f10ff */
[----:B------:R-:W-:Y:S01]  /*05e0*/  IMAD.SHL.U32 R3, R12, 0x200, RZ ;  /* 0x000002000c037824 */ /* 0x000fe200078e00ff */
[----:B------:R-:W-:Y:S01]  /*05f0*/  LOP3.LUT R10, R2, R0, RZ, 0x3c, !PT ;  /* 0x00000000020a7212 */ /* 0x000fe200078e3cff */
[----:B------:R-:W-:Y:S01]  /*0600*/  IMAD.SHL.U32 R0, R8, 0x40, RZ ;  /* 0x0000004008007824 */ /* 0x000fe200078e00ff */
[----:B------:R-:W-:Y:S01]  /*0610*/  LOP3.LUT R2, R13, 0xfffffff8, RZ, 0xc0, !PT ;  /* 0xfffffff80d027812 */ /* 0x000fe200078ec0ff */
[----:B------:R-:W-:Y:S01]  /*0620*/  UISETP.NE.AND UP6, UPT, UR10, URZ, UPT ;  /* 0x0000003f0a00728c */ /* 0x000fe2000bfc5270 */
[----:B------:R-:W-:Y:S01]  /*0630*/  LOP3.LUT R4, R5, 0x1, RZ, 0xc0, !PT ;  /* 0x0000000105047812 */ /* 0x000fe200078ec0ff */
[----:B------:R-:W-:Y:S01]  /*0640*/  USHF.R.S32.HI UR60, URZ, 0x1f, UR32 ;  /* 0x0000001f3f3c7899 */ /* 0x000fe20008011420 */
[----:B------:R-:W-:Y:S01]  /*0650*/  LOP3.LUT R0, R0, 0x1c0, RZ, 0xc0, !PT ;  /* 0x000001c000007812 */ /* 0x000fe200078ec0ff */
[----:B------:R-:W-:Y:S01]  /*0660*/  IMAD.IADD R9, R9, 0x1, -R2 ;  /* 0x0000000109097824 */ /* 0x000fe200078e0a02 */
[----:B------:R-:W-:Y:S01]  /*0670*/  ISETP.NE.U32.AND P0, PT, R4, 0x1, PT ;  /* 0x000000010400780c */ /* 0x000fe20003f05070 */
[----:B------:R-:W-:Y:S01]  /*0680*/  IMAD.SHL.U32 R2, R14, 0x10, RZ ;  /* 0x000000100e027824 */ /* 0x000fe200078e00ff */
[----:B------:R-:W-:Y:S01]  /*0690*/  LOP3.LUT R252, R0, 0x8, R11, 0xf8, !PT ;  /* 0x0000000800fc7812 */ /* 0x000fe200078ef80b */
[----:B------:R-:W-:Y:S01]  /*06a0*/  IMAD.U32 R4, RZ, RZ, UR15 ;  /* 0x0000000fff047e24 */ /* 0x000fe2000f8e00ff */
[----:B------:R-:W-:Y:S01]  /*06b0*/  LOP3.LUT P3, RZ, R8, 0x2, RZ, 0xc0, !PT ;  /* 0x0000000208ff7812 */ /* 0x000fe2000786c0ff */
[----:B------:R-:W-:Y:S01]  /*06c0*/  IMAD.SHL.U32 R4, R5, 0x40, RZ ;  /* 0x0000004005047824 */ /* 0x000fe200078e00ff */
[----:B------:R-:W-:Y:S01]  /*06d0*/  LOP3.LUT R6, R0, 0x10, R2, 0xf8, !PT ;  /* 0x0000001000067812 */ /* 0x000fe200078ef802 */
[----:B------:R-:W-:Y:S01]  /*06e0*/  IMAD R2, R7, 0x800, R3 ;  /* 0x0000080007027824 */ /* 0x000fe200078e0203 */
[----:B------:R-:W-:Y:S01]  /*06f0*/  SHF.R.U32.HI R0, RZ, 0x3, R0 ;  /* 0x00000003ff007819 */ /* 0x000fe20000011600 */
[----:B------:R-:W-:Y:S01]  /*0700*/  USHF.R.S32.HI UR59, URZ, 0x1f, UR35 ;  /* 0x0000001f3f3b7899 */ /* 0x000fe20008011423 */
[----:B------:R-:W-:Y:S01]  /*0710*/  LOP3.LUT R6, R6, 0x8, R11, 0xf8, !PT ;  /* 0x0000000806067812 */ /* 0x000fe200078ef80b */
[----:B------:R-:W-:Y:S01]  /*0720*/  UIMAD.WIDE.U32 UR40, UR36, UR42, URZ ;  /* 0x0000002a242872a5 */ /* 0x000fe2000f8e003f */
[----:B------:R-:W-:Y:S01]  /*0730*/  LOP3.LUT R252, R252, R0, RZ, 0x3c, !PT ;  /* 0x00000000fcfc7212 */ /* 0x000fe200078e3cff */
[----:B------:R-:W-:Y:S01]  /*0740*/  UIMAD UR52, UR37, UR42, URZ ;  /* 0x0000002a253472a4 */ /* 0x000fe2000f8e023f */
[----:B------:R-:W-:Y:S01]  /*0750*/  LOP3.LUT R3, R3, R6, R0, 0xf6, !PT ;  /* 0x0000000603037212 */ /* 0x000fe200078ef600 */
[----:B------:R-:W-:Y:S01]  /*0760*/  IMAD.SHL.U32 R6, R7, 0x20, RZ ;  /* 0x0000002007067824 */ /* 0x000fe200078e00ff */
[----:B------:R-:W-:Y:S01]  /*0770*/  LOP3.LUT R0, R4, 0x1c0, RZ, 0xc0, !PT ;  /* 0x000001c004007812 */ /* 0x000fe200078ec0ff */
[----:B------:R-:W-:Y:S01]  /*0780*/  IMAD.IADD R252, R2, 0x1, R252 ;  /* 0x0000000102fc7824 */ /* 0x000fe200078e02fc */
[----:B------:R-:W-:Y:S01]  /*0790*/  SHF.R.S32.HI R2, RZ, 0x6, R16 ;  /* 0x00000006ff027819 */ /* 0x000fe20000011410 */
[----:B------:R-:W-:Y:S01]  /*07a0*/  USHF.R.S32.HI UR54, URZ, 0x1f, UR47 ;  /* 0x0000001f3f367899 */ /* 0x000fe2000801142f */
[----:B------:R-:W-:Y:S01]  /*07b0*/  R2P PR, R5, 0x6 ;  /* 0x0000000605007804 */ /* 0x000fe20000000000 */
[----:B------:R-:W-:Y:S01]  /*07c0*/  IMAD.SHL.U32 R5, R12, 0x20, RZ ;  /* 0x000000200c057824 */ /* 0x000fe200078e00ff */
[----:B------:R-:W-:Y:S01]  /*07d0*/  SHF.R.U32.HI R4, RZ, 0x3, R0 ;  /* 0x00000003ff047819 */ /* 0x000fe20000011600 */
[----:B------:R-:W-:Y:S01]  /*07e0*/  IMAD R15, R2, 0x200, R10 ;  /* 0x00000200020f7824 */ /* 0x000fe200078e020a */
[----:B------:R-:W-:Y:S01]  /*07f0*/  IADD3 R16, R20, 0x40, RZ ;  /* 0x0000004014107810 */ /* 0x000fe20007ffe0ff */
[----:B------:R-:W-:Y:S01]  /*0800*/  IMAD.SHL.U32 R2, R2, 0x8, RZ ;  /* 0x0000000802027824 */ /* 0x000fe200078e00ff */
[C---:B------:R-:W-:Y:S01]  /*0810*/  LOP3.LUT P6, RZ, R9.reuse, 0x4, RZ, 0xc0, !PT ;  /* 0x0000000409ff7812 */ /* 0x040fe200078cc0ff */
[----:B------:R-:W-:Y:S01]  /*0820*/  UIMAD UR51, UR7, UR51, URZ ;  /* 0x00000033073372a4 */ /* 0x000fe2000f8e023f */
[----:B------:R-:W-:Y:S01]  /*0830*/  LOP3.LUT P5, RZ, R9, 0x2, RZ, 0xc0, !PT ;  /* 0x0000000209ff7812 */ /* 0x000fe200078ac0ff */
[----:B------:R-:W-:Y:S01]  /*0840*/  STL [R1+0x70], R16 ;  /* 0x0000701001007387 */ /* 0x000fe20000100800 */
[----:B------:R-:W-:Y:S01]  /*0850*/  LOP3.LUT R2, R2, 0x18, RZ, 0xc0, !PT ;  /* 0x0000001802027812 */ /* 0x000fe200078ec0ff */
[----:B------:R-:W-:-:S02]  /*0860*/  @!UP5 UIMAD UR50, UR8, UR50, URZ ;  /* 0x000000320832d2a4 */ /* 0x000fc4000f8e023f */
[----:B------:R-:W-:Y:S01]  /*0870*/  USHF.R.S32.HI UR49, URZ, 0x1f, UR45 ;  /* 0x0000001f3f317899 */ /* 0x000fe2000801142d */
[----:B------:R-:W-:Y:S01]  /*0880*/  LOP3.LUT R8, R2, 0x20, R5, 0xf8, !PT ;  /* 0x0000002002087812 */ /* 0x000fe200078ef805 */
[----:B------:R-:W-:Y:S01]  /*0890*/  USHF.R.S32.HI UR48, URZ, 0x1f, UR44 ;  /* 0x0000001f3f307899 */ /* 0x000fe2000801142c */
[----:B------:R-:W-:Y:S01]  /*08a0*/  LOP3.LUT R5, R0, 0x20, R6, 0xf8, !PT ;  /* 0x0000002000057812 */ /* 0x000fe200078ef806 */
[----:B------:R-:W-:Y:S01]  /*08b0*/  IMAD.SHL.U32 R6, R9, 0x40, RZ ;  /* 0x0000004009067824 */ /* 0x000fe200078e00ff */
[----:B------:R-:W-:Y:S01]  /*08c0*/  LOP3.LUT R7, R4, R0, R2, 0x1e, !PT ;  /* 0x0000000004077212 */ /* 0x000fe200078e1e02 */
[----:B------:R-:W-:Y:S01]  /*08d0*/  IMAD.SHL.U32 R0, R17, 0x2, RZ ;  /* 0x0000000211007824 */ /* 0x000fe200078e00ff */
[----:B------:R-:W-:Y:S01]  /*08e0*/  LOP3.LUT R4, R5, R4, RZ, 0x3c, !PT ;  /* 0x0000000405047212 */ /* 0x000fe200078e3cff */
[----:B------:R-:W-:Y:S02]  /*08f0*/  IMAD.MOV.U32 R9, RZ, RZ, -0x10 ;  /* 0xfffffff0ff097424 */ /* 0x000fe400078e00ff */
[----:B------:R-:W-:-:S02]  /*0900*/  IMAD R5, R19, 0x400, R0 ;  /* 0x0000040013057824 */ /* 0x000fc400078e0200 */
[----:B------:R-:W-:Y:S01]  /*0910*/  IMAD R2, R14, 0x400, R0 ;  /* 0x000004000e027824 */ /* 0x000fe200078e0200 */
[----:B------:R-:W-:Y:S01]  /*0920*/  LOP3.LUT R0, R6, 0x1c0, RZ, 0xc0, !PT ;  /* 0x000001c006007812 */ /* 0x000fe200078ec0ff */
[----:B------:R-:W-:Y:S01]  /*0930*/  IMAD.IADD R11, R5, 0x1, R4 ;  /* 0x00000001050b7824 */ /* 0x000fe200078e0204 */
[----:B------:R-:W-:Y:S01]  /*0940*/  SEL R9, R9, 0x10, !P0 ;  /* 0x0000001009097807 */ /* 0x000fe20004000000 */
[----:B------:R-:W-:Y:S02]  /*0950*/  IMAD.SHL.U32 R4, R12, 0x8, RZ ;  /* 0x000000080c047824 */ /* 0x000fe400078e00ff */
[----:B------:R-:W-:Y:S01]  /*0960*/  IMAD.IADD R10, R2, 0x1, R7 ;  /* 0x00000001020a7824 */ /* 0x000fe200078e0207 */
[----:B------:R-:W-:Y:S01]  /*0970*/  SHF.R.U32.HI R2, RZ, 0x3, R0 ;  /* 0x00000003ff027819 */ /* 0x000fe20000011600 */
[----:B------:R-:W-:Y:S01]  /*0980*/  IMAD.SHL.U32 R7, R13, 0x40, RZ ;  /* 0x000000400d077824 */ /* 0x000fe200078e00ff */
[----:B------:R-:W-:Y:S01]  /*0990*/  LOP3.LUT R4, R0, 0x8, R4, 0xf8, !PT ;  /* 0x0000000800047812 */ /* 0x000fe200078ef804 */
[----:B------:R-:W-:Y:S01]  /*09a0*/  IMAD.MOV.U32 R5, RZ, RZ, 0x20 ;  /* 0x00000020ff057424 */ /* 0x000fe200078e00ff */
[----:B------:R-:W-:Y:S01]  /*09b0*/  LOP3.LUT R0, R2, R8, R0, 0x1e, !PT ;  /* 0x0000000802007212 */ /* 0x000fe200078e1e00 */
[----:B------:R-:W-:Y:S01]  /*09c0*/  IMAD.MOV.U32 R12, RZ, RZ, 0x40 ;  /* 0x00000040ff0c7424 */ /* 0x000fe200078e00ff */
[----:B------:R-:W-:-:S02]  /*09d0*/  LOP3.LUT R7, R7, 0xfffffe00, RZ, 0xc0, !PT ;  /* 0xfffffe0007077812 */ /* 0x000fc400078ec0ff */
[----:B------:R-:W-:Y:S02]  /*09e0*/  LOP3.LUT R2, R4, R2, RZ, 0x3c, !PT ;  /* 0x0000000204027212 */ /* 0x000fe400078e3cff */
[----:B------:R-:W-:Y:S01]  /*09f0*/  SHF.R.S32.HI R4, RZ, 0x2, R18 ;  /* 0x00000002ff047819 */ /* 0x000fe20000011412 */
[--C-:B------:R-:W-:Y:S01]  /*0a00*/  IMAD R8, R14, 0x400, R7.reuse ;  /* 0x000004000e087824 */ /* 0x100fe200078e0207 */
[----:B------:R-:W-:Y:S01]  /*0a10*/  IADD3 R14, R20, 0x80, RZ ;  /* 0x00000080140e7810 */ /* 0x000fe20007ffe0ff */
[C---:B------:R-:W-:Y:S01]  /*0a20*/  IMAD R6, R19.reuse, 0x400, R7 ;  /* 0x0000040013067824 */ /* 0x040fe200078e0207 */
[----:B------:R-:W-:Y:S01]  /*0a30*/  LOP3.LUT R7, R0, R7, RZ, 0xfc, !PT ;  /* 0x0000000700077212 */ /* 0x000fe200078efcff */
[----:B------:R-:W-:Y:S01]  /*0a40*/  IMAD R13, R19, 0x10, R4 ;  /* 0x00000010130d7824 */ /* 0x000fe200078e0204 */
[----:B------:R-:W-:Y:S01]  /*0a50*/  SEL R0, R5, 0xffffffe0, !P3 ;  /* 0xffffffe005007807 */ /* 0x000fe20005800000 */
[----:B------:R-:W-:Y:S01]  /*0a60*/  IMAD.SHL.U32 R4, R15, 0x2, RZ ;  /* 0x000000020f047824 */ /* 0x000fe200078e00ff */
[----:B------:R-:W-:Y:S01]  /*0a70*/  STL [R1+0x74], R14 ;  /* 0x0000740e01007387 */ /* 0x000fe20000100800 */
[----:B------:R-:W-:Y:S01]  /*0a80*/  IMAD.IADD R6, R6, 0x1, R2 ;  /* 0x0000000106067824 */ /* 0x000fe200078e0202 */
[----:B------:R-:W-:Y:S01]  /*0a90*/  SEL R5, R5, 0xffffffe0, !P5 ;  /* 0xffffffe005057807 */ /* 0x000fe20006800000 */
[----:B------:R-:W-:Y:S01]  /*0aa0*/  IMAD R0, R252, 0x2, R0 ;  /* 0x00000002fc007824 */ /* 0x000fe200078e0200 */
[----:B------:R1:W-:Y:S01]  /*0ab0*/  STL [R1+0x3c], R13 ;  /* 0x00003c0d01007387 */ /* 0x0003e20000100800 */
[----:B------:R-:W-:Y:S01]  /*0ac0*/  IMAD.IADD R8, R2, 0x1, R8 ;  /* 0x0000000102087824 */ /* 0x000fe200078e0208 */
[----:B------:R-:W-:-:S02]  /*0ad0*/  SEL R2, R12, 0xffffffc0, !P4 ;  /* 0xffffffc00c027807 */ /* 0x000fc40006000000 */
[----:B------:R2:W-:Y:S02]  /*0ae0*/  STL [R1+0x2c], R4 ;  /* 0x00002c0401007387 */ /* 0x0005e40000100800 */
[----:B------:R-:W-:Y:S02]  /*0af0*/  LEA R8, R8, 0x12000, 0x1 ;  /* 0x0001200008087811 */ /* 0x000fe400078e08ff */
[----:B------:R-:W-:Y:S01]  /*0b00*/  STL [R1], R0 ;  /* 0x0000000001007387 */ /* 0x000fe20000100800 */
[----:B-1----:R-:W-:Y:S01]  /*0b10*/  LEA R13, R10, 0xc000, 0x1 ;  /* 0x0000c0000a0d7811 */ /* 0x002fe200078e08ff */
[C---:B--2---:R-:W-:Y:S02]  /*0b20*/  IMAD.SHL.U32 R4, R252.reuse, 0x2, RZ ;  /* 0x00000002fc047824 */ /* 0x044fe400078e00ff */
[----:B------:R-:W-:-:S03]  /*0b30*/  IMAD R252, R252, 0x2, R2 ;  /* 0x00000002fcfc7824 */ /* 0x000fc600078e0202 */
[----:B------:R1:W-:Y:S02]  /*0b40*/  STL [R1+0x4], R4 ;  /* 0x0000040401007387 */ /* 0x0003e40000100800 */
[----:B-1----:R-:W-:Y:S01]  /*0b50*/  SEL R4, R12, 0xffffffc0, !P6 ;  /* 0xffffffc00c047807 */ /* 0x002fe20007000000 */
[----:B------:R-:W-:Y:S02]  /*0b60*/  IMAD.IADD R12, R2, 0x1, R0 ;  /* 0x00000001020c7824 */ /* 0x000fe400078e0200 */
[----:B------:R-:W-:Y:S01]  /*0b70*/  IMAD.SHL.U32 R0, R11, 0x2, RZ ;  /* 0x000000020b007824 */ /* 0x000fe200078e00ff */
[----:B------:R-:W-:Y:S01]  /*0b80*/  IADD3 R11, R13, 0x40, RZ ;  /* 0x000000400d0b7810 */ /* 0x000fe20007ffe0ff */
[----:B------:R-:W-:Y:S01]  /*0b90*/  IMAD R2, R3, 0x2, R2 ;  /* 0x0000000203027824 */ /* 0x000fe200078e0202 */
[----:B------:R1:W-:Y:S01]  /*0ba0*/  STL [R1+0x10], R12 ;  /* 0x0000100c01007387 */ /* 0x0003e20000100800 */
[C---:B------:R-:W-:Y:S01]  /*0bb0*/  IMAD.IADD R10, R0.reuse, 0x1, R9 ;  /* 0x00000001000a7824 */ /* 0x040fe200078e0209 */
[----:B------:R-:W-:Y:S01]  /*0bc0*/  @P2 IADD3 R11, R13, -0x40, RZ ;  /* 0xffffffc00d0b2810 */ /* 0x000fe20007ffe0ff */
        /* <DEDUP_REMOVED lines=25> */
[----:B----4-:R3:W-:Y:S02]  /*0d60*/  STL [R1+0x24], R4 ;  /* 0x0000240401007387 */ /* 0x0107e40000100800 */
.L_x_449:
        /* <DEDUP_REMOVED lines=53> */
.L_x_405:
        /* <DEDUP_REMOVED lines=24> */
[----:B------:R-:W-:Y:S02]  /*1240*/  UIADD3 UR10, UR20, 0x3f, URZ ;  /* 0x0000003f140a7890 */ /* 0x000fe4000fffe03f */
[----:B------:R-:W-:Y:S01]  /*1250*/  UIMAD UR13, UR32, UR13, UR11 ;  /* 0x0000000d200d72a4 */ /* 0x000fe2000f8e020b */
[----:B------:R-:W-:Y:S01]  /*1260*/  PLOP3.LUT P1, PT, PT, PT, UP0, 0x80, 0x0 ;  /* 0x000000000000781c */ /* 0x000fe20003f2f008 */
[----:B------:R-:W-:-:S02]  /*1270*/  ULDC.64 UR6, c[0x0][0x190] ;  /* 0x0000640000067ab9 */ /* 0x000fc40000000a00 */
[----:B------:R-:W-:Y:S02]  /*1280*/  USHF.R.S32.HI UR11, URZ, 0x1f, UR10 ;  /* 0x0000001f3f0b7899 */ /* 0x000fe4000801140a */
[----:B------:R-:W-:Y:S02]  /*1290*/  UIMAD.WIDE.U32 UR8, UR14, UR6, URZ ;  /* 0x000000060e0872a5 */ /* 0x000fe4000f8e003f */
[----:B------:R-:W-:Y:S02]  /*12a0*/  UIMAD UR15, UR14, UR7, URZ ;  /* 0x000000070e0f72a4 */ /* 0x000fe4000f8e023f */
[----:B------:R-:W-:Y:S02]  /*12b0*/  UIMAD.WIDE.U32 UR6, UR32, UR12, URZ ;  /* 0x0000000c200672a5 */ /* 0x000fe4000f8e003f */
[----:B------:R-:W-:Y:S02]  /*12c0*/  UISETP.NE.AND UP2, UPT, UR14, -0x1, UPT ;  /* 0xffffffff0e00788c */ /* 0x000fe4000bf45270 */
[----:B------:R-:W-:-:S02]  /*12d0*/  ULEA.HI UR11, UR11, UR10, URZ, 0x6 ;  /* 0x0000000a0b0b7291 */ /* 0x000fc4000f8f303f */
[----:B------:R-:W-:Y:S02]  /*12e0*/  @UP0 UIADD3 UR10, UR21, UR23, URZ ;  /* 0x00000017150a0290 */ /* 0x000fe4000fffe03f */
[----:B------:R-:W-:Y:S02]  /*12f0*/  ULDC.64 UR18, c[0x0][0x198] ;  /* 0x0000660000127ab9 */ /* 0x000fe40000000a00 */
[----:B------:R-:W-:Y:S02]  /*1300*/  USEL UR38, UR6, UR8, !UP2 ;  /* 0x0000000806267287 */ /* 0x000fe4000d000000 */
[----:B------:R-:W-:Y:S02]  /*1310*/  UIADD3 UR33, UR7, UR13, URZ ;  /* 0x0000000d07217290 */ /* 0x000fe4000fffe03f */
[----:B------:R-:W-:Y:S02]  /*1320*/  ULOP3.LUT UR8, UR11, 0xffffffc0, URZ, 0xc0, !UPT ;  /* 0xffffffc00b087892 */ /* 0x000fe4000f8ec03f */
[----:B------:R-:W-:-:S02]  /*1330*/  @UP0 UIMAD.WIDE.U32 UR6, UR10, UR18, URZ ;  /* 0x000000120a0602a5 */ /* 0x000fc4000f8e003f */
[----:B------:R-:W-:Y:S02]  /*1340*/  UIADD3 UR18, UR8, -0x40, URZ ;  /* 0xffffffc008127890 */ /* 0x000fe4000fffe03f */
[----:B------:R-:W-:Y:S02]  /*1350*/  @UP0 UIMAD UR27, UR10, UR19, UR7 ;  /* 0x000000130a1b02a4 */ /* 0x000fe4000f8e0207 */
        /* <DEDUP_REMOVED lines=17> */
.L_x_407:
        /* <DEDUP_REMOVED lines=10> */
[----:B------:R-:W-:-:S04]  /*1510*/  UIMAD UR9, UR21, UR9, UR10 ;  /* 0x00000009150972a4 */ /* 0x000fc8000f8e020a */
[----:B------:R-:W-:-:S03]  /*1520*/  UIADD3 UR7, UR7, UR9, URZ ;  /* 0x0000000907077290 */ /* 0x000fc6000fffe03f */
[----:B------:R-:W-:Y:S02]  /*1530*/  ULDC.64 UR8, c[0x0][0x188] ;  /* 0x0000620000087ab9 */ /* 0x000fe40000000a00 */
[----:B------:R-:W-:Y:S02]  /*1540*/  UIMAD.WIDE.U32 UR6, UR32, UR8, UR6 ;  /* 0x00000008200672a5 */ /* 0x000fe4000f8e0006 */
[----:B------:R-:W-:-:S04]  /*1550*/  UIMAD UR8, UR39, UR8, URZ ;  /* 0x00000008270872a4 */ /* 0x000fc8000f8e023f */
[----:B------:R-:W-:Y:S02]  /*1560*/  UIMAD UR8, UR32, UR9, UR8 ;  /* 0x00000009200872a4 */ /* 0x000fe4000f8e0208 */
[----:B------:R-:W-:Y:S02]  /*1570*/  UMOV UR30, UR6 ;  /* 0x00000006001e7c82 */ /* 0x000fe40008000000 */
[----:B------:R-:W-:Y:S02]  /*1580*/  UIADD3 UR31, UR7, UR8, URZ ;  /* 0x00000008071f7290 */ /* 0x000fe4000fffe03f */
.L_x_408:
[----:B------:R-:W-:Y:S01]  /*1590*/  IABS R8, c[0x0][0x1c8] ;  /* 0x0000720000087a13 */ /* 0x000fe20000000000 */
[----:B------:R-:W-:Y:S01]  /*15a0*/  ULDC.64 UR8, c[0x0][0x370] ;  /* 0x0000dc0000087ab9 */ /* 0x000fe20000000a00 */
[----:B--2---:R-:W-:Y:S01]  /*15b0*/  IABS R7, UR35 ;  /* 0x0000002300077c13 */ /* 0x004fe20008000000 */
[----:B------:R-:W-:Y:S01]  /*15c0*/  @UP2 UIMAD.WIDE.U32 UR6, UR14, UR8, URZ ;  /* 0x000000080e0622a5 */ /* 0x000fe2000f8e003f */
[----:B------:R-:W1:Y:S01]  /*15d0*/  I2F.RP R4, R8 ;  /* 0x0000000800047306 */ /* 0x000e620000209400 */
[----:B------:R-:W-:Y:S01]  /*15e0*/  ULDC UR10, c[0x0][0x224] ;  /* 0x00008900000a7ab9 */ /* 0x000fe20000000800 */
[----:B------:R-:W-:Y:S01]  /*15f0*/  ISETP.NE.AND P2, PT, RZ, c[0x0][0x1c8], PT ;  /* 0x00007200ff007a0c */ /* 0x000fe20003f45270 */
[----:B------:R-:W-:-:S02]  /*1600*/  @UP2 UIMAD UR25, UR14, UR9, UR7 ;  /* 0x000000090e1922a4 */ /* 0x000fc4000f8e0207 */
[----:B------:R-:W-:Y:S02]  /*1610*/  USHF.R.S32.HI UR19, URZ, 0x1f, UR22 ;  /* 0x0000001f3f137899 */ /* 0x000fe40008011416 */
[----:B------:R-:W-:Y:S02]  /*1620*/  @UP2 UMOV UR24, UR6 ;  /* 0x0000000600182c82 */ /* 0x000fe40008000000 */
        /* <DEDUP_REMOVED lines=8> */
[----:B------:R-:W-:Y:S02]  /*16b0*/  UIMAD UR6, UR39, UR10, UR53 ;  /* 0x0000000a270672a4 */ /* 0x000fe4000f8e0235 */
[----:B------:R-:W-:Y:S02]  /*16c0*/  USHF.L.U32 UR10, UR32, 0x7, URZ ;  /* 0x00000007200a7899 */ /* 0x000fe4000800063f */
        /* <DEDUP_REMOVED lines=13> */
[----:B------:R-:W-:Y:S01]  /*17a0*/  USHF.L.U64.HI UR6, UR32, 0x7, UR39 ;  /* 0x0000000720067899 */ /* 0x000fe20008010227 */
[----:B------:R-:W-:Y:S01]  /*17b0*/  IMAD.MOV.U32 R4, RZ, RZ, RZ ;  /* 0x000000ffff047224 */ /* 0x000fe200078e00ff */
[----:B------:R-:W-:Y:S02]  /*17c0*/  UIMAD UR9, UR61, UR9, UR7 ;  /* 0x000000093d0972a4 */ /* 0x000fe4000f8e0207 */
[----:B------:R-:W-:Y:S01]  /*17d0*/  USEL UR7, UR6, URZ, UP1 ;  /* 0x0000003f06077287 */ /* 0x000fe20008800000 */
[----:B------:R-:W-:Y:S01]  /*17e0*/  IMAD.HI.U32 R4, R5, R6, R4 ;  /* 0x0000000605047227 */ /* 0x000fe200078e0004 */
[----:B------:R-:W-:-:S03]  /*17f0*/  USEL UR6, UR10, URZ, UP1 ;  /* 0x0000003f0a067287 */ /* 0x000fc60008800000 */
[----:B------:R-:W-:Y:S01]  /*1800*/  IMAD.MOV.U32 R5, RZ, RZ, R7 ;  /* 0x000000ffff057224 */ /* 0x000fe200078e0007 */
[----:B------:R-:W-:Y:S02]  /*1810*/  UIADD3 UR6, UP1, UR18, UR6, URZ ;  /* 0x0000000612067290 */ /* 0x000fe4000ff3e03f */
[----:B------:R-:W-:Y:S01]  /*1820*/  ULDC UR10, c[0x0][0x234] ;  /* 0x00008d00000a7ab9 */ /* 0x000fe20000000800 */
[----:B------:R-:W-:Y:S01]  /*1830*/  IMAD.HI.U32 R4, R4, R5, RZ ;  /* 0x0000000504047227 */ /* 0x000fe200078e00ff */
[----:B------:R-:W-:Y:S02]  /*1840*/  UIADD3.X UR8, UR28, UR7, URZ, UP1, !UPT ;  /* 0x000000071c087290 */ /* 0x000fe40008ffe43f */
[----:B------:R-:W-:Y:S01]  /*1850*/  UIMAD UR7, UR37, UR6, URZ ;  /* 0x00000006250772a4 */ /* 0x000fe2000f8e023f */
[----:B------:R-:W-:-:S03]  /*1860*/  IMAD.MOV R6, RZ, RZ, -R4 ;  /* 0x000000ffff067224 */ /* 0x000fc600078e0a04 */
[----:B------:R-:W-:Y:S01]  /*1870*/  UIMAD UR8, UR36, UR8, UR7 ;  /* 0x00000008240872a4 */ /* 0x000fe2000f8e0207 */
[----:B------:R-:W-:Y:S01]  /*1880*/  IMAD R5, R8, R6, R5 ;  /* 0x0000000608057224 */ /* 0x000fe200078e0205 */
[----:B------:R-:W-:-:S04]  /*1890*/  @UP5 USEL UR7, UR55, UR14, !UP2 ;  /* 0x0000000e37075287 */ /* 0x000fc8000d000000 */
[----:B------:R-:W-:Y:S01]  /*18a0*/  ISETP.GT.U32.AND P0, PT, R8, R5, PT ;  /* 0x000000050800720c */ /* 0x000fe20003f04070 */
[----:B------:R-:W-:Y:S02]  /*18b0*/  @UP5 UIMAD UR15, UR35, UR10, UR7 ;  /* 0x0000000a230f52a4 */ /* 0x000fe4000f8e0207 */
[----:B------:R-:W-:Y:S02]  /*18c0*/  UIMAD.WIDE.U32 UR6, UR36, UR6, URZ ;  /* 0x00000006240672a5 */ /* 0x000fe4000f8e003f */
[----:B------:R-:W-:Y:S02]  /*18d0*/  USEL UR10, UR9, URZ, UP6 ;  /* 0x0000003f090a7287 */ /* 0x000fe4000b000000 */
[----:B------:R-:W-:Y:S02]  /*18e0*/  UIADD3 UR9, UR7, UR8, URZ ;  /* 0x0000000807097290 */ /* 0x000fe4000fffe03f */
[----:B------:R-:W-:-:S04]  /*18f0*/  @!UP5 UMOV UR15, UR50 ;  /* 0x00000032000fdc82 */ /* 0x000fc80008000000 */
        /* <DEDUP_REMOVED lines=16> */
.L_x_409:
[----:B------:R-:W-:Y:S02]  /*1a00*/  UMOV UR11, UR51 ;  /* 0x00000033000b7c82 */ /* 0x000fe40008000000 */
.L_x_410:
[----:B------:R-:W2:Y:S04]  /*1a10*/  LDL.64 R4, [R1+0x50] ;  /* 0x0000500001047983 */ /* 0x000ea80000100a00 */
[----:B------:R1:W3:Y:S01]  /*1a20*/  LDL.64 R28, [R1+0x50] ;  /* 0x00005000011c7983 */ /* 0x0002e20000100a00 */
[----:B------:R-:W-:Y:S01]  /*1a30*/  UIADD3 UR6, UP4, UP3, UR6, UR45, UR47 ;  /* 0x0000002d06067290 */ /* 0x000fe2000fb9e02f */
[----:B------:R-:W-:Y:S02]  /*1a40*/  BSSY B1, `(.L_x_406) ;  /* 0x0000842000017945 */ /* 0x000fe40003800000 */
        /* <DEDUP_REMOVED lines=24> */
[----:B------:R-:W-:-:S04]  /*1bd0*/  UIADD3 UR6, UR6, -UR16, URZ ;  /* 0x8000001006067290 */ /* 0x000fc8000fffe03f */
        /* <DEDUP_REMOVED lines=13> */
[----:B------:R-:W-:Y:S01]  /*1cb0*/  UMOV UR24, 0x4 ;  /* 0x0000000400187882 */ /* 0x000fe20000000000 */
[C---:B------:R-:W-:Y:S01]  /*1cc0*/  IMAD.WIDE.U32 R6, R5.reuse, c[0x0][0x190], R28 ;  /* 0x0000640005067a25 */ /* 0x040fe200078e001c */
[----:B------:R1:W-:Y:S03]  /*1cd0*/  STL [R1+0x54], R29 ;  /* 0x0000541d01007387 */ /* 0x0003e60000100800 */
[----:B------:R-:W-:Y:S01]  /*1ce0*/  IMAD R5, R5, c[0x0][0x194], R9 ;  /* 0x0000650005057a24 */ /* 0x000fe200078e0209 */
[----:B------:R-:W-:Y:S01]  /*1cf0*/  IADD3 R8, P2, R6, UR38, RZ ;  /* 0x0000002606087c10 */ /* 0x000fe2000ff5e0ff */
[----:B------:R-:W-:-:S03]  /*1d00*/  IMAD.U32 R6, RZ, RZ, UR18 ;  /* 0x00000012ff067e24 */ /* 0x000fc6000f8e00ff */
[----:B------:R-:W-:Y:S02]  /*1d10*/  IADD3.X R9, R7, UR33, R5, P2, !PT ;  /* 0x0000002107097c10 */ /* 0x000fe400097fe405 */
[----:B------:R-:W-:-:S05]  /*1d20*/  IADD3.X R5, R29, UR25, RZ, P0, !PT ;  /* 0x000000191d057c10 */ /* 0x000fca00087fe4ff */
[----:B------:R-:W-:Y:S01]  /*1d30*/  IMAD.WIDE.U32 R4, R6, c[0x0][0x370], R4 ;  /* 0x0000dc0006047a25 */ /* 0x000fe200078e0004 */
[----:B------:R-:W-:Y:S02]  /*1d40*/  LOP3.LUT R6, R10, 0xffffffe0, RZ, 0xc0, !PT ;  /* 0xffffffe00a067812 */ /* 0x000fe400078ec0ff */
[----:B------:R-:W-:Y:S02]  /*1d50*/  SHF.R.S32.HI R10, RZ, 0x5, R10 ;  /* 0x00000005ff0a7819 */ /* 0x000fe4000001140a */
[----:B------:R-:W-:Y:S01]  /*1d60*/  IADD3 R5, R5, UR8, RZ ;  /* 0x0000000805057c10 */ /* 0x000fe2000fffe0ff */
[----:B------:R-:W-:Y:S01]  /*1d70*/  IMAD.IADD R21, R24, 0x1, -R6 ;  /* 0x0000000118157824 */ /* 0x000fe200078e0a06 */
[----:B------:R-:W-:Y:S01]  /*1d80*/  UIADD3 UR8, UR18, UR11, URZ ;  /* 0x0000000b12087290 */ /* 0x000fe2000fffe03f */
[----:B------:R-:W-:Y:S02]  /*1d90*/  IMAD.U32 R6, RZ, RZ, UR35 ;  /* 0x00000023ff067e24 */ /* 0x000fe4000f8e00ff */
[----:B------:R-:W-:-:S02]  /*1da0*/  IMAD R10, R10, UR46, R21 ;  /* 0x0000002e0a0a7c24 */ /* 0x000fc4000f8e0215 */
[----:B------:R-:W-:-:S03]  /*1db0*/  IMAD.WIDE.U32 R4, R6, c[0x0][0x378], R4 ;  /* 0x0000de0006047a25 */ /* 0x000fc600078e0004 */
[C---:B------:R-:W-:Y:S01]  /*1dc0*/  IADD3 R11, P0, R10.reuse, UR13, RZ ;  /* 0x0000000d0a0b7c10 */ /* 0x040fe2000ff1e0ff */
[----:B------:R-:W-:Y:S01]  /*1dd0*/  IMAD.MOV.U32 R6, RZ, RZ, R4 ;  /* 0x000000ffff067224 */ /* 0x000fe200078e0004 */
[----:B------:R-:W-:Y:S01]  /*1de0*/  IADD3 R7, R5, UR9, RZ ;  /* 0x0000000905077c10 */ /* 0x000fe2000fffe0ff */
[----:B------:R-:W-:Y:S01]  /*1df0*/  IMAD.U32 R5, RZ, RZ, UR35 ;  /* 0x00000023ff057e24 */ /* 0x000fe2000f8e00ff */
[----:B------:R-:W-:Y:S01]  /*1e00*/  LEA.HI.X.SX32 R10, R10, UR10, 0x1, P0 ;  /* 0x0000000a0a0a7c11 */ /* 0x000fe200080f0eff */
[----:B------:R-:W-:Y:S01]  /*1e10*/  IMAD R4, R23, c[0x0][0x370], RZ ;  /* 0x0000dc0017047a24 */ /* 0x000fe200078e02ff */
[----:B------:R-:W-:Y:S01]  /*1e20*/  LEA R12, P0, R11, c[0x0][0x350], 0x2 ;  /* 0x0000d4000b0c7a11 */ /* 0x000fe200078010ff */
[----:B------:R-:W-:Y:S01]  /*1e30*/  IMAD.WIDE.U32 R8, R5, c[0x0][0x1a8], R8 ;  /* 0x00006a0005087a25 */ /* 0x000fe200078e0008 */
[----:B------:R-:W-:Y:S02]  /*1e40*/  ULDC.64 UR10, c[0x0][0x3c8] ;  /* 0x0000f200000a7ab9 */ /* 0x000fe40000000a00 */
[----:B------:R-:W-:Y:S01]  /*1e50*/  LEA.HI.X R13, R11, c[0x0][0x354], R10, 0x2, P0 ;  /* 0x0000d5000b0d7a11 */ /* 0x000fe200000f140a */
[----:B------:R-:W-:Y:S01]  /*1e60*/  IMAD R4, R27, c[0x0][0x374], R4 ;  /* 0x0000dd001b047a24 */ /* 0x000fe200078e0204 */
[----:B------:R-:W-:Y:S01]  /*1e70*/  IADD3 R20, R9, UR14, RZ ;  /* 0x0000000e09147c10 */ /* 0x000fe2000fffe0ff */
[----:B------:R-:W-:Y:S01]  /*1e80*/  IMAD.WIDE.U32 R6, R27, c[0x0][0x370], R6 ;  /* 0x0000dc001b067a25 */ /* 0x000fe200078e0006 */
[----:B------:R-:W-:Y:S01]  /*1e90*/  LEA R30, P3, R8, c[0x0][0x160], 0x1 ;  /* 0x00005800081e7a11 */ /* 0x000fe200078608ff */
[----:B------:R1:W-:Y:S01]  /*1ea0*/  STL.64 [R1+0x30], R12 ;  /* 0x0000300c01007387 */ /* 0x0003e20000100a00 */
[----:B------:R-:W-:Y:S01]  /*1eb0*/  PLOP3.LUT P0, PT, PT, PT, UP1, 0x80, 0x0 ;  /* 0x000000000000781c */ /* 0x000fe20003f0f018 */
[----:B------:R-:W-:Y:S01]  /*1ec0*/  IMAD.IADD R19, R7, 0x1, R4 ;  /* 0x0000000107137824 */ /* 0x000fe200078e0204 */
[----:B------:R-:W-:Y:S01]  /*1ed0*/  LEA R32, P2, R6, c[0x0][0x330], 0x1 ;  /* 0x0000cc0006207a11 */ /* 0x000fe200078408ff */
[----:B------:R-:W-:Y:S01]  /*1ee0*/  UIMAD.WIDE UR8, UR8, UR24, UR10 ;  /* 0x00000018080872a5 */ /* 0x000fe2000f8e020a */
[----:B------:R-:W-:-:S02]  /*1ef0*/  LEA.HI.X R31, R8, c[0x0][0x164], R20, 0x1, P3 ;  /* 0x00005900081f7a11 */ /* 0x000fc400018f0c14 */
[----:B------:R-:W-:Y:S01]  /*1f00*/  LEA.HI.X R33, R6, c[0x0][0x334], R19, 0x1, P2 ;  /* 0x0000cd0006217a11 */ /* 0x000fe200010f0c13 */
[----:B------:R-:W-:Y:S02]  /*1f10*/  ULDC.64 UR10, c[0x0][0x200] ;  /* 0x00008000000a7ab9 */ /* 0x000fe40000000a00 */
[----:B------:R1:W-:Y:S01]  /*1f20*/  STL.64 [R1+0x48], R30 ;  /* 0x0000481e01007387 */ /* 0x0003e20000100a00 */
[----:B------:R-:W-:Y:S02]  /*1f30*/  UIMAD.WIDE UR12, UR12, UR24, UR10 ;  /* 0x000000180c0c72a5 */ /* 0x000fe4000f8e020a */
[----:B------:R-:W-:Y:S01]  /*1f40*/  UMOV UR15, UR8 ;  /* 0x00000008000f7c82 */ /* 0x000fe20008000000 */
[----:B------:R1:W-:Y:S01]  /*1f50*/  STL.64 [R1+0x40], R32 ;  /* 0x0000402001007387 */ /* 0x0003e20000100a00 */
[----:B------:R-:W-:Y:S01]  /*1f60*/  UMOV UR14, UR9 ;  /* 0x00000009000e7c82 */ /* 0x000fe20008000000 */
        /* <DEDUP_REMOVED lines=19> */
.L_x_412:
        /* <DEDUP_REMOVED lines=18> */
.L_x_413:
[----:B-1----:R1:W5:Y:S01]  /*21c0*/  LDL R13, [R1+0x70] ;  /* 0x00007000010d7983 */ /* 0x0023620000100800 */
        /* <DEDUP_REMOVED lines=33> */
.L_x_415:
[----:B-1----:R-:W-:Y:S05]  /*23e0*/  BSYNC B0 ;  /* 0x0000000000007941 */ /* 0x002fea0003800000 */
.L_x_414:
        /* <DEDUP_REMOVED lines=19> */
.L_x_417:
[----:B------:R-:W-:Y:S05]  /*2520*/  BSYNC B0 ;  /* 0x0000000000007941 */ /* 0x000fea0003800000 */
.L_x_416:
        /* <DEDUP_REMOVED lines=30> */
.L_x_419:
[----:B------:R-:W-:Y:S05]  /*2710*/  BSYNC B0 ;  /* 0x0000000000007941 */ /* 0x000fea0003800000 */
.L_x_418:
        /* <DEDUP_REMOVED lines=18> */
.L_x_411:
        /* <DEDUP_REMOVED lines=55> */
.L_x_422:
[----:B------:R-:W-:Y:S05]  /*2bb0*/  BSYNC B0 ;  /* 0x0000000000007941 */ /* 0x000fea0003800000 */
.L_x_421:
        /* <DEDUP_REMOVED lines=42> */
.L_x_424:
[----:B------:R-:W-:Y:S05]  /*2e60*/  BSYNC B0 ;  /* 0x0000000000007941 */ /* 0x000fea0003800000 */
.L_x_423:
        /* <DEDUP_REMOVED lines=29> */
.L_x_426:
[----:B------:R-:W-:Y:S05]  /*3040*/  BSYNC B0 ;  /* 0x0000000000007941 */ /* 0x000fea0003800000 */
.L_x_425:
        /* <DEDUP_REMOVED lines=40> */
.L_x_428:
[----:B------:R-:W-:Y:S05]  /*32d0*/  BSYNC B0 ;  /* 0x0000000000007941 */ /* 0x000fea0003800000 */
.L_x_427:
        /* <DEDUP_REMOVED lines=26> */
.L_x_430:
[----:B------:R-:W-:Y:S05]  /*3480*/  BSYNC B0 ;  /* 0x0000000000007941 */ /* 0x000fea0003800000 */
.L_x_429:
        /* <DEDUP_REMOVED lines=38> */
.L_x_432:
[----:B------:R-:W-:Y:S05]  /*36f0*/  BSYNC B0 ;  /* 0x0000000000007941 */ /* 0x000fea0003800000 */
.L_x_431:
[----:B------:R-:W5:Y:S01]  /*3700*/  LDL R5, [R1+0x3c] ;  /* 0x00003c0001057983 */ /* 0x000f620000100800 */
[----:B-1----:R-:W-:Y:S01]  /*3710*/  MOV R6, 0x7f800000 ;  /* 0x7f80000000067802 */ /* 0x002fe20000000f00 */
[----:B------:R-:W-:Y:S01]  /*3720*/  IMAD.MOV.U32 R7, RZ, RZ, 0x7f800000 ;  /* 0x7f800000ff077424 */ /* 0x000fe200078e00ff */
[----:B------:R-:W-:Y:S01]  /*3730*/  ULDC.64 UR8, c[0x0][0x198] ;  /* 0x0000660000087ab9 */ /* 0x000fe20000000a00 */
[C---:B-----5:R-:W-:Y:S02]  /*3740*/  IADD3 R4, R5.reuse, 0x8, RZ ;  /* 0x0000000805047810 */ /* 0x060fe40007ffe0ff */
[----:B------:R-:W-:Y:S02]  /*3750*/  ISETP.GE.AND P1, PT, R5, UR6, PT ;  /* 0x0000000605007c0c */ /* 0x000fe4000bf26270 */
[----:B------:R-:W-:Y:S01]  /*3760*/  ISETP.GE.AND P0, PT, R4, UR6, PT ;  /* 0x0000000604007c0c */ /* 0x000fe2000bf06270 */
[----:B------:R-:W-:-:S04]  /*3770*/  IMAD.MOV.U32 R4, RZ, RZ, 0x4 ;  /* 0x00000004ff047424 */ /* 0x000fc800078e00ff */
[----:B------:R-:W-:-:S06]  /*3780*/  IMAD.WIDE R4, R5, R4, UR12 ;  /* 0x0000000c05047e25 */ /* 0x000fcc000f8e0204 */
        /* <DEDUP_REMOVED lines=8> */
[----:B-1----:R-:W-:-:S04]  /*3810*/  IMAD.U32 R4, RZ, RZ, UR22 ;  /* 0x00000016ff047e24 */ /* 0x002fc8000f8e00ff */
[----:B------:R-:W-:Y:S01]  /*3820*/  IMAD.WIDE.U32 R4, R4, c[0x0][0x198], R28 ;  /* 0x0000660004047a25 */ /* 0x000fe200078e001c */
[----:B--2---:R1:W-:Y:S04]  /*3830*/  STL [R1+0x6c], R6 ;  /* 0x00006c0601007387 */ /* 0x0043e80000100800 */
[----:B-----5:R2:W-:Y:S01]  /*3840*/  STL [R1+0x68], R7 ;  /* 0x0000680701007387 */ /* 0x0205e20000100800 */
[----:B-1----:R-:W-:Y:S02]  /*3850*/  IADD3 R6, P0, R4, UR26, RZ ;  /* 0x0000001a04067c10 */ /* 0x002fe4000ff1e0ff */
[----:B------:R-:W-:-:S04]  /*3860*/  MOV R4, UR6 ;  /* 0x0000000600047c02 */ /* 0x000fc80008000f00 */
[----:B--2---:R-:W-:Y:S01]  /*3870*/  IADD3.X R7, R5, UR27, R4, P0, !PT ;  /* 0x0000001b05077c10 */ /* 0x004fe200087fe404 */
[----:B------:R-:W-:-:S04]  /*3880*/  IMAD R4, R22, c[0x0][0x1b0], RZ ;  /* 0x00006c0016047a24 */ /* 0x000fc800078e02ff */
[C---:B------:R-:W-:Y:S02]  /*3890*/  IMAD R4, R17.reuse, c[0x0][0x1b4], R4 ;  /* 0x00006d0011047a24 */ /* 0x040fe400078e0204 */
[----:B------:R-:W-:-:S05]  /*38a0*/  IMAD.WIDE.U32 R6, R17, c[0x0][0x1b0], R6 ;  /* 0x00006c0011067a25 */ /* 0x000fca00078e0006 */
[----:B------:R-:W-:Y:S01]  /*38b0*/  IADD3 R9, R7, R4, RZ ;  /* 0x0000000407097210 */ /* 0x000fe20007ffe0ff */
        /* <DEDUP_REMOVED lines=34> */
.L_x_434:
[----:B------:R-:W-:Y:S05]  /*3ae0*/  BSYNC B0 ;  /* 0x0000000000007941 */ /* 0x000fea0003800000 */
.L_x_433:
        /* <DEDUP_REMOVED lines=39> */
.L_x_436:
[----:B------:R-:W-:Y:S05]  /*3d60*/  BSYNC B0 ;  /* 0x0000000000007941 */ /* 0x000fea0003800000 */
.L_x_435:
[----:B------:R-:W0:Y:S01]  /*3d70*/  LDGDEPBAR ;  /* 0x00000000000079af */ /* 0x000e220000000000 */
[----:B------:R-:W-:Y:S01]  /*3d80*/  ULDC.64 UR10, c[0x0][0x318] ;  /* 0x0000c600000a7ab9 */ /* 0x000fe20000000a00 */
[----:B-1----:R-:W-:Y:S01]  /*3d90*/  IMAD.MOV.U32 R6, RZ, RZ, c[0x0][0x308] ;  /* 0x0000c200ff067624 */ /* 0x002fe200078e00ff */
[----:B------:R-:W-:Y:S01]  /*3da0*/  UISETP.NE.U32.AND UP1, UPT, URZ, UR10, UPT ;  /* 0x0000000a3f00728c */ /* 0x000fe2000bf25070 */
[----:B------:R-:W-:Y:S01]  /*3db0*/  IMAD.MOV.U32 R7, RZ, RZ, c[0x0][0x30c] ;  /* 0x0000c300ff077624 */ /* 0x000fe200078e00ff */
[----:B------:R-:W-:Y:S02]  /*3dc0*/  ULDC.64 UR18, c[0x0][0x320] ;  /* 0x0000c80000127ab9 */ /* 0x000fe40000000a00 */
[----:B------:R-:W-:-:S06]  /*3dd0*/  UISETP.NE.AND.EX UP1, UPT, URZ, UR11, UPT, UP1 ;  /* 0x0000000b3f00728c */ /* 0x000fcc000bf25310 */
[----:B------:R-:W-:-:S05]  /*3de0*/  PLOP3.LUT P1, PT, PT, PT, UP1, 0x80, 0x0 ;  /* 0x000000000000781c */ /* 0x000fca0003f2f018 */
[----:B------:R-:W-:Y:S02]  /*3df0*/  @UP1 UMOV UR8, UR35 ;  /* 0x0000002300081c82 */ /* 0x000fe40008000000 */
[----:B------:R-:W-:Y:S02]  /*3e00*/  @UP1 UMOV UR9, UR58 ;  /* 0x0000003a00091c82 */ /* 0x000fe40008000000 */
[----:B------:R-:W-:Y:S01]  /*3e10*/  @UP1 UIMAD.WIDE.U32 UR8, UR32, UR18, UR8 ;  /* 0x00000012200812a5 */ /* 0x000fe2000f8e0008 */
[----:B------:R-:W-:-:S04]  /*3e20*/  DEPBAR.LE SB0, 0x1 ;  /* 0x000080400000791a */ /* 0x000fc80000000000 */
[----:B------:R-:W-:Y:S01]  /*3e30*/  BAR.SYNC.DEFER_BLOCKING 0x0 ;  /* 0x0000000000007b1d */ /* 0x000fe20000010000 */
[----:B------:R-:W-:Y:S02]  /*3e40*/  @UP1 UIMAD UR18, UR39, UR18, URZ ;  /* 0x00000012271212a4 */ /* 0x000fe4000f8e023f */
[----:B------:R-:W-:Y:S02]  /*3e50*/  @UP1 ULEA UR10, UP0, UR8, UR10, 0x2 ;  /* 0x0000000a080a1291 */ /* 0x000fe4000f80103f */
[----:B------:R-:W-:-:S04]  /*3e60*/  @UP1 UIMAD UR19, UR32, UR19, UR18 ;  /* 0x00000013201312a4 */ /* 0x000fc8000f8e0212 */
[----:B------:R-:W-:Y:S01]  /*3e70*/  @UP1 UIADD3 UR19, UR9, UR19, URZ ;  /* 0x0000001309131290 */ /* 0x000fe2000fffe03f */
[----:B------:R-:W-:-:S03]  /*3e80*/  IMAD.U32 R4, RZ, RZ, UR10 ;  /* 0x0000000aff047e24 */ /* 0x000fc6000f8e00ff */
[----:B------:R-:W-:-:S06]  /*3e90*/  @UP1 ULEA.HI.X UR11, UR8, UR11, UR19, 0x2, UP0 ;  /* 0x0000000b080b1291 */ /* 0x000fcc00080f1413 */
[----:B------:R-:W-:-:S05]  /*3ea0*/  IMAD.U32 R5, RZ, RZ, UR11 ;  /* 0x0000000bff057e24 */ /* 0x000fca000f8e00ff */
[----:B------:R1:W5:Y:S04]  /*3eb0*/  @P1 LDG.E R11, [R4.64] ;  /* 0x00000004040b1981 */ /* 0x000368000c1e1900 */
[----:B------:R-:W2:Y:S04]  /*3ec0*/  S2R R15, SR_TID.X ;  /* 0x00000000000f7919 */ /* 0x000ea80000002100 */
[----:B----4-:R3:W4:Y:S01]  /*3ed0*/  LDG.E.64 R12, [R6.64] ;  /* 0x00000004060c7981 */ /* 0x010722000c1e1b00 */
[----:B------:R-:W5:Y:S01]  /*3ee0*/  @P1 MUFU.RCP R14, c[0x0][0x238] ;  /* 0x00008e00000e1b08 */ /* 0x000f620000001000 */
[----:B------:R-:W-:-:S02]  /*3ef0*/  IMAD.U32 R8, RZ, RZ, UR29 ;  /* 0x0000001dff087e24 */ /* 0x000fc4000f8e00ff */
[----:B------:R-:W-:Y:S01]  /*3f00*/  IMAD.MOV.U32 R240, RZ, RZ, 0x20 ;  /* 0x00000020fff07424 */ /* 0x000fe200078e00ff */
[----:B------:R-:W4:Y:S04]  /*3f10*/  LDSM.16.M88.4 R164, [R252+0x12000] ;  /* 0x01200000fca4783b */ /* 0x000f280000000200 */
[----:B------:R-:W4:Y:S04]  /*3f20*/  LDSM.16.M88.4 R168, [R252+0x12800] ;  /* 0x01280000fca8783b */ /* 0x000f280000000200 */
[----:B------:R-:W4:Y:S04]  /*3f30*/  LDSM.16.M88.4 R196, [R252+0x14000] ;  /* 0x01400000fcc4783b */ /* 0x000f280000000200 */
[----:B-1----:R3:W4:Y:S01]  /*3f40*/  LDG.E.64 R4, [R6.64+0x8] ;  /* 0x0000080406047981 */ /* 0x002722000c1e1b00 */
[----:B------:R-:W-:Y:S01]  /*3f50*/  UIADD3 UR19, UR20, 0x40, UR22 ;  /* 0x0000004014137890 */ /* 0x000fe2000fffe016 */
[----:B--2---:R-:W-:-:S02]  /*3f60*/  IMAD.SHL.U32 R15, R15, 0x2, RZ ;  /* 0x000000020f0f7824 */ /* 0x004fc400078e00ff */
[----:B------:R-:W1:Y:S01]  /*3f70*/  LDSM.16.M88.4 R200, [R252+0x14800] ;  /* 0x01480000fcc8783b */ /* 0x000e620000000200 */
[----:B------:R-:W-:-:S03]  /*3f80*/  UMOV UR6, URZ ;  /* 0x0000003f00067c82 */ /* 0x000fc60008000000 */
[----:B------:R-:W2:Y:S04]  /*3f90*/  LDSM.16.M88.4 R228, [R252+0x16000] ;  /* 0x01600000fce4783b */ /* 0x000ea80000000200 */
[----:B------:R-:W1:Y:S01]  /*3fa0*/  LDSM.16.M88.4 R232, [R252+0x16800] ;  /* 0x01680000fce8783b */ /* 0x000e620000000200 */
[CC--:B---3--:R-:W-:Y:S02]  /*3fb0*/  LEA.HI R6, R25.reuse, R24.reuse, RZ, 0x7 ;  /* 0x0000001819067211 */ /* 0x0c8fe400078f38ff */
[----:B------:R-:W-:Y:S02]  /*3fc0*/  LEA.HI R7, R25, R24, RZ, 0x3 ;  /* 0x0000001819077211 */ /* 0x000fe400078f18ff */
[----:B------:R-:W-:Y:S02]  /*3fd0*/  SHF.R.S32.HI R6, RZ, 0x7, R6 ;  /* 0x00000007ff067819 */ /* 0x000fe40000011406 */
[----:B------:R-:W-:-:S03]  /*3fe0*/  LOP3.LUT R7, R7, 0xfffffff8, RZ, 0xc0, !PT ;  /* 0xfffffff807077812 */ /* 0x000fc600078ec0ff */
[----:B------:R-:W-:Y:S02]  /*3ff0*/  IMAD.SHL.U32 R10, R6, 0x20, RZ ;  /* 0x00000020060a7824 */ /* 0x000fe400078e00ff */
[----:B------:R-:W-:Y:S02]  /*4000*/  IMAD.IADD R9, R24, 0x1, -R7 ;  /* 0x0000000118097824 */ /* 0x000fe400078e0a07 */
[----:B------:R-:W-:Y:S01]  /*4010*/  IMAD.U32 R7, RZ, RZ, UR29 ;  /* 0x0000001dff077e24 */ /* 0x000fe2000f8e00ff */
[----:B------:R-:W-:Y:S01]  /*4020*/  LOP3.LUT R10, R10, 0x6, R15, 0xf8, !PT ;  /* 0x000000060a0a7812 */ /* 0x000fe200078ef80f */
[----:B------:R-:W-:Y:S01]  /*4030*/  IMAD R8, R8, 0x2, R6 ;  /* 0x0000000208087824 */ /* 0x000fe200078e0206 */
[----:B------:R-:W-:Y:S02]  /*4040*/  LOP3.LUT P0, RZ, R9, 0x2, RZ, 0xc0, !PT ;  /* 0x0000000209ff7812 */ /* 0x000fe4000780c0ff */
[----:B------:R-:W-:Y:S01]  /*4050*/  SHF.R.S32.HI R6, RZ, 0x1f, R21 ;  /* 0x0000001fff067819 */ /* 0x000fe20000011415 */
[----:B------:R-:W-:-:S05]  /*4060*/  IMAD R16, R7, 0x40, R10 ;  /* 0x0000004007107824 */ /* 0x000fca00078e020a */
[----:B------:R-:W-:Y:S04]  /*4070*/  STL [R1+0x38], R16 ;  /* 0x0000381001007387 */ /* 0x000fe80000100800 */
[----:B------:R-:W3:Y:S04]  /*4080*/  LDL R10, [R1+0x4] ;  /* 0x00000400010a7983 */ /* 0x000ee80000100800 */
[----:B------:R-:W2:Y:S01]  /*4090*/  LDL R9, [R1] ;  /* 0x0000000001097983 */ /* 0x000ea20000100800 */
        /* <DEDUP_REMOVED lines=8> */
[----:B-----5:R-:W-:-:S04]  /*4120*/  @P1 FMUL.FTZ R11, R11, R14 ;  /* 0x0000000e0b0b1220 */ /* 0x020fc80000410000 */
[----:B------:R-:W5:Y:S08]  /*4130*/  @P1 R2UR UR9, R11 ;  /* 0x000000000b0913c2 */ /* 0x000f7000000e0000 */
[----:B----4-:R-:W4:Y:S08]  /*4140*/  R2UR UR11, R13 ;  /* 0x000000000d0b73c2 */ /* 0x010f3000000e0000 */
[----:B------:R1:W1:Y:S01]  /*4150*/  R2UR UR8, R12 ;  /* 0x000000000c0873c2 */ /* 0x00026200000e0000 */
[----:B------:R-:W-:-:S04]  /*4160*/  IADD3 R7, P2, P1, R4, UR44, R21 ;  /* 0x0000002c04077c10 */ /* 0x000fc8000f95e015 */
[----:B------:R-:W-:-:S05]  /*4170*/  IADD3.X R4, R5, UR48, R6, P2, P1 ;  /* 0x0000003005047c10 */ /* 0x000fca00097e2406 */
[----:B------:R1:W-:Y:S02]  /*4180*/  STL [R1+0xa8], R4 ;  /* 0x0000a80401007387 */ /* 0x0003e40000100800 */
[----:B-1----:R-:W1:Y:S02]  /*4190*/  I2F R4, R16 ;  /* 0x0000001000047306 */ /* 0x002e640000201400 */
[----:B-1----:R1:W-:Y:S04]  /*41a0*/  STL [R1+0x8c], R4 ;  /* 0x00008c0401007387 */ /* 0x0023e80000100800 */
[----:B---3--:R-:W3:Y:S04]  /*41b0*/  LDSM.16.M88.4 R148, [R10+0x12000] ;  /* 0x012000000a94783b */ /* 0x008ee80000000200 */
[----:B------:R-:W3:Y:S04]  /*41c0*/  LDSM.16.M88.4 R152, [R10+0x12800] ;  /* 0x012800000a98783b */ /* 0x000ee80000000200 */
[----:B--2---:R-:W2:Y:S04]  /*41d0*/  LDSM.16.M88.4 R156, [R9+0x12000] ;  /* 0x01200000099c783b */ /* 0x004ea80000000200 */
[----:B------:R-:W2:Y:S04]  /*41e0*/  LDSM.16.M88.4 R160, [R9+0x12800] ;  /* 0x0128000009a0783b */ /* 0x000ea80000000200 */
[----:B------:R-:W2:Y:S04]  /*41f0*/  LDSM.16.M88.4 R180, [R10+0x14000] ;  /* 0x014000000ab4783b */ /* 0x000ea80000000200 */
[----:B------:R-:W2:Y:S01]  /*4200*/  LDSM.16.M88.4 R184, [R10+0x14800] ;  /* 0x014800000ab8783b */ /* 0x000ea20000000200 */
[----:B-1----:R-:W-:-:S03]  /*4210*/  IADD3 R4, R16, 0x19, RZ ;  /* 0x0000001910047810 */ /* 0x002fc60007ffe0ff */
[----:B------:R-:W1:Y:S03]  /*4220*/  LDSM.16.M88.4 R188, [R9+0x14000] ;  /* 0x0140000009bc783b */ /* 0x000e660000000200 */
[----:B------:R-:W3:Y:S01]  /*4230*/  I2F R4, R4 ;  /* 0x0000000400047306 */ /* 0x000ee20000201400 */
[----:B------:R-:W1:Y:S04]  /*4240*/  LDSM.16.M88.4 R192, [R9+0x14800] ;  /* 0x0148000009c0783b */ /* 0x000e680000000200 */
[----:B------:R-:W1:Y:S04]  /*4250*/  LDSM.16.M88.4 R212, [R10+0x16000] ;  /* 0x016000000ad4783b */ /* 0x000e680000000200 */
[----:B------:R-:W1:Y:S04]  /*4260*/  LDSM.16.M88.4 R216, [R10+0x16800] ;  /* 0x016800000ad8783b */ /* 0x000e680000000200 */
[----:B------:R-:W1:Y:S04]  /*4270*/  LDSM.16.M88.4 R220, [R9+0x16000] ;  /* 0x0160000009dc783b */ /* 0x000e680000000200 */
[----:B---3--:R3:W-:Y:S04]  /*4280*/  STL [R1+0x9c], R4 ;  /* 0x00009c0401007387 */ /* 0x0087e80000100800 */
[----:B------:R-:W1:Y:S01]  /*4290*/  LDSM.16.M88.4 R224, [R9+0x16800] ;  /* 0x0168000009e0783b */ /* 0x000e620000000200 */
[----:B---3--:R-:W-:-:S06]  /*42a0*/  IADD3 R4, R16, 0x18, RZ ;  /* 0x0000001810047810 */ /* 0x008fcc0007ffe0ff */
[----:B------:R-:W3:Y:S02]  /*42b0*/  I2F R4, R4 ;  /* 0x0000000400047306 */ /* 0x000ee40000201400 */
[----:B---3--:R3:W-:Y:S02]  /*42c0*/  STL [R1+0x98], R4 ;  /* 0x0000980401007387 */ /* 0x0087e40000100800 */
        /* <DEDUP_REMOVED lines=10> */
[----:B------:R-:W3:Y:S01]  /*4370*/  I2F R4, R4 ;  /* 0x0000000400047306 */ /* 0x000ee20000201400 */
[----:B------:R-:W-:Y:S01]  /*4380*/  IMAD.WIDE.U32 R6, R7, -0x2daee0ad, RZ ;  /* 0xd2511f5307067825 */ /* 0x000fe200078e00ff */
[----:B---3--:R3:W-:Y:S02]  /*4390*/  STL [R1+0x84], R4 ;  /* 0x0000840401007387 */ /* 0x0087e40000100800 */
[----:B---3--:R-:W-:-:S04]  /*43a0*/  IADD3 R4, R16, 0x1, RZ ;  /* 0x0000000110047810 */ /* 0x008fc80007ffe0ff */
[----:B------:R4:W3:Y:S02]  /*43b0*/  I2F R5, R4 ;  /* 0x0000000400057306 */ /* 0x0008e40000201400 */
[----:B----4-:R-:W-:-:S04]  /*43c0*/  LOP3.LUT R4, R8, UR11, RZ, 0x3c, !PT ;  /* 0x0000000b08047c12 */ /* 0x010fc8000f8e3cff */
[----:B------:R-:W-:Y:S01]  /*43d0*/  LOP3.LUT R4, R4, R7, RZ, 0x3c, !PT ;  /* 0x0000000704047212 */ /* 0x000fe200078e3cff */
[----:B---3--:R3:W-:Y:S04]  /*43e0*/  STL [R1+0x80], R5 ;  /* 0x0000800501007387 */ /* 0x0087e80000100800 */
[----:B------:R4:W-:Y:S01]  /*43f0*/  STL.64 [R1+0xb0], R6 ;  /* 0x0000b00601007387 */ /* 0x0009e20000100a00 */
[----:B---3--:R-:W-:-:S05]  /*4400*/  IMAD.WIDE.U32 R4, R4, -0x326172a9, RZ ;  /* 0xcd9e8d5704047825 */ /* 0x008fca00078e00ff */
[----:B------:R4:W-:Y:S01]  /*4410*/  STL.64 [R1+0x78], R4 ;  /* 0x0000780401007387 */ /* 0x0009e20000100a00 */
        /* <DEDUP_REMOVED lines=49> */
[----:B------:R-:W-:-:S02]  /*4730*/  UIADD3 UR19, UR19, -UR17, URZ ;  /* 0x8000001113137290 */ /* 0x000fc4000fffe03f */
[----:B------:R-:W-:Y:S02]  /*4740*/  UIADD3 UR18, UR18, 0x40, URZ ;  /* 0x0000004012127890 */ /* 0x000fe4000fffe03f */
[----:B-12-45:R-:W-:Y:S02]  /*4750*/  @UP1 UMOV UR6, UR9 ;  /* 0x0000000900061c82 */ /* 0x036fe40008000000 */
.L_x_439:
[----:B------:R-:W2:Y:S01]  /*4760*/  LDL R90, [R1+0x4] ;  /* 0x00000400015a7983 */ /* 0x000ea20000100800 */
[----:B------:R-:W-:Y:S02]  /*4770*/  USHF.L.U32 UR9, UR7, 0x6, URZ ;  /* 0x0000000607097899 */ /* 0x000fe4000800063f */
[----:B------:R-:W-:Y:S01]  /*4780*/  UIADD3 UR10, UR11, 0x76cf5d0a, URZ ;  /* 0x76cf5d0a0b0a7890 */ /* 0x000fe2000fffe03f */
[----:B------:R-:W3:Y:S01]  /*4790*/  LDL R96, [R1+0x8] ;  /* 0x0000080001607983 */ /* 0x000ee20000100800 */
[----:B------:R-:W-:Y:S03]  /*47a0*/  UISETP.GE.AND UP0, UPT, UR9, UR19, UPT ;  /* 0x000000130900728c */ /* 0x000fe6000bf06270 */
[----:B------:R-:W4:Y:S01]  /*47b0*/  LDL R89, [R1] ;  /* 0x0000000001597983 */ /* 0x000f220000100800 */
[----:B------:R-:W-:Y:S03]  /*47c0*/  UISETP.LT.AND UP0, UPT, UR18, UR17, UP0 ;  /* 0x000000111200728c */ /* 0x000fe60008701270 */
[----:B-----5:R-:W5:Y:S03]  /*47d0*/  LDL R95, [R1+0xc] ;  /* 0x00000c00015f7983 */ /* 0x020f660000100800 */
[----:B------:R-:W-:Y:S01]  /*47e0*/  PLOP3.LUT P2, PT, PT, PT, UP0, 0x80, 0x0 ;  /* 0x000000000000781c */ /* 0x000fe20003f4f008 */
[----:B------:R-:W4:Y:S01]  /*47f0*/  LDL R94, [R1+0x18] ;  /* 0x00001800015e7983 */ /* 0x000f220000100800 */
[----:B------:R-:W-:Y:S03]  /*4800*/  UISETP.GT.AND UP0, UPT, UR7, UR16, UPT ;  /* 0x000000100700728c */ /* 0x000fe6000bf04270 */
[----:B------:R-:W4:Y:S04]  /*4810*/  LDL R88, [R1+0x10] ;  /* 0x0000100001587983 */ /* 0x000f280000100800 */
[----:B------:R-:W4:Y:S04]  /*4820*/  LDL R93, [R1+0x14] ;  /* 0x00001400015d7983 */ /* 0x000f280000100800 */
[----:B------:R-:W0:Y:S08]  /*4830*/  LDGDEPBAR ;  /* 0x00000000000079af */ /* 0x000e300000000000 */
[----:B------:R-:W4:Y:S04]  /*4840*/  LDL R99, [R1+0xb8] ;  /* 0x0000b80001637983 */ /* 0x000f280000100800 */
[----:B------:R-:W4:Y:S04]  /*4850*/  LDL R98, [R1+0xa8] ;  /* 0x0000a80001627983 */ /* 0x000f280000100800 */
[----:B------:R-:W4:Y:S04]  /*4860*/  LDL R97, [R1+0x8c] ;  /* 0x00008c0001617983 */ /* 0x000f280000100800 */
[----:B------:R-:W4:Y:S04]  /*4870*/  LDL R92, [R1+0x3c] ;  /* 0x00003c00015c7983 */ /* 0x000f280000100800 */
[----:B------:R-:W4:Y:S04]  /*4880*/  LDL R91, [R1+0x80] ;  /* 0x00008000015b7983 */ /* 0x000f280000100800 */
[----:B------:R-:W4:Y:S06]  /*4890*/  LDL.64 R246, [R1+0x78] ;  /* 0x0000780001f67983 */ /* 0x000f2c0000100a00 */
[----:B------:R-:W4:Y:S01]  /*48a0*/  LDL R244, [R1+0x90] ;  /* 0x0000900001f47983 */ /* 0x000f220000100800 */
[----:B------:R-:W-:Y:S04]  /*48b0*/  DEPBAR.LE SB0, 0x0 ;  /* 0x000080000000791a */ /* 0x000fe80000000000 */
[----:B------:R-:W-:Y:S08]  /*48c0*/  BAR.SYNC.DEFER_BLOCKING 0x0 ;  /* 0x0000000000007b1d */ /* 0x000ff00000010000 */
[----:B------:R-:W-:Y:S08]  /*48d0*/  LDSM.16.M88.4 R84, [R252+0xc000] ;  /* 0x00c00000fc54783b */ /* 0x000ff00000000200 */
[----:B-12---:R-:W-:Y:S08]  /*48e0*/  LDSM.16.M88.4 R8, [R90+0xc000] ;  /* 0x00c000005a08783b */ /* 0x006ff00000000200 */
[----:B---3--:R-:W1:Y:S08]  /*48f0*/  LDSM.16.M88.4 R16, [R96] ;  /* 0x000000006010783b */ /* 0x008e700000000200 */
[----:B------:R-:W2:Y:S08]  /*4900*/  LDSM.16.M88.4 R68, [R90+0xc800] ;  /* 0x00c800005a44783b */ /* 0x000eb00000000200 */
[----:B-----5:R-:W-:Y:S08]  /*4910*/  LDSM.16.M88.4 R72, [R95] ;  /* 0x000000005f48783b */ /* 0x020ff00000000200 */
[----:B----4-:R-:W3:Y:S08]  /*4920*/  LDSM.16.M88.4 R76, [R89+0xc000] ;  /* 0x00c00000594c783b */ /* 0x010ef00000000200 */
[----:B------:R-:W4:Y:S01]  /*4930*/  LDSM.16.M88.4 R80, [R89+0xc800] ;  /* 0x00c800005950783b */ /* 0x000f220000000200 */
[C---:B-1----:R-:W-:Y:S08]  /*4940*/  HMMA.16816.F32.BF16 R4, R16.reuse, R8, RZ ;  /* 0x000000081004723c */ /* 0x042ff000000418ff */
[C---:B------:R-:W-:Y:S08]  /*4950*/  HMMA.16816.F32.BF16 R8, R16.reuse, R10, RZ ;  /* 0x0000000a1008723c */ /* 0x040ff000000418ff */
[C---:B--2---:R-:W-:Y:S08]  /*4960*/  HMMA.16816.F32.BF16 R12, R16.reuse, R68, RZ ;  /* 0x00000044100c723c */ /* 0x044ff000000418ff */
[----:B------:R-:W-:Y:S01]  /*4970*/  HMMA.16816.F32.BF16 R16, R16, R70, RZ ;  /* 0x000000461010723c */ /* 0x000fe200000418ff */
[----:B------:R-:W1:Y:S07]  /*4980*/  LDSM.16.M88.4 R68, [R94] ;  /* 0x000000005e44783b */ /* 0x000e6e0000000200 */
[C---:B---3--:R-:W-:Y:S08]  /*4990*/  HMMA.16816.F32.BF16 R4, R72.reuse, R76, R4 ;  /* 0x0000004c4804723c */ /* 0x048ff00000041804 */
[C---:B------:R-:W-:Y:S01]  /*49a0*/  HMMA.16816.F32.BF16 R8, R72.reuse, R78, R8 ;  /* 0x0000004e4808723c */ /* 0x040fe20000041808 */
[----:B------:R-:W2:Y:S07]  /*49b0*/  LDSM.16.M88.4 R76, [R252+0xc800] ;  /* 0x00c80000fc4c783b */ /* 0x000eae0000000200 */
[C---:B----4-:R-:W-:Y:S08]  /*49c0*/  HMMA.16816.F32.BF16 R12, R72.reuse, R80, R12 ;  /* 0x00000050480c723c */ /* 0x050ff0000004180c */
[----:B------:R-:W-:Y:S01]  /*49d0*/  HMMA.16816.F32.BF16 R16, R72, R82, R16 ;  /* 0x000000524810723c */ /* 0x000fe20000041810 */
[----:B------:R-:W-:Y:S07]  /*49e0*/  LDSM.16.M88.4 R72, [R93] ;  /* 0x000000005d48783b */ /* 0x000fee0000000200 */
[C---:B-1----:R-:W-:Y:S01]  /*49f0*/  HMMA.16816.F32.BF16 R4, R68.reuse, R84, R4 ;  /* 0x000000544404723c */ /* 0x042fe20000041804 */
[----:B------:R-:W1:Y:S07]  /*4a00*/  LDSM.16.M88.4 R80, [R88+0xc000] ;  /* 0x00c000005850783b */ /* 0x000e6e0000000200 */
[C---:B------:R-:W-:Y:S01]  /*4a10*/  HMMA.16816.F32.BF16 R8, R68.reuse, R86, R8 ;  /* 0x000000564408723c */ /* 0x040fe20000041808 */
[----:B------:R-:W3:Y:S07]  /*4a20*/  LDSM.16.M88.4 R84, [R88+0xc800] ;  /* 0x00c800005854783b */ /* 0x000eee0000000200 */
[C---:B--2---:R-:W-:Y:S08]  /*4a30*/  HMMA.16816.F32.BF16 R12, R68.reuse, R76, R12 ;  /* 0x0000004c440c723c */ /* 0x044ff0000004180c */
[----:B------:R-:W-:Y:S01]  /*4a40*/  HMMA.16816.F32.BF16 R16, R68, R78, R16 ;  /* 0x0000004e4410723c */ /* 0x000fe20000041810 */
[----:B------:R-:W-:Y:S08]  /*4a50*/  LDSM.16.M88.4 R68, [R96+0x2000] ;  /* 0x002000006044783b */ /* 0x000ff00000000200 */
[----:B------:R-:W2:Y:S01]  /*4a60*/  LDSM.16.M88.4 R76, [R90+0xe000] ;  /* 0x00e000005a4c783b */ /* 0x000ea20000000200 */
[C---:B-1----:R-:W-:Y:S08]  /*4a70*/  HMMA.16816.F32.BF16 R4, R72.reuse, R80, R4 ;  /* 0x000000504804723c */ /* 0x042ff00000041804 */
[C---:B------:R-:W-:Y:S01]  /*4a80*/  HMMA.16816.F32.BF16 R8, R72.reuse, R82, R8 ;  /* 0x000000524808723c */ /* 0x040fe20000041808 */
[----:B------:R-:W1:Y:S07]  /*4a90*/  LDSM.16.M88.4 R80, [R90+0xe800] ;  /* 0x00e800005a50783b */ /* 0x000e6e0000000200 */
[C---:B---3--:R-:W-:Y:S08]  /*4aa0*/  HMMA.16816.F32.BF16 R12, R72.reuse, R84, R12 ;  /* 0x00000054480c723c */ /* 0x048ff0000004180c */
        /* <DEDUP_REMOVED lines=33> */
[----:B------:R3:W4:Y:S07]  /*4cc0*/  LDSM.16.M88.4 R84, [R89+0x10800] ;  /* 0x010800005954783b */ /* 0x00072e0000000200 */
[C---:B-1----:R-:W-:Y:S01]  /*4cd0*/  HMMA.16816.F32.BF16 R12, R68.reuse, R76, R12 ;  /* 0x0000004c440c723c */ /* 0x042fe2000004180c */
[----:B------:R-:W5:Y:S07]  /*4ce0*/  LDL R90, [R1+0x38] ;  /* 0x00003800015a7983 */ /* 0x000f6e0000100800 */
[----:B------:R-:W-:Y:S01]  /*4cf0*/  HMMA.16816.F32.BF16 R16, R68, R78, R16 ;  /* 0x0000004e4410723c */ /* 0x000fe20000041810 */
[----:B------:R-:W-:Y:S08]  /*4d00*/  LDSM.16.M88.4 R68, [R94+0x4000] ;  /* 0x004000005e44783b */ /* 0x000ff00000000200 */
[----:B------:R-:W1:Y:S01]  /*4d10*/  LDSM.16.M88.4 R76, [R252+0x10000] ;  /* 0x01000000fc4c783b */ /* 0x000e620000000200 */
[C---:B--2---:R-:W-:Y:S07]  /*4d20*/  HMMA.16816.F32.BF16 R4, R72.reuse, R80, R4 ;  /* 0x000000504804723c */ /* 0x044fee0000041804 */
[----:B---3--:R-:W2:Y:S01]  /*4d30*/  LDL R89, [R1+0x68] ;  /* 0x0000680001597983 */ /* 0x008ea20000100800 */
[C---:B------:R-:W-:Y:S03]  /*4d40*/  HMMA.16816.F32.BF16 R8, R72.reuse, R82, R8 ;  /* 0x000000524808723c */ /* 0x040fe60000041808 */
[----:B------:R-:W3:Y:S05]  /*4d50*/  LDSM.16.M88.4 R80, [R252+0x10800] ;  /* 0x01080000fc50783b */ /* 0x000eea0000000200 */
[C---:B----4-:R-:W-:Y:S08]  /*4d60*/  HMMA.16816.F32.BF16 R12, R72.reuse, R84, R12 ;  /* 0x00000054480c723c */ /* 0x050ff0000004180c */
[----:B------:R-:W-:Y:S01]  /*4d70*/  HMMA.16816.F32.BF16 R16, R72, R86, R16 ;  /* 0x000000564810723c */ /* 0x000fe20000041810 */
[----:B------:R-:W-:Y:S07]  /*4d80*/  LDSM.16.M88.4 R84, [R88+0x10000] ;  /* 0x010000005854783b */ /* 0x000fee0000000200 */
[C---:B-1----:R-:W-:Y:S01]  /*4d90*/  HMMA.16816.F32.BF16 R4, R68.reuse, R76, R4 ;  /* 0x0000004c4404723c */ /* 0x042fe20000041804 */
[----:B------:R-:W1:Y:S07]  /*4da0*/  LDSM.16.M88.4 R72, [R93+0x4000] ;  /* 0x004000005d48783b */ /* 0x000e6e0000000200 */
[C---:B------:R-:W-:Y:S01]  /*4db0*/  HMMA.16816.F32.BF16 R8, R68.reuse, R78, R8 ;  /* 0x0000004e4408723c */ /* 0x040fe20000041808 */
[----:B------:R4:W1:Y:S07]  /*4dc0*/  LDSM.16.M88.4 R76, [R88+0x10800] ;  /* 0x01080000584c783b */ /* 0x00086e0000000200 */
[C---:B---3--:R-:W-:Y:S08]  /*4dd0*/  HMMA.16816.F32.BF16 R12, R68.reuse, R80, R12 ;  /* 0x00000050440c723c */ /* 0x048ff0000004180c */
[----:B------:R-:W-:Y:S07]  /*4de0*/  HMMA.16816.F32.BF16 R16, R68, R82, R16 ;  /* 0x000000524410723c */ /* 0x000fee0000041810 */
[----:B------:R-:W-:Y:S01]  /*4df0*/  IMAD.U32 R68, RZ, RZ, UR7 ;  /* 0x00000007ff447e24 */ /* 0x000fe2000f8e00ff */
[----:B----4-:R-:W3:Y:S01]  /*4e00*/  LDL R88, [R1+0x6c] ;  /* 0x00006c0001587983 */ /* 0x010ee20000100800 */
[----:B------:R-:W-:Y:S03]  /*4e10*/  IMAD.U32 R69, RZ, RZ, UR20 ;  /* 0x00000014ff457e24 */ /* 0x000fe6000f8e00ff */
[----:B------:R-:W-:Y:S02]  /*4e20*/  IMAD R68, R68, 0x4, R99 ;  /* 0x0000000444447824 */ /* 0x000fe400078e0263 */
[----:B------:R-:W-:Y:S01]  /*4e30*/  @!P2 IADD3 R69, -R69, 0x1, R92 ;  /* 0x000000014545a810 */ /* 0x000fe20007ffe15c */
[----:B------:R-:W-:Y:S01]  /*4e40*/  IMAD.U32 R70, RZ, RZ, UR9 ;  /* 0x00000009ff467e24 */ /* 0x000fe2000f8e00ff */
[----:B------:R-:W-:Y:S01]  /*4e50*/  UIADD3 UR9, UR8, -0x61c88647, URZ ;  /* 0x9e3779b908097890 */ /* 0x000fe2000fffe03f */
[C---:B-1----:R-:W-:Y:S01]  /*4e60*/  HMMA.16816.F32.BF16 R4, R72.reuse, R84, R4 ;  /* 0x000000544804723c */ /* 0x042fe20000041804 */
[----:B------:R-:W4:Y:S04]  /*4e70*/  LDL R85, [R1+0x84] ;  /* 0x0000840001557983 */ /* 0x000f280000100800 */
[----:B------:R-:W-:Y:S01]  /*4e80*/  IMAD.WIDE.U32 R80, R68, -0x326172a9, RZ ;  /* 0xcd9e8d5744507825 */ /* 0x000fe200078e00ff */
[----:B------:R-:W-:Y:S02]  /*4e90*/  @!P2 IADD3 R70, R70, UR17, R69 ;  /* 0x000000114646ac10 */ /* 0x000fe4000fffe045 */
[C---:B------:R-:W-:Y:S04]  /*4ea0*/  HMMA.16816.F32.BF16 R8, R72.reuse, R86, R8 ;  /* 0x000000564808723c */ /* 0x040fe80000041808 */
[----:B------:R-:W-:Y:S02]  /*4eb0*/  LOP3.LUT R82, R81, UR8, R98, 0x96, !PT ;  /* 0x0000000851527c12 */ /* 0x000fe4000f8e9662 */
[----:B------:R-:W4:Y:S01]  /*4ec0*/  LDL.64 R98, [R1+0xb0] ;  /* 0x0000b00001627983 */ /* 0x000f220000100a00 */
[C---:B------:R-:W-:Y:S01]  /*4ed0*/  @!P2 IADD3 R71, R70.reuse, 0x8, RZ ;  /* 0x000000084647a810 */ /* 0x040fe20007ffe0ff */
[C---:B------:R-:W-:Y:S04]  /*4ee0*/  HMMA.16816.F32.BF16 R12, R72.reuse, R76, R12 ;  /* 0x0000004c480c723c */ /* 0x040fe8000004180c */
[----:B------:R-:W-:Y:S02]  /*4ef0*/  @!P2 IMNMX R70, R70, UR17, PT ;  /* 0x000000114646ac17 */ /* 0x000fe4000b800200 */
[----:B------:R-:W-:Y:S02]  /*4f00*/  @!P2 IMNMX R71, R71, UR17, PT ;  /* 0x000000114747ac17 */ /* 0x000fe4000b800200 */
[----:B------:R-:W-:Y:S04]  /*4f10*/  HMMA.16816.F32.BF16 R16, R72, R78, R16 ;  /* 0x0000004e4810723c */ /* 0x000fe80000041810 */
[----:B------:R-:W-:Y:S01]  /*4f20*/  FFMA.FTZ R4, R97, UR6, R4 ;  /* 0x0000000661047c23 */ /* 0x000fe20008010004 */
[----:B------:R-:W-:Y:S01]  /*4f30*/  LOP3.LUT R84, R247, UR9, R80, 0x96, !PT ;  /* 0x00000009f7547c12 */ /* 0x000fe2000f8e9650 */
[----:B------:R-:W-:Y:S01]  /*4f40*/  FFMA.FTZ R6, R97, UR6, R6 ;  /* 0x0000000661067c23 */ /* 0x000fe20008010006 */
[----:B------:R-:W-:Y:S01]  /*4f50*/  UIADD3 UR9, UR11, -0x4498517b, URZ ;  /* 0xbb67ae850b097890 */ /* 0x000fe2000fffe03f */
[----:B------:R-:W4:Y:S01]  /*4f60*/  LDL R97, [R1+0x88] ;  /* 0x0000880001617983 */ /* 0x000f220000100800 */
[C---:B------:R-:W-:Y:S03]  /*4f70*/  FFMA.FTZ R5, R91.reuse, UR6, R5 ;  /* 0x000000065b057c23 */ /* 0x040fe60008010005 */
[----:B------:R-:W-:Y:S04]  /*4f80*/  FFMA.FTZ R7, R91, UR6, R7 ;  /* 0x000000065b077c23 */ /* 0x000fe80008010007 */
[C---:B------:R-:W-:Y:S02]  /*4f90*/  FFMA.FTZ R12, R244.reuse, UR6, R12 ;  /* 0x00000006f40c7c23 */ /* 0x040fe4000801000c */
[----:B------:R-:W-:Y:S01]  /*4fa0*/  FFMA.FTZ R14, R244, UR6, R14 ;  /* 0x00000006f40e7c23 */ /* 0x000fe2000801000e */
[C---:B-----5:R-:W-:Y:S02]  /*4fb0*/  @!P2 IADD3 R68, R90.reuse, 0x1, RZ ;  /* 0x000000015a44a810 */ /* 0x060fe40007ffe0ff */
[-C--:B------:R-:W-:Y:S02]  /*4fc0*/  @!P2 ISETP.GE.AND P5, PT, R90, R70.reuse, PT ;  /* 0x000000465a00a20c */ /* 0x080fe40003fa6270 */
[-C--:B------:R-:W-:Y:S02]  /*4fd0*/  @!P2 ISETP.GE.AND P3, PT, R68, R70.reuse, PT ;  /* 0x000000464400a20c */ /* 0x080fe40003f66270 */
[----:B------:R-:W-:Y:S02]  /*4fe0*/  @!P2 FSEL R4, R4, -INF , !P5 ;  /* 0xff8000000404a808 */ /* 0x000fe40006800000 */
[----:B------:R-:W-:Y:S02]  /*4ff0*/  @!P2 FSEL R5, R5, -INF , !P3 ;  /* 0xff8000000505a808 */ /* 0x000fe40005800000 */
[-C--:B------:R-:W-:Y:S02]  /*5000*/  @!P2 ISETP.GE.AND P4, PT, R68, R71.reuse, PT ;  /* 0x000000474400a20c */ /* 0x080fe40003f86270 */
[C---:B------:R-:W-:Y:S02]  /*5010*/  @!P2 IADD3 R83, R90.reuse, 0x18, RZ ;  /* 0x000000185a53a810 */ /* 0x040fe40007ffe0ff */
[----:B------:R-:W-:Y:S02]  /*5020*/  @!P2 FSEL R7, R7, -INF , !P4 ;  /* 0xff8000000707a808 */ /* 0x000fe40006000000 */
[C---:B------:R-:W-:Y:S02]  /*5030*/  @!P2 IADD3 R76, R90.reuse, 0x8, RZ ;  /* 0x000000085a4ca810 */ /* 0x040fe40007ffe0ff */
[C---:B------:R-:W-:Y:S02]  /*5040*/  @!P2 IADD3 R77, R90.reuse, 0x9, RZ ;  /* 0x000000095a4da810 */ /* 0x040fe40007ffe0ff */
[C---:B------:R-:W-:Y:S02]  /*5050*/  @!P2 IADD3 R80, R90.reuse, 0x10, RZ ;  /* 0x000000105a50a810 */ /* 0x040fe40007ffe0ff */
[C---:B------:R-:W-:Y:S01]  /*5060*/  @!P2 IADD3 R81, R90.reuse, 0x11, RZ ;  /* 0x000000115a51a810 */ /* 0x040fe20007ffe0ff */
[C---:B--2---:R-:W-:Y:S01]  /*5070*/  FMUL.FTZ R69, R89.reuse, 1.4426950216293334961 ;  /* 0x3fb8aa3b59457820 */ /* 0x044fe20000410000 */
[----:B------:R-:W-:Y:S02]  /*5080*/  FSETP.NEU.FTZ.AND P1, PT, R89, -INF , PT ;  /* 0xff8000005900780b */ /* 0x000fe40003f3d000 */
[C---:B------:R-:W-:Y:S02]  /*5090*/  @!P2 IADD3 R89, R90.reuse, 0x19, RZ ;  /* 0x000000195a59a810 */ /* 0x040fe40007ffe0ff */
[----:B------:R-:W-:Y:S02]  /*50a0*/  FSEL R69, R69, RZ, P1 ;  /* 0x000000ff45457208 */ /* 0x000fe40000800000 */
[-C--:B------:R-:W-:Y:S01]  /*50b0*/  @!P2 ISETP.GE.AND P1, PT, R90, R71.reuse, PT ;  /* 0x000000475a00a20c */ /* 0x080fe20003f26270 */
[----:B------:R-:W-:Y:S01]  /*50c0*/  IMAD.WIDE.U32 R90, R84, -0x2daee0ad, RZ ;  /* 0xd2511f53545a7825 */ /* 0x000fe200078e00ff */
[-C--:B------:R-:W-:Y:S02]  /*50d0*/  @!P2 ISETP.GE.AND P3, PT, R76, R70.reuse, PT ;  /* 0x000000464c00a20c */ /* 0x080fe40003f66270 */
[----:B------:R-:W-:Y:S01]  /*50e0*/  @!P2 FSEL R6, R6, -INF , !P1 ;  /* 0xff8000000606a808 */ /* 0x000fe20004800000 */
[--C-:B------:R-:W-:Y:S01]  /*50f0*/  FFMA.FTZ R4, R4, c[0x0][0x23c], -R69.reuse ;  /* 0x00008f0004047a23 */ /* 0x100fe20000010845 */
[-C--:B------:R-:W-:Y:S01]  /*5100*/  @!P2 ISETP.GE.AND P6, PT, R81, R70.reuse, PT ;  /* 0x000000465100a20c */ /* 0x080fe20003fc6270 */
[--C-:B------:R-:W-:Y:S01]  /*5110*/  FFMA.FTZ R5, R5, c[0x0][0x23c], -R69.reuse ;  /* 0x00008f0005057a23 */ /* 0x100fe20000010845 */
[-C--:B------:R-:W-:Y:S02]  /*5120*/  @!P2 ISETP.GE.AND P4, PT, R89, R70.reuse, PT ;  /* 0x000000465900a20c */ /* 0x080fe40003f86270 */
[-C--:B------:R-:W-:Y:S01]  /*5130*/  @!P2 ISETP.GE.AND P5, PT, R80, R70.reuse, PT ;  /* 0x000000465000a20c */ /* 0x080fe20003fa6270 */
[----:B------:R-:W-:Y:S01]  /*5140*/  MUFU.EX2 R87, R5 ;  /* 0x0000000500577308 */ /* 0x000fe20000000800 */
[CC--:B------:R-:W-:Y:S02]  /*5150*/  @!P2 ISETP.GE.AND P1, PT, R83.reuse, R70.reuse, PT ;  /* 0x000000465300a20c */ /* 0x0c0fe40003f26270 */
[----:B------:R-:W-:Y:S02]  /*5160*/  @!P2 FSEL R12, R12, -INF , !P5 ;  /* 0xff8000000c0ca808 */ /* 0x000fe40006800000 */
[-C--:B------:R-:W-:Y:S02]  /*5170*/  @!P2 ISETP.GE.AND P5, PT, R83, R71.reuse, PT ;  /* 0x000000475300a20c */ /* 0x080fe40003fa6270 */
[----:B------:R-:W2:Y:S01]  /*5180*/  LDL R83, [R1+0x60] ;  /* 0x0000600001537983 */ /* 0x000ea20000100800 */
[--C-:B------:R-:W-:Y:S04]  /*5190*/  FFMA.FTZ R12, R12, c[0x0][0x23c], -R69.reuse ;  /* 0x00008f000c0c7a23 */ /* 0x100fe80000010845 */
[----:B------:R-:W-:Y:S01]  /*51a0*/  MUFU.EX2 R79, R12 ;  /* 0x0000000c004f7308 */ /* 0x000fe20000000800 */
[C---:B---3--:R-:W-:Y:S01]  /*51b0*/  FMUL.FTZ R68, R88.reuse, 1.4426950216293334961 ;  /* 0x3fb8aa3b58447820 */ /* 0x048fe20000410000 */
[----:B------:R-:W-:Y:S08]  /*51c0*/  FSETP.NEU.FTZ.AND P0, PT, R88, -INF , PT ;  /* 0xff8000005800780b */ /* 0x000ff00003f1d000 */
[----:B------:R1:W3:Y:S01]  /*51d0*/  MUFU.EX2 R88, R4 ;  /* 0x0000000400587308 */ /* 0x0002e20000000800 */
[----:B------:R-:W-:Y:S02]  /*51e0*/  FSEL R68, R68, RZ, P0 ;  /* 0x000000ff44447208 */ /* 0x000fe40000000000 */
[----:B------:R-:W-:Y:S03]  /*51f0*/  @!P2 ISETP.GE.AND P0, PT, R77, R70, PT ;  /* 0x000000464d00a20c */ /* 0x000fe60003f06270 */
[--C-:B------:R-:W-:Y:S02]  /*5200*/  FFMA.FTZ R6, R6, c[0x0][0x23c], -R68.reuse ;  /* 0x00008f0006067a23 */ /* 0x100fe40000010844 */
[----:B------:R-:W-:Y:S02]  /*5210*/  FFMA.FTZ R7, R7, c[0x0][0x23c], -R68 ;  /* 0x00008f0007077a23 */ /* 0x000fe40000010844 */
[----:B------:R5:W-:Y:S01]  /*5220*/  MUFU.EX2 R86, R6 ;  /* 0x0000000600567308 */ /* 0x000be20000000800 */
[C---:B----4-:R-:W-:Y:S02]  /*5230*/  FFMA.FTZ R8, R85.reuse, UR6, R8 ;  /* 0x0000000655087c23 */ /* 0x050fe40008010008 */
[----:B------:R-:W-:Y:S03]  /*5240*/  FFMA.FTZ R10, R85, UR6, R10 ;  /* 0x00000006550a7c23 */ /* 0x000fe6000801000a */
[----:B------:R-:W-:Y:S02]  /*5250*/  @!P2 FSEL R8, R8, -INF , !P3 ;  /* 0xff8000000808a808 */ /* 0x000fe40005800000 */
[-C--:B------:R-:W-:Y:S01]  /*5260*/  @!P2 ISETP.GE.AND P3, PT, R76, R71.reuse, PT ;  /* 0x000000474c00a20c */ /* 0x080fe20003f66270 */
[----:B------:R-:W4:Y:S01]  /*5270*/  LDL R99, [R1+0x94] ;  /* 0x0000940001637983 */ /* 0x000f220000100800 */
[----:B------:R3:W-:Y:S01]  /*5280*/  MUFU.EX2 R85, R7 ;  /* 0x0000000700557308 */ /* 0x0007e20000000800 */
[----:B------:R-:W-:Y:S01]  /*5290*/  FFMA.FTZ R8, R8, c[0x0][0x23c], -R69 ;  /* 0x00008f0008087a23 */ /* 0x000fe20000010845 */
[----:B------:R-:W-:Y:S01]  /*52a0*/  @!P2 FSEL R10, R10, -INF , !P3 ;  /* 0xff8000000a0aa808 */ /* 0x000fe20005800000 */
[----:B-1----:R-:W-:Y:S01]  /*52b0*/  IMAD.WIDE.U32 R4, R82, -0x2daee0ad, RZ ;  /* 0xd2511f5352047825 */ /* 0x002fe200078e00ff */
[-C--:B------:R-:W-:Y:S03]  /*52c0*/  @!P2 ISETP.GE.AND P3, PT, R80, R71.reuse, PT ;  /* 0x000000475000a20c */ /* 0x080fe60003f66270 */
[----:B------:R-:W-:Y:S01]  /*52d0*/  FFMA.FTZ R10, R10, c[0x0][0x23c], -R68 ;  /* 0x00008f000a0a7a23 */ /* 0x000fe20000010844 */
[----:B------:R-:W-:Y:S01]  /*52e0*/  LOP3.LUT R5, R5, UR9, R98, 0x96, !PT ;  /* 0x0000000905057c12 */ /* 0x000fe2000f8e9662 */
[----:B------:R-:W-:Y:S01]  /*52f0*/  UIADD3 UR9, UR8, 0x3c6ef372, URZ ;  /* 0x3c6ef37208097890 */ /* 0x000fe2000fffe03f */
[----:B------:R-:W2:Y:S01]  /*5300*/  LDL R98, [R1+0x98] ;  /* 0x0000980001627983 */ /* 0x000ea20000100800 */
[----:B------:R1:W1:Y:S01]  /*5310*/  MUFU.EX2 R84, R8 ;  /* 0x0000000800547308 */ /* 0x0002620000000800 */
[----:B------:R-:W-:Y:S02]  /*5320*/  @!P2 FSEL R14, R14, -INF , !P3 ;  /* 0xff8000000e0ea808 */ /* 0x000fe40005800000 */
[----:B-----5:R-:W-:Y:S01]  /*5330*/  LOP3.LUT R6, R91, UR10, R4, 0x96, !PT ;  /* 0x0000000a5b067c12 */ /* 0x020fe2000f8e9604 */
[----:B------:R-:W-:Y:S01]  /*5340*/  IMAD.WIDE.U32 R4, R5, -0x326172a9, RZ ;  /* 0xcd9e8d5705047825 */ /* 0x000fe200078e00ff */
[----:B------:R-:W-:Y:S01]  /*5350*/  UIADD3 UR10, UR8, -0x255992d5, URZ ;  /* 0xdaa66d2b080a7890 */ /* 0x000fe2000fffe03f */
[----:B------:R-:W5:Y:S02]  /*5360*/  LDL R91, [R1+0x58] ;  /* 0x00005800015b7983 */ /* 0x000f640000100800 */
[----:B------:R-:W-:Y:S01]  /*5370*/  FFMA.FTZ R9, R97, UR6, R9 ;  /* 0x0000000661097c23 */ /* 0x000fe20008010009 */
[----:B------:R-:W-:Y:S01]  /*5380*/  LOP3.LUT R5, R5, UR9, R246, 0x96, !PT ;  /* 0x0000000905057c12 */ /* 0x000fe2000f8e96f6 */
[----:B------:R-:W-:Y:S01]  /*5390*/  FFMA.FTZ R11, R97, UR6, R11 ;  /* 0x00000006610b7c23 */ /* 0x000fe2000801000b */
[----:B------:R-:W-:Y:S01]  /*53a0*/  UIADD3 UR9, UR11, 0x32370b8f, URZ ;  /* 0x32370b8f0b097890 */ /* 0x000fe2000fffe03f */
[----:B------:R-:W5:Y:S01]  /*53b0*/  LDL R97, [R1+0x9c] ;  /* 0x00009c0001617983 */ /* 0x000f620000100800 */
[----:B---3--:R-:W-:Y:S01]  /*53c0*/  IMAD.WIDE.U32 R6, R6, -0x326172a9, RZ ;  /* 0xcd9e8d5706067825 */ /* 0x008fe200078e00ff */
[----:B------:R-:W-:Y:S02]  /*53d0*/  @!P2 FSEL R9, R9, -INF , !P0 ;  /* 0xff8000000909a808 */ /* 0x000fe40004000000 */
[-C--:B------:R-:W-:Y:S01]  /*53e0*/  @!P2 ISETP.GE.AND P0, PT, R77, R71.reuse, PT ;  /* 0x000000474d00a20c */ /* 0x080fe20003f06270 */
[----:B------:R-:W-:Y:S01]  /*53f0*/  FFMA.FTZ R14, R14, c[0x0][0x23c], -R68 ;  /* 0x00008f000e0e7a23 */ /* 0x000fe20000010844 */
[----:B------:R-:W-:Y:S01]  /*5400*/  LOP3.LUT R76, R7, UR10, R4, 0x96, !PT ;  /* 0x0000000a074c7c12 */ /* 0x000fe2000f8e9604 */
[----:B------:R-:W-:Y:S01]  /*5410*/  IMAD.WIDE.U32 R4, R5, -0x2daee0ad, RZ ;  /* 0xd2511f5305047825 */ /* 0x000fe200078e00ff */
[----:B------:R-:W-:Y:S01]  /*5420*/  UIADD3 UR10, UR11, -0x126145ec, URZ ;  /* 0xed9eba140b0a7890 */ /* 0x000fe2000fffe03f */
[----:B------:R-:W-:Y:S02]  /*5430*/  @!P2 FSEL R11, R11, -INF , !P0 ;  /* 0xff8000000b0ba808 */ /* 0x000fe40004000000 */
[----:B------:R-:W-:Y:S01]  /*5440*/  FFMA.FTZ R9, R9, c[0x0][0x23c], -R69 ;  /* 0x00008f0009097a23 */ /* 0x000fe20000010845 */
[----:B------:R-:W-:Y:S01]  /*5450*/  LOP3.LUT R5, R5, UR9, R90, 0x96, !PT ;  /* 0x0000000905057c12 */ /* 0x000fe2000f8e965a */
[----:B------:R-:W-:Y:S01]  /*5460*/  IMAD.WIDE.U32 R76, R76, -0x2daee0ad, RZ ;  /* 0xd2511f534c4c7825 */ /* 0x000fe200078e00ff */
[----:B------:R-:W3:Y:S01]  /*5470*/  LDL R90, [R1+0x64] ;  /* 0x00006400015a7983 */ /* 0x000ee20000100800 */
[----:B------:R1:W-:Y:S01]  /*5480*/  MUFU.EX2 R82, R9 ;  /* 0x0000000900527308 */ /* 0x0003e20000000800 */
[----:B------:R-:W-:Y:S01]  /*5490*/  UIADD3 UR9, UR8, 0x78dde6e4, URZ ;  /* 0x78dde6e408097890 */ /* 0x000fe2000fffe03f */
[----:B------:R-:W-:Y:S01]  /*54a0*/  FFMA.FTZ R11, R11, c[0x0][0x23c], -R68 ;  /* 0x00008f000b0b7a23 */ /* 0x000fe20000010844 */
[----:B-1----:R-:W-:Y:S01]  /*54b0*/  LOP3.LUT R8, R77, UR10, R4, 0x96, !PT ;  /* 0x0000000a4d087c12 */ /* 0x002fe2000f8e9604 */
[----:B------:R-:W-:Y:S01]  /*54c0*/  IMAD.WIDE.U32 R4, R5, -0x326172a9, RZ ;  /* 0xcd9e8d5705047825 */ /* 0x000fe200078e00ff */
[----:B------:R-:W-:Y:S01]  /*54d0*/  UIADD3 UR10, UR8, 0x1715609d, URZ ;  /* 0x1715609d080a7890 */ /* 0x000fe2000fffe03f */
[-C--:B------:R-:W-:Y:S03]  /*54e0*/  @!P2 ISETP.GE.AND P0, PT, R81, R71.reuse, PT ;  /* 0x000000475100a20c */ /* 0x080fe60003f06270 */
[----:B------:R-:W-:Y:S01]  /*54f0*/  LOP3.LUT R6, R5, UR9, R6, 0x96, !PT ;  /* 0x0000000905067c12 */ /* 0x000fe2000f8e9606 */
[----:B------:R-:W-:Y:S01]  /*5500*/  UIADD3 UR9, UR11, -0x56f99767, URZ ;  /* 0xa90668990b097890 */ /* 0x000fe2000fffe03f */
[----:B------:R1:W-:Y:S03]  /*5510*/  MUFU.EX2 R81, R10 ;  /* 0x0000000a00517308 */ /* 0x0003e60000000800 */
[----:B------:R-:W-:Y:S05]  /*5520*/  IMAD.WIDE.U32 R6, R6, -0x2daee0ad, RZ ;  /* 0xd2511f5306067825 */ /* 0x000fea00078e00ff */
[----:B------:R-:W-:Y:S01]  /*5530*/  LOP3.LUT R76, R7, UR9, R76, 0x96, !PT ;  /* 0x00000009074c7c12 */ /* 0x000fe2000f8e964c */
[----:B------:R-:W-:Y:S01]  /*5540*/  ULDC.U8 UR9, c[0x0][0x2d8] ;  /* 0x0000b60000097ab9 */ /* 0x000fe20000000000 */
[----:B------:R1:W-:Y:S01]  /*5550*/  MUFU.EX2 R80, R11 ;  /* 0x0000000b00507308 */ /* 0x0003e20000000800 */
[----:B------:R-:W-:Y:S05]  /*5560*/  IMAD.WIDE.U32 R8, R8, -0x326172a9, RZ ;  /* 0xcd9e8d5708087825 */ /* 0x000fea00078e00ff */
[----:B------:R-:W-:Y:S01]  /*5570*/  LOP3.LUT R4, R9, UR10, R4, 0x96, !PT ;  /* 0x0000000a09047c12 */ /* 0x000fe2000f8e9604 */
[----:B------:R-:W-:Y:S03]  /*5580*/  UIADD3 UR10, UR11, 0x646e171e, URZ ;  /* 0x646e171e0b0a7890 */ /* 0x000fe6000fffe03f */
[----:B------:R-:W-:Y:S01]  /*5590*/  MUFU.EX2 R77, R14 ;  /* 0x0000000e004d7308 */ /* 0x000fe20000000800 */
[----:B------:R-:W-:Y:S05]  /*55a0*/  IMAD.WIDE.U32 R4, R4, -0x2daee0ad, RZ ;  /* 0xd2511f5304047825 */ /* 0x000fea00078e00ff */
[----:B------:R-:W-:Y:S01]  /*55b0*/  LOP3.LUT R7, R5, UR10, R6, 0x96, !PT ;  /* 0x0000000a05077c12 */ /* 0x000fe2000f8e9606 */
[----:B------:R-:W-:Y:S01]  /*55c0*/  UIADD3 UR10, UR8, -0x4ab325aa, URZ ;  /* 0xb54cda56080a7890 */ /* 0x000fe2000fffe03f */
[--C-:B------:R-:W-:Y:S02]  /*55d0*/  SHF.R.U32.HI R70, RZ, 0x10, R4.reuse ;  /* 0x00000010ff467819 */ /* 0x100fe40000011604 */
[----:B------:R-:W-:Y:S02]  /*55e0*/  SHF.R.U32.HI R6, RZ, 0x18, R4 ;  /* 0x00000018ff067819 */ /* 0x000fe40000011604 */
[C---:B------:R-:W-:Y:S04]  /*55f0*/  LOP3.LUT R9, R4.reuse, 0xff, RZ, 0xc0, !PT ;  /* 0x000000ff04097812 */ /* 0x040fe800078ec0ff */
[----:B------:R-:W-:Y:S01]  /*5600*/  ISETP.LE.U32.AND P3, PT, R9, UR9, PT ;  /* 0x0000000909007c0c */ /* 0x000fe2000bf63070 */
[C---:B----4-:R-:W-:Y:S02]  /*5610*/  FFMA.FTZ R13, R99.reuse, UR6, R13 ;  /* 0x00000006630d7c23 */ /* 0x050fe4000801000d */
[----:B------:R-:W-:Y:S03]  /*5620*/  FFMA.FTZ R15, R99, UR6, R15 ;  /* 0x00000006630f7c23 */ /* 0x000fe6000801000f */
[----:B------:R-:W-:Y:S02]  /*5630*/  @!P2 FSEL R13, R13, -INF , !P6 ;  /* 0xff8000000d0da808 */ /* 0x000fe40007000000 */
[----:B------:R-:W-:Y:S02]  /*5640*/  @!P2 ISETP.GE.AND P6, PT, R89, R71, PT ;  /* 0x000000475900a20c */ /* 0x000fe40003fc6270 */
[----:B------:R-:W4:Y:S01]  /*5650*/  LDL R89, [R1+0x5c] ;  /* 0x00005c0001597983 */ /* 0x000f220000100800 */
[----:B------:R-:W-:Y:S01]  /*5660*/  LOP3.LUT R71, R4, 0xffff, RZ, 0xc0, !PT ;  /* 0x0000ffff04477812 */ /* 0x000fe200078ec0ff */
[----:B------:R-:W-:Y:S01]  /*5670*/  IMAD.WIDE.U32 R4, R76, -0x326172a9, RZ ;  /* 0xcd9e8d574c047825 */ /* 0x000fe200078e00ff */
[----:B------:R-:W-:Y:S02]  /*5680*/  @!P2 FSEL R15, R15, -INF , !P0 ;  /* 0xff8000000f0fa808 */ /* 0x000fe40004000000 */
[----:B------:R-:W-:Y:S01]  /*5690*/  ISETP.LE.U32.AND P0, PT, R6, UR9, PT ;  /* 0x0000000906007c0c */ /* 0x000fe2000bf03070 */
[C---:B--2---:R-:W-:Y:S01]  /*56a0*/  FFMA.FTZ R16, R98.reuse, UR6, R16 ;  /* 0x0000000662107c23 */ /* 0x044fe20008010010 */
[----:B------:R-:W-:Y:S01]  /*56b0*/  LOP3.LUT R6, R5, UR10, R8, 0x96, !PT ;  /* 0x0000000a05067c12 */ /* 0x000fe2000f8e9608 */
[----:B------:R-:W-:Y:S01]  /*56c0*/  FFMA.FTZ R18, R98, UR6, R18 ;  /* 0x0000000662127c23 */ /* 0x000fe20008010012 */
[----:B------:R-:W-:Y:S01]  /*56d0*/  LOP3.LUT R8, R4, 0xffff, RZ, 0xc0, !PT ;  /* 0x0000ffff04087812 */ /* 0x000fe200078ec0ff */
[----:B------:R-:W-:Y:S01]  /*56e0*/  FFMA.FTZ R13, R13, c[0x0][0x23c], -R69 ;  /* 0x00008f000d0d7a23 */ /* 0x000fe20000010845 */
[----:B------:R-:W-:Y:S01]  /*56f0*/  LOP3.LUT R5, R6, 0xff, RZ, 0xc0, !PT ;  /* 0x000000ff06057812 */ /* 0x000fe200078ec0ff */
[----:B------:R-:W-:Y:S01]  /*5700*/  FFMA.FTZ R15, R15, c[0x0][0x23c], -R68 ;  /* 0x00008f000f0f7a23 */ /* 0x000fe20000010844 */
[----:B------:R-:W-:Y:S01]  /*5710*/  @!P2 FSEL R16, R16, -INF , !P1 ;  /* 0xff8000001010a808 */ /* 0x000fe20004800000 */
[----:B------:R-:W-:Y:S01]  /*5720*/  MUFU.EX2 R78, R13 ;  /* 0x0000000d004e7308 */ /* 0x000fe20000000800 */
[----:B------:R-:W-:Y:S01]  /*5730*/  ISETP.LE.U32.AND P1, PT, R5, UR9, PT ;  /* 0x0000000905007c0c */ /* 0x000fe2000bf23070 */
[C---:B-----5:R-:W-:Y:S01]  /*5740*/  FFMA.FTZ R19, R97.reuse, UR6, R19 ;  /* 0x0000000661137c23 */ /* 0x060fe20008010013 */
[----:B------:R-:W-:Y:S01]  /*5750*/  LOP3.LUT R9, R4, 0xff, RZ, 0xc0, !PT ;  /* 0x000000ff04097812 */ /* 0x000fe200078ec0ff */
[----:B------:R-:W-:Y:S01]  /*5760*/  FFMA.FTZ R17, R97, UR6, R17 ;  /* 0x0000000661117c23 */ /* 0x000fe20008010011 */
[--C-:B-1----:R-:W-:Y:S01]  /*5770*/  SHF.R.U32.HI R10, RZ, 0x10, R4.reuse ;  /* 0x00000010ff0a7819 */ /* 0x102fe20000011604 */
[--C-:B------:R-:W-:Y:S01]  /*5780*/  FFMA.FTZ R16, R16, c[0x0][0x23c], -R69.reuse ;  /* 0x00008f0010107a23 */ /* 0x100fe20000010845 */
[----:B------:R-:W-:Y:S02]  /*5790*/  SHF.R.U32.HI R11, RZ, 0x18, R4 ;  /* 0x00000018ff0b7819 */ /* 0x000fe40000011604 */
[----:B------:R-:W-:Y:S01]  /*57a0*/  LOP3.LUT R4, R6, 0xffff, RZ, 0xc0, !PT ;  /* 0x0000ffff06047812 */ /* 0x000fe200078ec0ff */
[----:B------:R-:W-:Y:S01]  /*57b0*/  MUFU.EX2 R76, R15 ;  /* 0x0000000f004c7308 */ /* 0x000fe20000000800 */
[----:B------:R-:W-:Y:S02]  /*57c0*/  @!P2 FSEL R18, R18, -INF , !P5 ;  /* 0xff8000001212a808 */ /* 0x000fe40006800000 */
[----:B------:R-:W-:Y:S01]  /*57d0*/  SHF.R.U32.HI R4, RZ, 0x8, R4 ;  /* 0x00000008ff047819 */ /* 0x000fe20000011604 */
[----:B------:R-:W-:Y:S01]  /*57e0*/  @!P1 FADD.FTZ R88, -R88, -RZ ;  /* 0x800000ff58589221 */ /* 0x000fe20000010100 */
[----:B------:R-:W-:Y:S01]  /*57f0*/  SHF.R.U32.HI R5, RZ, 0x10, R6 ;  /* 0x00000010ff057819 */ /* 0x000fe20000011606 */
[----:B------:R-:W-:Y:S01]  /*5800*/  FFMA.FTZ R18, R18, c[0x0][0x23c], -R68 ;  /* 0x00008f0012127a23 */ /* 0x000fe20000010844 */
[----:B------:R-:W-:Y:S02]  /*5810*/  LOP3.LUT R4, R4, 0xffff, RZ, 0xc0, !PT ;  /* 0x0000ffff04047812 */ /* 0x000fe400078ec0ff */
[----:B------:R-:W-:Y:S01]  /*5820*/  SHF.R.U32.HI R6, RZ, 0x18, R6 ;  /* 0x00000018ff067819 */ /* 0x000fe20000011606 */
[----:B------:R-:W1:Y:S01]  /*5830*/  MUFU.EX2 R75, R16 ;  /* 0x00000010004b7308 */ /* 0x000e620000000800 */
[----:B------:R-:W-:Y:S02]  /*5840*/  ISETP.LE.U32.AND P5, PT, R4, UR9, PT ;  /* 0x0000000904007c0c */ /* 0x000fe4000bfa3070 */
[----:B------:R-:W-:Y:S02]  /*5850*/  ISETP.LE.U32.AND P1, PT, R9, UR9, PT ;  /* 0x0000000909007c0c */ /* 0x000fe4000bf23070 */
[----:B------:R-:W-:Y:S02]  /*5860*/  LOP3.LUT R4, R7, 0xff, RZ, 0xc0, !PT ;  /* 0x000000ff07047812 */ /* 0x000fe400078ec0ff */
[----:B------:R-:W-:Y:S02]  /*5870*/  @!P2 FSEL R19, R19, -INF , !P6 ;  /* 0xff8000001313a808 */ /* 0x000fe40007000000 */
[----:B------:R-:W-:Y:S01]  /*5880*/  ISETP.LE.U32.AND P6, PT, R6, UR9, PT ;  /* 0x0000000906007c0c */ /* 0x000fe2000bfc3070 */
[----:B------:R-:W-:Y:S01]  /*5890*/  MUFU.EX2 R74, R18 ;  /* 0x00000012004a7308 */ /* 0x000fe20000000800 */
[----:B------:R-:W-:Y:S01]  /*58a0*/  @!P2 FSEL R17, R17, -INF , !P4 ;  /* 0xff8000001111a808 */ /* 0x000fe20006000000 */
[----:B------:R-:W-:Y:S01]  /*58b0*/  FFMA.FTZ R68, R19, c[0x0][0x23c], -R68 ;  /* 0x00008f0013447a23 */ /* 0x000fe20000010844 */
[----:B------:R-:W-:Y:S01]  /*58c0*/  ISETP.LE.U32.AND P2, PT, R4, UR9, PT ;  /* 0x0000000904007c0c */ /* 0x000fe2000bf43070 */
[----:B------:R-:W-:Y:S01]  /*58d0*/  @!P5 FADD.FTZ R87, -R87, -RZ ;  /* 0x800000ff5757d221 */ /* 0x000fe20000010100 */
[----:B------:R-:W-:Y:S01]  /*58e0*/  SHF.R.U32.HI R4, RZ, 0x8, R8 ;  /* 0x00000008ff047819 */ /* 0x000fe20000011608 */
[----:B------:R-:W-:Y:S01]  /*58f0*/  @!P1 FADD.FTZ R84, -R84, -RZ ;  /* 0x800000ff54549221 */ /* 0x000fe20000010100 */
[----:B------:R-:W-:Y:S01]  /*5900*/  LOP3.LUT R5, R5, 0xff, RZ, 0xc0, !PT ;  /* 0x000000ff05057812 */ /* 0x000fe200078ec0ff */
[----:B------:R-:W-:Y:S01]  /*5910*/  FFMA.FTZ R69, R17, c[0x0][0x23c], -R69 ;  /* 0x00008f0011457a23 */ /* 0x000fe20000010845 */
[----:B------:R-:W-:Y:S01]  /*5920*/  LOP3.LUT R4, R4, 0xffff, RZ, 0xc0, !PT ;  /* 0x0000ffff04047812 */ /* 0x000fe200078ec0ff */
[----:B------:R-:W2:Y:S01]  /*5930*/  MUFU.EX2 R72, R68 ;  /* 0x0000004400487308 */ /* 0x000ea20000000800 */
[----:B------:R-:W-:Y:S01]  /*5940*/  ISETP.LE.U32.AND P4, PT, R5, UR9, PT ;  /* 0x0000000905007c0c */ /* 0x000fe2000bf83070 */
[----:B------:R-:W-:Y:S01]  /*5950*/  @!P6 FADD.FTZ R85, -R85, -RZ ;  /* 0x800000ff5555e221 */ /* 0x000fe20000010100 */
[----:B------:R-:W-:Y:S01]  /*5960*/  ISETP.LE.U32.AND P5, PT, R4, UR9, PT ;  /* 0x0000000904007c0c */ /* 0x000fe2000bfa3070 */
[----:B-1----:R-:W-:Y:S01]  /*5970*/  @!P3 FADD.FTZ R75, -R75, -RZ ;  /* 0x800000ff4b4bb221 */ /* 0x002fe20000010100 */
[----:B------:R-:W-:Y:S01]  /*5980*/  LOP3.LUT R4, R10, 0xff, RZ, 0xc0, !PT ;  /* 0x000000ff0a047812 */ /* 0x000fe200078ec0ff */
[----:B------:R-:W-:Y:S01]  /*5990*/  @!P2 FADD.FTZ R79, -R79, -RZ ;  /* 0x800000ff4f4fa221 */ /* 0x000fe20000010100 */
[----:B------:R-:W-:Y:S02]  /*59a0*/  ISETP.LE.U32.AND P1, PT, R11, UR9, PT ;  /* 0x000000090b007c0c */ /* 0x000fe4000bf23070 */
[----:B------:R-:W-:Y:S01]  /*59b0*/  ISETP.LE.U32.AND P6, PT, R4, UR9, PT ;  /* 0x0000000904007c0c */ /* 0x000fe2000bfc3070 */
[----:B------:R-:W1:Y:S01]  /*59c0*/  MUFU.EX2 R73, R69 ;  /* 0x0000004500497308 */ /* 0x000e620000000800 */
[--C-:B------:R-:W-:Y:S02]  /*59d0*/  SHF.R.U32.HI R5, RZ, 0x18, R7.reuse ;  /* 0x00000018ff057819 */ /* 0x100fe40000011607 */
[----:B------:R-:W-:Y:S01]  /*59e0*/  SHF.R.U32.HI R4, RZ, 0x10, R7 ;  /* 0x00000010ff047819 */ /* 0x000fe20000011607 */
[----:B------:R-:W-:Y:S01]  /*59f0*/  @!P4 FADD.FTZ R86, -R86, -RZ ;  /* 0x800000ff5656c221 */ /* 0x000fe20000010100 */
[----:B------:R-:W-:Y:S01]  /*5a00*/  LOP3.LUT R7, R7, 0xffff, RZ, 0xc0, !PT ;  /* 0x0000ffff07077812 */ /* 0x000fe200078ec0ff */
[----:B------:R-:W-:Y:S01]  /*5a10*/  @!P5 FADD.FTZ R82, -R82, -RZ ;  /* 0x800000ff5252d221 */ /* 0x000fe20000010100 */
[----:B------:R-:W-:Y:S02]  /*5a20*/  LOP3.LUT R6, R70, 0xff, RZ, 0xc0, !PT ;  /* 0x000000ff46067812 */ /* 0x000fe400078ec0ff */
[----:B------:R-:W-:Y:S01]  /*5a30*/  LOP3.LUT R4, R4, 0xff, RZ, 0xc0, !PT ;  /* 0x000000ff04047812 */ /* 0x000fe200078ec0ff */
[----:B------:R-:W-:Y:S01]  /*5a40*/  @!P1 FADD.FTZ R80, -R80, -RZ ;  /* 0x800000ff50509221 */ /* 0x000fe20000010100 */
[----:B------:R-:W-:Y:S01]  /*5a50*/  ISETP.LE.U32.AND P4, PT, R5, UR9, PT ;  /* 0x0000000905007c0c */ /* 0x000fe2000bf83070 */
[----:B------:R-:W-:Y:S01]  /*5a60*/  @!P6 FADD.FTZ R81, -R81, -RZ ;  /* 0x800000ff5151e221 */ /* 0x000fe20000010100 */
[----:B------:R-:W-:Y:S01]  /*5a70*/  SHF.R.U32.HI R5, RZ, 0x8, R7 ;  /* 0x00000008ff057819 */ /* 0x000fe20000011607 */
[----:B--2---:R-:W-:Y:S01]  /*5a80*/  @!P0 FADD.FTZ R72, -R72, -RZ ;  /* 0x800000ff48488221 */ /* 0x004fe20000010100 */
[----:B------:R-:W-:Y:S02]  /*5a90*/  ISETP.LE.U32.AND P5, PT, R4, UR9, PT ;  /* 0x0000000904007c0c */ /* 0x000fe4000bfa3070 */
[----:B------:R-:W-:Y:S02]  /*5aa0*/  SHF.R.U32.HI R4, RZ, 0x8, R71 ;  /* 0x00000008ff047819 */ /* 0x000fe40000011647 */
[----:B------:R-:W-:Y:S02]  /*5ab0*/  LOP3.LUT R5, R5, 0xffff, RZ, 0xc0, !PT ;  /* 0x0000ffff05057812 */ /* 0x000fe400078ec0ff */
[----:B------:R-:W-:Y:S02]  /*5ac0*/  ISETP.LE.U32.AND P1, PT, R6, UR9, PT ;  /* 0x0000000906007c0c */ /* 0x000fe4000bf23070 */
[----:B------:R-:W-:Y:S01]  /*5ad0*/  F2FP.RELU.BF16.PACK_AB R6, R87, R88 ;  /* 0x000000585706723e */ /* 0x000fe200000018ff */
[----:B------:R-:W-:Y:S01]  /*5ae0*/  @!P4 FADD.FTZ R76, -R76, -RZ ;  /* 0x800000ff4c4cc221 */ /* 0x000fe20000010100 */
[----:B------:R-:W-:Y:S02]  /*5af0*/  ISETP.LE.U32.AND P6, PT, R5, UR9, PT ;  /* 0x0000000905007c0c */ /* 0x000fe4000bfc3070 */
[----:B------:R-:W-:Y:S01]  /*5b00*/  F2FP.RELU.BF16.PACK_AB R5, R85, R86 ;  /* 0x000000565505723e */ /* 0x000fe200000018ff */
[----:B------:R2:W-:Y:S01]  /*5b10*/  STS [R91+0x14000], R6 ;  /* 0x014000065b007388 */ /* 0x0005e20000000800 */
[----:B------:R-:W-:Y:S01]  /*5b20*/  LOP3.LUT R4, R4, 0xffff, RZ, 0xc0, !PT ;  /* 0x0000ffff04047812 */ /* 0x000fe200078ec0ff */
[----:B------:R-:W-:Y:S01]  /*5b30*/  @!P5 FADD.FTZ R77, -R77, -RZ ;  /* 0x800000ff4d4dd221 */ /* 0x000fe20000010100 */
[----:B------:R-:W-:Y:S01]  /*5b40*/  F2FP.RELU.BF16.PACK_AB R8, R80, R81 ;  /* 0x000000515008723e */ /* 0x000fe200000018ff */
[----:B------:R5:W-:Y:S01]  /*5b50*/  STS [R91+0x14400], R5 ;  /* 0x014400055b007388 */ /* 0x000be20000000800 */
[----:B------:R-:W-:Y:S01]  /*5b60*/  ISETP.LE.U32.AND P2, PT, R4, UR9, PT ;  /* 0x0000000904007c0c */ /* 0x000fe2000bf43070 */
[----:B------:R-:W-:Y:S01]  /*5b70*/  @!P1 FADD.FTZ R74, -R74, -RZ ;  /* 0x800000ff4a4a9221 */ /* 0x000fe20000010100 */
[----:B------:R-:W-:Y:S02]  /*5b80*/  F2FP.RELU.BF16.PACK_AB R4, R82, R84 ;  /* 0x000000545204723e */ /* 0x000fe400000018ff */
[----:B------:R-:W-:Y:S01]  /*5b90*/  FSETP.GE.FTZ.AND P3, PT, R79, RZ, PT ;  /* 0x000000ff4f00720b */ /* 0x000fe20003f76000 */
[----:B------:R-:W-:Y:S01]  /*5ba0*/  @!P6 FADD.FTZ R78, -R78, -RZ ;  /* 0x800000ff4e4ee221 */ /* 0x000fe20000010100 */
[----:B------:R-:W-:Y:S01]  /*5bb0*/  FSETP.GE.FTZ.AND P1, PT, R87, RZ, PT ;  /* 0x000000ff5700720b */ /* 0x000fe20003f36000 */
[----:B---3--:R3:W-:Y:S03]  /*5bc0*/  STS [R90+0x14000], R4 ;  /* 0x014000045a007388 */ /* 0x0087e60000000800 */
[----:B------:R-:W-:Y:S01]  /*5bd0*/  F2FP.RELU.BF16.PACK_AB R7, R78, R79 ;  /* 0x0000004f4e07723e */ /* 0x000fe200000018ff */
[----:B------:R-:W-:Y:S02]  /*5be0*/  STS [R90+0x14400], R8 ;  /* 0x014400085a007388 */ /* 0x000fe40000000800 */
[----:B-1----:R-:W-:Y:S01]  /*5bf0*/  @!P2 FADD.FTZ R73, -R73, -RZ ;  /* 0x800000ff4949a221 */ /* 0x002fe20000010100 */
[----:B------:R-:W-:Y:S02]  /*5c00*/  FSETP.GE.FTZ.AND P2, PT, R88, RZ, PT ;  /* 0x000000ff5800720b */ /* 0x000fe40003f56000 */
[----:B--2---:R-:W-:Y:S02]  /*5c10*/  F2FP.RELU.BF16.PACK_AB R6, R76, R77 ;  /* 0x0000004d4c06723e */ /* 0x004fe400000018ff */
[----:B-----5:R-:W-:Y:S02]  /*5c20*/  F2FP.RELU.BF16.PACK_AB R5, R73, R75 ;  /* 0x0000004b4905723e */ /* 0x020fe400000018ff */
[----:B---3--:R-:W-:Y:S01]  /*5c30*/  F2FP.RELU.BF16.PACK_AB R4, R72, R74 ;  /* 0x0000004a4804723e */ /* 0x008fe200000018ff */
[----:B----4-:R-:W-:Y:S04]  /*5c40*/  STS [R89+0x14000], R7 ;  /* 0x0140000759007388 */ /* 0x010fe80000000800 */
[----:B------:R-:W-:Y:S04]  /*5c50*/  STS [R89+0x14400], R6 ;  /* 0x0144000659007388 */ /* 0x000fe80000000800 */
[----:B------:R-:W-:Y:S04]  /*5c60*/  STS [R83+0x14000], R5 ;  /* 0x0140000553007388 */ /* 0x000fe80000000800 */
        /* <DEDUP_REMOVED lines=64> */
[----:B------:R-:W-:Y:S01]  /*6070*/  LEA.HI.X.SX32 R71, R92, R69, 0x2, P0 ;  /* 0x000000455c477211 */ /* 0x000fe200000f16ff */
[----:B------:R-:W-:Y:S01]  /*6080*/  IMAD.MOV.U32 R92, RZ, RZ, c[0x0][0x22c] ;  /* 0x00008b00ff5c7624 */ /* 0x000fe200078e00ff */
[----:B------:R-:W-:Y:S03]  /*6090*/  FSETP.GE.FTZ.AND P0, PT, R84, RZ, PT ;  /* 0x000000ff5400720b */ /* 0x000fe60003f16000 */
[----:B------:R-:W2:Y:S01]  /*60a0*/  LDG.E R69, [R70.64] ;  /* 0x0000000446457981 */ /* 0x000ea2000c1e1900 */
[----:B------:R-:W-:Y:S03]  /*60b0*/  IMAD R92, R92, c[0x0][0x1c0], RZ ;  /* 0x000070005c5c7a24 */ /* 0x000fe600078e02ff */
        /* <DEDUP_REMOVED lines=15> */
[----:B------:R-:W-:Y:S01]  /*61b0*/  FADD.FTZ R5, -R69, R16 ;  /* 0x0000001045057221 */ /* 0x000fe20000010100 */
        /* <DEDUP_REMOVED lines=20> */
[----:B------:R-:W-:Y:S01]  /*6300*/  FSETP.GE.FTZ.AND P1, PT, R80, RZ, PT ;  /* 0x000000ff5000720b */ /* 0x000fe20003f36000 */
[----:B------:R-:W-:Y:S01]  /*6310*/  IMAD.U32 R88, R92, -0x40, RZ ;  /* 0xffffffc05c587824 */ /* 0x000fe200078e00ff */
        /* <DEDUP_REMOVED lines=9> */
[C---:B------:R-:W-:Y:S01]  /*63b0*/  FADD.FTZ R4, -R68.reuse, R10 ;  /* 0x0000000a44047221 */ /* 0x040fe20000010100 */
        /* <DEDUP_REMOVED lines=28> */
[----:B------:R-:W-:Y:S04]  /*6580*/  STS [R83+0x12400], R4 ;  /* 0x0124000453007388 */ /* 0x000fe80000000800 */
[----:B------:R-:W-:Y:S08]  /*6590*/  BAR.SYNC.DEFER_BLOCKING 0x0 ;  /* 0x0000000000007b1d */ /* 0x000ff00000010000 */
[----:B------:R-:W-:Y:S08]  /*65a0*/  LDSM.16.MT88.4 R4, [R3+0x14000] ;  /* 0x014000000304783b */ /* 0x000ff00000004200 */
[----:B------:R-:W1:Y:S08]  /*65b0*/  LDSM.16.MT88.4 R8, [R0+0x6000] ;  /* 0x006000000008783b */ /* 0x000e700000004200 */
[----:B------:R-:W3:Y:S08]  /*65c0*/  LDSM.16.MT88.4 R12, [R2+0x14000] ;  /* 0x01400000020c783b */ /* 0x000ef00000004200 */
[----:B------:R-:W4:Y:S08]  /*65d0*/  LDSM.16.MT88.4 R16, [R0+0x8000] ;  /* 0x008000000010783b */ /* 0x000f300000004200 */
[----:B--2---:R-:W2:Y:S06]  /*65e0*/  LDL.LU.64 R90, [R1+0x30] ;  /* 0x00003000015a7983 */ /* 0x004eac0000300a00 */
[----:B------:R-:W5:Y:S08]  /*65f0*/  LDSM.16.MT88.4 R68, [R0+0xa000] ;  /* 0x00a000000044783b */ /* 0x000f700000004200 */
[----:B------:R-:W-:Y:S01]  /*6600*/  LDSM.16.MT88.4 R72, [R3+0x14800] ;  /* 0x014800000348783b */ /* 0x000fe20000004200 */
[-C--:B-1----:R-:W-:Y:S07]  /*6610*/  HMMA.16816.F32.BF16 R20, R4, R8.reuse, R20 ;  /* 0x000000080414723c */ /* 0x082fee0000041814 */
[----:B------:R-:W1:Y:S01]  /*6620*/  LDSM.16.MT88.4 R76, [R0+0x6800] ;  /* 0x00680000004c783b */ /* 0x000e620000004200 */
[C---:B---3--:R-:W-:Y:S07]  /*6630*/  HMMA.16816.F32.BF16 R24, R12.reuse, R8, R24 ;  /* 0x000000080c18723c */ /* 0x048fee0000041818 */
[----:B------:R-:W3:Y:S01]  /*6640*/  LDSM.16.MT88.4 R80, [R2+0x14800] ;  /* 0x014800000250783b */ /* 0x000ee20000004200 */
[-C--:B------:R-:W-:Y:S07]  /*6650*/  HMMA.16816.F32.BF16 R28, R12, R10.reuse, R28 ;  /* 0x0000000a0c1c723c */ /* 0x080fee000004181c */
[----:B------:R-:W-:Y:S01]  /*6660*/  LDSM.16.MT88.4 R84, [R0+0x9000] ;  /* 0x009000000054783b */ /* 0x000fe20000004200 */
[C---:B------:R-:W-:Y:S07]  /*6670*/  HMMA.16816.F32.BF16 R32, R4.reuse, R10, R32 ;  /* 0x0000000a0420723c */ /* 0x040fee0000041820 */
[----:B------:R-:W1:Y:S01]  /*6680*/  LDSM.16.MT88.4 R8, [R0+0x8800] ;  /* 0x008800000008783b */ /* 0x000e620000004200 */
[-C--:B----4-:R-:W-:Y:S08]  /*6690*/  HMMA.16816.F32.BF16 R36, R4, R16.reuse, R36 ;  /* 0x000000100424723c */ /* 0x090ff00000041824 */
[C---:B------:R-:W-:Y:S08]  /*66a0*/  HMMA.16816.F32.BF16 R40, R12.reuse, R16, R40 ;  /* 0x000000100c28723c */ /* 0x040ff00000041828 */
[-C--:B------:R-:W-:Y:S08]  /*66b0*/  HMMA.16816.F32.BF16 R44, R12, R18.reuse, R44 ;  /* 0x000000120c2c723c */ /* 0x080ff0000004182c */
[C---:B------:R-:W-:Y:S01]  /*66c0*/  HMMA.16816.F32.BF16 R48, R4.reuse, R18, R48 ;  /* 0x000000120430723c */ /* 0x040fe20000041830 */
[----:B------:R-:W4:Y:S07]  /*66d0*/  LDSM.16.MT88.4 R16, [R0+0xa800] ;  /* 0x00a800000010783b */ /* 0x000f2e0000004200 */
[-C--:B-----5:R-:W-:Y:S08]  /*66e0*/  HMMA.16816.F32.BF16 R52, R4, R68.reuse, R52 ;  /* 0x000000440434723c */ /* 0x0a0ff00000041834 */
[C---:B------:R-:W-:Y:S08]  /*66f0*/  HMMA.16816.F32.BF16 R56, R12.reuse, R68, R56 ;  /* 0x000000440c38723c */ /* 0x040ff00000041838 */
[-C--:B------:R-:W-:Y:S01]  /*6700*/  HMMA.16816.F32.BF16 R60, R12, R70.reuse, R60 ;  /* 0x000000460c3c723c */ /* 0x080fe2000004183c */
[----:B------:R-:W-:Y:S07]  /*6710*/  LDSM.16.MT88.4 R12, [R0+0x7000] ;  /* 0x00700000000c783b */ /* 0x000fee0000004200 */
[----:B------:R-:W-:Y:S01]  /*6720*/  HMMA.16816.F32.BF16 R64, R4, R70, R64 ;  /* 0x000000460440723c */ /* 0x000fe20000041840 */
[----:B------:R-:W5:Y:S07]  /*6730*/  LDSM.16.MT88.4 R4, [R3+0x15000] ;  /* 0x015000000304783b */ /* 0x000f6e0000004200 */
[-C--:B-1----:R-:W-:Y:S01]  /*6740*/  HMMA.16816.F32.BF16 R20, R72, R76.reuse, R20 ;  /* 0x0000004c4814723c */ /* 0x082fe20000041814 */
[----:B------:R-:W1:Y:S07]  /*6750*/  LDSM.16.MT88.4 R68, [R2+0x15000] ;  /* 0x015000000244783b */ /* 0x000e6e0000004200 */
        /* <DEDUP_REMOVED lines=15> */
[-C--:B-----5:R-:W-:Y:S01]  /*6850*/  HMMA.16816.F32.BF16 R20, R4, R12.reuse, R20 ;  /* 0x0000000c0414723c */ /* 0x0a0fe20000041814 */
[----:B------:R-:W-:Y:S07]  /*6860*/  LDSM.16.MT88.4 R72, [R2+0x15800] ;  /* 0x015800000248783b */ /* 0x000fee0000004200 */
[C---:B-1----:R-:W-:Y:S08]  /*6870*/  HMMA.16816.F32.BF16 R24, R68.reuse, R12, R24 ;  /* 0x0000000c4418723c */ /* 0x042ff00000041818 */
        /* <DEDUP_REMOVED lines=12> */
[C---:B--2---:R-:W-:Y:S01]  /*6940*/  LEA R5, P1, R88.reuse, R90, 0x2 ;  /* 0x0000005a58057211 */ /* 0x044fe200078210ff */
        /* <DEDUP_REMOVED lines=22> */
[----:B------:R-:W-:Y:S03]  /*6ab0*/  IMAD.U32 R6, R9, -0x40, RZ ;  /* 0xffffffc009067824 */ /* 0x000fe600078e00ff */
[----:B------:R-:W4:Y:S02]  /*6ac0*/  LDL R89, [R1+0x74] ;  /* 0x0000740001597983 */ /* 0x000f240000100800 */
[----:B------:R-:W-:Y:S02]  /*6ad0*/  SHF.R.S32.HI R7, RZ, 0x1f, R6 ;  /* 0x0000001fff077819 */ /* 0x000fe40000011406 */
[----:B------:R-:W5:Y:S04]  /*6ae0*/  LDL.LU.64 R90, [R1+0x40] ;  /* 0x00004000015a7983 */ /* 0x000f680000300a00 */
[----:B------:R-:W4:Y:S01]  /*6af0*/  LDL R88, [R1+0x2c] ;  /* 0x00002c0001587983 */ /* 0x000f220000100800 */
[----:B--2---:R-:W-:Y:S02]  /*6b00*/  ISETP.GE.AND P3, PT, R94, c[0x0][0x220], PT ;  /* 0x000088005e007a0c */ /* 0x004fe40003f66270 */
[----:B---3--:R-:W-:Y:S02]  /*6b10*/  ISETP.GE.AND P2, PT, R92, c[0x0][0x220], PT ;  /* 0x000088005c007a0c */ /* 0x008fe40003f46270 */
[C---:B-----5:R-:W-:Y:S09]  /*6b20*/  LEA R4, P1, R6.reuse, R90, 0x1 ;  /* 0x0000005a06047211 */ /* 0x060ff200078208ff */
[----:B----4-:R1:W-:Y:S01]  /*6b30*/  @P3 STS.128 [R88+0x6000], RZ ;  /* 0x006000ff58003388 */ /* 0x0103e20000000c00 */
[----:B------:R-:W-:Y:S02]  /*6b40*/  LEA.HI.X.SX32 R5, R6, R91, 0x1, P1 ;  /* 0x0000005b06057211 */ /* 0x000fe400008f0eff */
[----:B------:R-:W-:Y:S02]  /*6b50*/  ISETP.GE.AND P1, PT, R89, c[0x0][0x220], PT ;  /* 0x0000880059007a0c */ /* 0x000fe40003f26270 */
[C---:B------:R-:W-:Y:S01]  /*6b60*/  @!P3 LEA R8, P4, R9.reuse, R4, 0x6 ;  /* 0x000000040908b211 */ /* 0x040fe200078830ff */
[----:B------:R-:W-:Y:S01]  /*6b70*/  @!PT LDS RZ, [RZ] ;  /* 0x00000000fffff984 */ /* 0x000fe20000000800 */
[----:B------:R-:W-:Y:S01]  /*6b80*/  @!PT LDS RZ, [RZ] ;  /* 0x00000000fffff984 */ /* 0x000fe20000000800 */
[----:B------:R-:W-:Y:S01]  /*6b90*/  @!PT LDS RZ, [RZ] ;  /* 0x00000000fffff984 */ /* 0x000fe20000000800 */
[----:B------:R1:W-:Y:S01]  /*6ba0*/  @!P3 LDGSTS.E.BYPASS.LTC128B.128 [R88+0x6000], [R4.64] ;  /* 0x060000000458bfae */ /* 0x0003e2000b901d44 */
[C---:B------:R-:W-:Y:S03]  /*6bb0*/  LEA R6, P5, R9.reuse, R6, 0x5 ;  /* 0x0000000609067211 */ /* 0x040fe600078a28ff */
[----:B------:R1:W-:Y:S01]  /*6bc0*/  @P2 STS.128 [R88+0x8000], RZ ;  /* 0x008000ff58002388 */ /* 0x0003e20000000c00 */
[C-C-:B------:R-:W-:Y:S02]  /*6bd0*/  LEA.HI.X R7, R9.reuse, R7, R10.reuse, 0x5, P5 ;  /* 0x0000000709077211 */ /* 0x140fe400028f2c0a */
        /* <DEDUP_REMOVED lines=16> */
[----:B------:R1:W-:Y:S01]  /*6ce0*/  STL.64 [R1+0x40], R4 ;  /* 0x0000400401007387 */ /* 0x0003e20000100a00 */
[CC--:B--2---:R-:W-:Y:S04]  /*6cf0*/  @!P2 LEA R8, P3, R6.reuse, R90.reuse, 0x1 ;  /* 0x0000005a0608a211 */ /* 0x0c4fe800078608ff */
[CCC-:B------:R-:W-:Y:S05]  /*6d00*/  @!P2 LEA.HI.X R9, R6.reuse, R91.reuse, R7.reuse, 0x1, P3 ;  /* 0x0000005b0609a211 */ /* 0x1c0fea00018f0c07 */
[----:B------:R-:W-:Y:S01]  /*6d10*/  @!PT LDS RZ, [RZ] ;  /* 0x00000000fffff984 */ /* 0x000fe20000000800 */
[----:B------:R-:W-:Y:S01]  /*6d20*/  @!PT LDS RZ, [RZ] ;  /* 0x00000000fffff984 */ /* 0x000fe20000000800 */
[----:B------:R-:W-:Y:S01]  /*6d30*/  @!PT LDS RZ, [RZ] ;  /* 0x00000000fffff984 */ /* 0x000fe20000000800 */
[----:B------:R2:W-:Y:S04]  /*6d40*/  @!P2 LDGSTS.E.BYPASS.LTC128B.128 [R88+0x9000], [R8.64+0x80] ;  /* 0x090000800858afae */ /* 0x0005e8000b901d44 */
[----:B------:R1:W-:Y:S01]  /*6d50*/  @P1 STS.128 [R88+0xb000], RZ ;  /* 0x00b000ff58001388 */ /* 0x0003e20000000c00 */
[C---:B--2---:R-:W-:Y:S04]  /*6d60*/  @!P1 LEA R8, P2, R6.reuse, R90, 0x1 ;  /* 0x0000005a06089211 */ /* 0x044fe800078408ff */
[----:B------:R-:W-:Y:S05]  /*6d70*/  @!P1 LEA.HI.X R9, R6, R91, R7, 0x1, P2 ;  /* 0x0000005b06099211 */ /* 0x000fea00010f0c07 */
[----:B------:R-:W-:Y:S01]  /*6d80*/  @!PT LDS RZ, [RZ] ;  /* 0x00000000fffff984 */ /* 0x000fe20000000800 */
[----:B------:R-:W-:Y:S01]  /*6d90*/  @!PT LDS RZ, [RZ] ;  /* 0x00000000fffff984 */ /* 0x000fe20000000800 */
[----:B------:R-:W-:Y:S01]  /*6da0*/  @!PT LDS RZ, [RZ] ;  /* 0x00000000fffff984 */ /* 0x000fe20000000800 */
[----:B------:R1:W-:Y:S04]  /*6db0*/  @!P1 LDGSTS.E.BYPASS.LTC128B.128 [R88+0xb000], [R8.64+0x100] ;  /* 0x0b00010008589fae */ /* 0x0003e8000b901d44 */
[----:B------:R-:W0:Y:S02]  /*6dc0*/  LDGDEPBAR ;  /* 0x00000000000079af */ /* 0x000e240000000000 */
.L_x_437:
        /* <DEDUP_REMOVED lines=372> */
[----:B------:R-:W-:Y:S05]  /*8510*/  IMAD.U32 R6, R9, -0x40, RZ ;  /* 0xffffffc009067824 */ /* 0x000fea00078e00ff */
[----:B------:R-:W-:Y:S05]  /*8520*/  SHF.R.S32.HI R7, RZ, 0x1f, R6 ;  /* 0x0000001fff077819 */ /* 0x000fea0000011406 */
[----:B------:R1:W-:Y:S01]  /*8530*/  @P2 STS.128 [R248], RZ ;  /* 0x000000fff8002388 */ /* 0x0003e20000000c00 */
[C---:B--2---:R-:W-:Y:S04]  /*8540*/  LEA R4, P0, R6.reuse, R96, 0x1 ;  /* 0x0000006006047211 */ /* 0x044fe800078008ff */
[----:B------:R-:W-:Y:S02]  /*8550*/  LEA.HI.X.SX32 R5, R6, R97, 0x1, P0 ;  /* 0x0000006106057211 */ /* 0x000fe400000f0eff */
[----:B------:R-:W-:Y:S02]  /*8560*/  ISETP.GE.AND P0, PT, R251, c[0x0][0x220], PT ;  /* 0x00008800fb007a0c */ /* 0x000fe40003f06270 */
[C---:B------:R-:W-:Y:S01]  /*8570*/  @!P2 LEA R8, P3, R9.reuse, R4, 0x6 ;  /* 0x000000040908a211 */ /* 0x040fe200078630ff */
[----:B------:R-:W-:Y:S01]  /*8580*/  @!PT LDS RZ, [RZ] ;  /* 0x00000000fffff984 */ /* 0x000fe20000000800 */
[----:B------:R-:W-:Y:S01]  /*8590*/  @!PT LDS RZ, [RZ] ;  /* 0x00000000fffff984 */ /* 0x000fe20000000800 */
[----:B------:R-:W-:Y:S01]  /*85a0*/  @!PT LDS RZ, [RZ] ;  /* 0x00000000fffff984 */ /* 0x000fe20000000800 */
[----:B------:R1:W-:Y:S01]  /*85b0*/  @!P2 LDGSTS.E.BYPASS.LTC128B.128 [R248], [R4.64] ;  /* 0x0000000004f8afae */ /* 0x0003e2000b901d44 */
        /* <DEDUP_REMOVED lines=34> */
.L_x_438:
        /* <DEDUP_REMOVED lines=220> */
.L_x_440:
        /* <DEDUP_REMOVED lines=18> */
.L_x_441:
        /* <DEDUP_REMOVED lines=55> */
.L_x_443:
[----:B------:R-:W-:Y:S05]  /*9a30*/  BSYNC B0 ;  /* 0x0000000000007941 */ /* 0x000fea0003800000 */
.L_x_442:
        /* <DEDUP_REMOVED lines=19> */
.L_x_445:
[----:B------:R-:W-:Y:S05]  /*9b70*/  BSYNC B0 ;  /* 0x0000000000007941 */ /* 0x000fea0003800000 */
.L_x_444:
        /* <DEDUP_REMOVED lines=29> */
.L_x_447:
[----:B------:R-:W-:Y:S05]  /*9d50*/  BSYNC B0 ;  /* 0x0000000000007941 */ /* 0x000fea0003800000 */
.L_x_446:
        /* <DEDUP_REMOVED lines=16> */
.L_x_420:
[----:B------:R-:W-:Y:S05]  /*9e60*/  BSYNC B1 ;  /* 0x0000000000017941 */ /* 0x000fea0003800000 */
.L_x_406:
        /* <DEDUP_REMOVED lines=11> */
.L_x_448:
[----:B------:R-:W-:Y:S05]  /*9f20*/  EXIT ;  /* 0x000000000000794d */ /* 0x000fea0003800000 */
.L_x_450:
        /* <DEDUP_REMOVED lines=13> */
.L_x_809:


//--------------------- .text._ZN5flash44flash_bwd_dq_dk_dv_loop_seqk_parallel_kernelI23Flash_bwd_kernel_traitsILi192ELi64ELi64ELi8ELi4ELi2ELi2ELb1ELb1EN7cutlass10bfloat16_tE19Flash_kernel_traitsILi192ELi64ELi64ELi8ES3_EELb0ELb1ELb0ELb1ELb0ELb0ELb1EEEvNS_16Flash_bwd_paramsE --------------------------
	.section	.text._ZN5flash44flash_bwd_dq_dk_dv_loop_seqk_parallel_kernelI23Flash_bwd_kernel_traitsILi192ELi64ELi64ELi8ELi4ELi2ELi2ELb1ELb1EN7cutlass10bfloat16_tE19Flash_kernel_traitsILi192ELi64ELi64ELi8ES3_EELb0ELb1ELb0ELb1ELb0ELb0ELb1EEEvNS_16Flash_bwd_paramsE,"ax",@progbits
	.sectioninfo	@"SHI_REGISTERS=255"
	.align	128
        .global         _ZN5flash44flash_bwd_dq_dk_dv_loop_seqk_parallel_kernelI23Flash_bwd_kernel_traitsILi192ELi64ELi64ELi8ELi4ELi2ELi2ELb1ELb1EN7cutlass10bfloat16_tE19Flash_kernel_traitsILi192ELi64ELi64ELi8ES3_EELb0ELb1ELb0ELb1ELb0ELb0ELb1EEEvNS_16Flash_bwd_paramsE
        .type           _ZN5flash44flash_bwd_dq_dk_dv_loop_seqk_parallel_kernelI23Flash_bwd_kernel_traitsILi192ELi64ELi64ELi8ELi4ELi2ELi2ELb1ELb1EN7cutlass10bfloat16_tE19Flash_kernel_traitsILi192ELi64ELi64ELi8ES3_EELb0ELb1ELb0ELb1ELb0ELb0ELb1EEEvNS_16Flash_bwd_paramsE,@function
        .size           _ZN5flash44flash_bwd_dq_dk_dv_loop_seqk_parallel_kernelI23Flash_bwd_kernel_traitsILi192ELi64ELi64ELi8ELi4ELi2ELi2ELb1ELb1EN7cutlass10bfloat16_tE19Flash_kernel_traitsILi192ELi64ELi64ELi8ES3_EELb0ELb1ELb0ELb1ELb0ELb0ELb1EEEvNS_16Flash_bwd_paramsE,(.L_x_810 - _ZN5flash44flash_bwd_dq_dk_dv_loop_seqk_parallel_kernelI23Flash_bwd_kernel_traitsILi192ELi64ELi64ELi8ELi4ELi2ELi2ELb1ELb1EN7cutlass10bfloat16_tE19Flash_kernel_traitsILi192ELi64ELi64ELi8ES3_EELb0ELb1ELb0ELb1ELb0ELb0ELb1EEEvNS_16Flash_bwd_paramsE)
        .other          _ZN5flash44flash_bwd_dq_dk_dv_loop_seqk_parallel_kernelI23Flash_bwd_kernel_traitsILi192ELi64ELi64ELi8ELi4ELi2ELi2ELb1ELb1EN7cutlass10bfloat16_tE19Flash_kernel_traitsILi192ELi64ELi64ELi8ES3_EELb0ELb1ELb0ELb1ELb0ELb0ELb1EEEvNS_16Flash_bwd_paramsE,@"STO_CUDA_ENTRY STV_DEFAULT"
_ZN5flash44flash_bwd_dq_dk_dv_loop_seqk_parallel_kernelI23Flash_bwd_kernel_traitsILi192ELi64ELi64ELi8ELi4ELi2ELi2ELb1ELb1EN7cutlass10bfloat16_tE19Flash_kernel_traitsILi192ELi64ELi64ELi8ES3_EELb0ELb1ELb0ELb1ELb0ELb0ELb1EEEvNS_16Flash_bwd_paramsE:
.text._ZN5flash44flash_bwd_dq_dk_dv_loop_seqk_parallel_kernelI23Flash_bwd_kernel_traitsILi192ELi64ELi64ELi8ELi4ELi2ELi2ELb1ELb1EN7cutlass10bfloat16_tE19Flash_kernel_traitsILi192ELi64ELi64ELi8ES3_EELb0ELb1ELb0ELb1ELb0ELb0ELb1EEEvNS_16Flash_bwd_paramsE:
        /* <DEDUP_REMOVED lines=203> */
.L_x_495:
        /* <DEDUP_REMOVED lines=53> */
.L_x_451:
        /* <DEDUP_REMOVED lines=59> */
.L_x_453:
        /* <DEDUP_REMOVED lines=18> */
.L_x_454:
        /* <DEDUP_REMOVED lines=69> */
.L_x_455:
[----:B------:R-:W-:Y:S02]  /*1920*/  UMOV UR8, UR48 ;  /* 0x0000003000087c82 */ /* 0x000fe40008000000 */
.L_x_456:
        /* <DEDUP_REMOVED lines=11> */
[----:B------:R-:W1:Y:S02]  /*19e0*/  S2R R26, SR_TID.X ;  /* 0x00000000001a7919 */ /* 0x000e640000002100 */
        /* <DEDUP_REMOVED lines=36> */
[----:B------:R-:W-:-:S02]  /*1c30*/  IADD3.X R9, R7, UR32, R5, P2, !PT ;  /* 0x0000002007097c10 */ /* 0x000fc400097fe405 */
        /* <DEDUP_REMOVED lines=56> */
.L_x_458:
        /* <DEDUP_REMOVED lines=18> */
.L_x_459:
        /* <DEDUP_REMOVED lines=34> */
.L_x_461:
[----:B-1----:R-:W-:Y:S05]  /*2300*/  BSYNC B0 ;  /* 0x0000000000007941 */ /* 0x002fea0003800000 */
.L_x_460:
        /* <DEDUP_REMOVED lines=19> */
.L_x_463:
[----:B------:R-:W-:Y:S05]  /*2440*/  BSYNC B0 ;  /* 0x0000000000007941 */ /* 0x000fea0003800000 */
.L_x_462:
        /* <DEDUP_REMOVED lines=30> */
.L_x_465:
[----:B------:R-:W-:Y:S05]  /*2630*/  BSYNC B0 ;  /* 0x0000000000007941 */ /* 0x000fea0003800000 */
.L_x_464:
        /* <DEDUP_REMOVED lines=18> */
.L_x_457:
        /* <DEDUP_REMOVED lines=55> */
.L_x_468:
[----:B------:R-:W-:Y:S05]  /*2ad0*/  BSYNC B0 ;  /* 0x0000000000007941 */ /* 0x000fea0003800000 */
.L_x_467:
        /* <DEDUP_REMOVED lines=42> */
.L_x_470:
[----:B------:R-:W-:Y:S05]  /*2d80*/  BSYNC B0 ;  /* 0x0000000000007941 */ /* 0x000fea0003800000 */
.L_x_469:
        /* <DEDUP_REMOVED lines=29> */
.L_x_472:
[----:B------:R-:W-:Y:S05]  /*2f60*/  BSYNC B0 ;  /* 0x0000000000007941 */ /* 0x000fea0003800000 */
.L_x_471:
        /* <DEDUP_REMOVED lines=40> */
.L_x_474:
[----:B------:R-:W-:Y:S05]  /*31f0*/  BSYNC B0 ;  /* 0x0000000000007941 */ /* 0x000fea0003800000 */
.L_x_473:
        /* <DEDUP_REMOVED lines=26> */
.L_x_476:
[----:B------:R-:W-:Y:S05]  /*33a0*/  BSYNC B0 ;  /* 0x0000000000007941 */ /* 0x000fea0003800000 */
.L_x_475:
        /* <DEDUP_REMOVED lines=38> */
.L_x_478:
[----:B------:R-:W-:Y:S05]  /*3610*/  BSYNC B0 ;  /* 0x0000000000007941 */ /* 0x000fea0003800000 */
.L_x_477:
        /* <DEDUP_REMOVED lines=28> */
[----:B-1----:R-:W-:-:S04]  /*37e0*/  IMAD.U32 R4, RZ, RZ, UR22 ;  /* 0x00000016ff047e24 */ /* 0x002fc8000f8e00ff */
[----:B------:R-:W-:Y:S01]  /*37f0*/  IMAD.WIDE.U32 R4, R4, c[0x0][0x198], R30 ;  /* 0x0000660004047a25 */ /* 0x000fe200078e001e */
[----:B------:R-:W-:Y:S01]  /*3800*/  BSSY B0, `(.L_x_479) ;  /* 0x000002c000007945 */ /* 0x000fe20003800000 */
        /* <DEDUP_REMOVED lines=43> */
.L_x_480:
[----:B--2---:R-:W-:Y:S05]  /*3ac0*/  BSYNC B0 ;  /* 0x0000000000007941 */ /* 0x004fea0003800000 */
.L_x_479:
        /* <DEDUP_REMOVED lines=39> */
.L_x_482:
[----:B------:R-:W-:Y:S05]  /*3d40*/  BSYNC B0 ;  /* 0x0000000000007941 */ /* 0x000fea0003800000 */
.L_x_481:
[----:B------:R-:W0:Y:S01]  /*3d50*/  LDGDEPBAR ;  /* 0x00000000000079af */ /* 0x000e220000000000 */
[----:B------:R-:W-:Y:S02]  /*3d60*/  ULDC.64 UR16, c[0x0][0x318] ;  /* 0x0000c60000107ab9 */ /* 0x000fe40000000a00 */
[----:B------:R-:W-:Y:S01]  /*3d70*/  UISETP.NE.U32.AND UP1, UPT, URZ, UR16, UPT ;  /* 0x000000103f00728c */ /* 0x000fe2000bf25070 */
[----:B-1----:R-:W5:Y:S01]  /*3d80*/  LDL R13, [R1] ;  /* 0x00000000010d7983 */ /* 0x002f620000100800 */
[----:B------:R-:W-:Y:S02]  /*3d90*/  ULDC.64 UR20, c[0x0][0x320] ;  /* 0x0000c80000147ab9 */ /* 0x000fe40000000a00 */
[----:B------:R-:W-:Y:S01]  /*3da0*/  UISETP.NE.AND.EX UP1, UPT, URZ, UR17, UPT, UP1 ;  /* 0x000000113f00728c */ /* 0x000fe2000bf25310 */
[----:B--2---:R-:W2:Y:S05]  /*3db0*/  LDL R12, [R1+0x4] ;  /* 0x00000400010c7983 */ /* 0x004eaa0000100800 */
        /* <DEDUP_REMOVED lines=13> */
[----:B---3--:R1:W3:Y:S01]  /*3e90*/  @P0 LDG.E R8, [R4.64] ;  /* 0x0000000404080981 */ /* 0x0082e2000c1e1900 */
[----:B------:R-:W-:Y:S01]  /*3ea0*/  IADD3 R7, R6, 0x1, RZ ;  /* 0x0000000106077810 */ /* 0x000fe20007ffe0ff */
[----:B------:R-:W-:Y:S01]  /*3eb0*/  IMAD.SHL.U32 R10, R26, 0x2, RZ ;  /* 0x000000021a0a7824 */ /* 0x000fe200078e00ff */
[----:B------:R-:W-:Y:S01]  /*3ec0*/  @P0 MUFU.RCP R9, c[0x0][0x238] ;  /* 0x00008e0000090b08 */ /* 0x000fe20000001000 */
[----:B------:R-:W-:Y:S01]  /*3ed0*/  IMAD.MOV.U32 R240, RZ, RZ, 0x20 ;  /* 0x00000020fff07424 */ /* 0x000fe200078e00ff */
[----:B------:R-:W4:Y:S04]  /*3ee0*/  LDSM.16.M88.4 R164, [R252+0x12000] ;  /* 0x01200000fca4783b */ /* 0x000f280000000200 */
[----:B------:R-:W2:Y:S04]  /*3ef0*/  LDSM.16.M88.4 R168, [R252+0x12800] ;  /* 0x01280000fca8783b */ /* 0x000ea80000000200 */
[----:B------:R-:W2:Y:S04]  /*3f00*/  LDSM.16.M88.4 R196, [R252+0x14000] ;  /* 0x01400000fcc4783b */ /* 0x000ea80000000200 */
[----:B------:R-:W2:Y:S04]  /*3f10*/  LDSM.16.M88.4 R200, [R252+0x14800] ;  /* 0x01480000fcc8783b */ /* 0x000ea80000000200 */
[----:B------:R-:W2:Y:S01]  /*3f20*/  LDSM.16.M88.4 R228, [R252+0x16000] ;  /* 0x01600000fce4783b */ /* 0x000ea20000000200 */
[----:B-1----:R-:W-:-:S03]  /*3f30*/  LEA.HI R5, R27, R26, RZ, 0x3 ;  /* 0x0000001a1b057211 */ /* 0x002fc600078f18ff */
[----:B------:R-:W1:Y:S01]  /*3f40*/  LDSM.16.M88.4 R232, [R252+0x16800] ;  /* 0x01680000fce8783b */ /* 0x000e620000000200 */
[----:B------:R-:W-:Y:S02]  /*3f50*/  LEA.HI R4, R27, R26, RZ, 0x7 ;  /* 0x0000001a1b047211 */ /* 0x000fe400078f38ff */
[----:B------:R-:W-:Y:S01]  /*3f60*/  LOP3.LUT R6, R5, 0xfffffff8, RZ, 0xc0, !PT ;  /* 0xfffffff805067812 */ /* 0x000fe200078ec0ff */
[----:B------:R-:W-:Y:S01]  /*3f70*/  IMAD.U32 R5, RZ, RZ, UR18 ;  /* 0x00000012ff057e24 */ /* 0x000fe2000f8e00ff */
[----:B------:R-:W-:-:S03]  /*3f80*/  SHF.R.S32.HI R4, RZ, 0x7, R4 ;  /* 0x00000007ff047819 */ /* 0x000fc60000011404 */
[----:B------:R-:W-:Y:S01]  /*3f90*/  IMAD.IADD R6, R26, 0x1, -R6 ;  /* 0x000000011a067824 */ /* 0x000fe200078e0a06 */
[----:B------:R-:W-:Y:S01]  /*3fa0*/  IADD3 R5, R5, -UR24, R7 ;  /* 0x8000001805057c10 */ /* 0x000fe2000fffe007 */
[----:B------:R-:W-:-:S04]  /*3fb0*/  IMAD.SHL.U32 R4, R4, 0x20, RZ ;  /* 0x0000002004047824 */ /* 0x000fc800078e00ff */
[----:B------:R4:W-:Y:S02]  /*3fc0*/  STL [R1+0xa4], R5 ;  /* 0x0000a40501007387 */ /* 0x0009e40000100800 */
[----:B----4-:R-:W-:Y:S01]  /*3fd0*/  LOP3.LUT R5, R4, 0x6, R10, 0xf8, !PT ;  /* 0x0000000604057812 */ /* 0x010fe200078ef80a */
[----:B------:R-:W-:-:S04]  /*3fe0*/  IMAD.U32 R4, RZ, RZ, UR28 ;  /* 0x0000001cff047e24 */ /* 0x000fc8000f8e00ff */
[----:B------:R-:W-:-:S04]  /*3ff0*/  IMAD R11, R4, 0x40, R5 ;  /* 0x00000040040b7824 */ /* 0x000fc800078e0205 */
[----:B------:R-:W4:Y:S01]  /*4000*/  I2F R4, R11 ;  /* 0x0000000b00047306 */ /* 0x000f220000201400 */
[----:B------:R-:W-:Y:S04]  /*4010*/  STL [R1+0x38], R11 ;  /* 0x0000380b01007387 */ /* 0x000fe80000100800 */
[----:B----4-:R4:W-:Y:S02]  /*4020*/  STL [R1+0x80], R4 ;  /* 0x0000800401007387 */ /* 0x0109e40000100800 */
[----:B----4-:R-:W-:-:S06]  /*4030*/  IADD3 R4, R11, 0x19, RZ ;  /* 0x000000190b047810 */ /* 0x010fcc0007ffe0ff */
[----:B------:R-:W4:Y:S02]  /*4040*/  I2F R4, R4 ;  /* 0x0000000400047306 */ /* 0x000f240000201400 */
[----:B----4-:R4:W-:Y:S02]  /*4050*/  STL [R1+0x90], R4 ;  /* 0x0000900401007387 */ /* 0x0109e40000100800 */
[----:B----4-:R-:W-:-:S06]  /*4060*/  IADD3 R4, R11, 0x18, RZ ;  /* 0x000000180b047810 */ /* 0x010fcc0007ffe0ff */
[----:B------:R-:W4:Y:S02]  /*4070*/  I2F R4, R4 ;  /* 0x0000000400047306 */ /* 0x000f240000201400 */
[----:B----4-:R4:W-:Y:S02]  /*4080*/  STL [R1+0x8c], R4 ;  /* 0x00008c0401007387 */ /* 0x0109e40000100800 */
[----:B----4-:R-:W-:-:S06]  /*4090*/  IADD3 R4, R11, 0x11, RZ ;  /* 0x000000110b047810 */ /* 0x010fcc0007ffe0ff */
[----:B------:R-:W4:Y:S02]  /*40a0*/  I2F R4, R4 ;  /* 0x0000000400047306 */ /* 0x000f240000201400 */
[----:B----4-:R4:W-:Y:S04]  /*40b0*/  STL [R1+0x88], R4 ;  /* 0x0000880401007387 */ /* 0x0109e80000100800 */
[----:B-----5:R-:W1:Y:S01]  /*40c0*/  LDSM.16.M88.4 R148, [R13+0x12000] ;  /* 0x012000000d94783b */ /* 0x020e620000000200 */
[----:B----4-:R-:W-:-:S03]  /*40d0*/  IADD3 R4, R11, 0x10, RZ ;  /* 0x000000100b047810 */ /* 0x010fc60007ffe0ff */
[----:B------:R-:W4:Y:S04]  /*40e0*/  LDSM.16.M88.4 R152, [R13+0x12800] ;  /* 0x012800000d98783b */ /* 0x000f280000000200 */
[----:B--2---:R-:W2:Y:S01]  /*40f0*/  LDSM.16.M88.4 R156, [R12+0x12000] ;  /* 0x012000000c9c783b */ /* 0x004ea20000000200 */
[----:B------:R-:W5:Y:S03]  /*4100*/  I2F R4, R4 ;  /* 0x0000000400047306 */ /* 0x000f660000201400 */
[----:B------:R-:W1:Y:S04]  /*4110*/  LDSM.16.M88.4 R160, [R12+0x12800] ;  /* 0x012800000ca0783b */ /* 0x000e680000000200 */
[----:B------:R-:W1:Y:S04]  /*4120*/  LDSM.16.M88.4 R180, [R13+0x14000] ;  /* 0x014000000db4783b */ /* 0x000e680000000200 */
[----:B------:R-:W1:Y:S04]  /*4130*/  LDSM.16.M88.4 R184, [R13+0x14800] ;  /* 0x014800000db8783b */ /* 0x000e680000000200 */
[----:B------:R-:W1:Y:S04]  /*4140*/  LDSM.16.M88.4 R188, [R12+0x14000] ;  /* 0x014000000cbc783b */ /* 0x000e680000000200 */
[----:B-----5:R5:W-:Y:S04]  /*4150*/  STL [R1+0x84], R4 ;  /* 0x0000840401007387 */ /* 0x020be80000100800 */
[----:B------:R-:W1:Y:S04]  /*4160*/  LDSM.16.M88.4 R192, [R12+0x14800] ;  /* 0x014800000cc0783b */ /* 0x000e680000000200 */
[----:B------:R-:W1:Y:S04]  /*4170*/  LDSM.16.M88.4 R212, [R13+0x16000] ;  /* 0x016000000dd4783b */ /* 0x000e680000000200 */
[----:B------:R-:W1:Y:S04]  /*4180*/  LDSM.16.M88.4 R216, [R13+0x16800] ;  /* 0x016800000dd8783b */ /* 0x000e680000000200 */
[----:B------:R-:W1:Y:S04]  /*4190*/  LDSM.16.M88.4 R220, [R12+0x16000] ;  /* 0x016000000cdc783b */ /* 0x000e680000000200 */
[----:B------:R-:W1:Y:S01]  /*41a0*/  LDSM.16.M88.4 R224, [R12+0x16800] ;  /* 0x016800000ce0783b */ /* 0x000e620000000200 */
[----:B-----5:R-:W-:-:S06]  /*41b0*/  IADD3 R4, R11, 0x9, RZ ;  /* 0x000000090b047810 */ /* 0x020fcc0007ffe0ff */
[----:B------:R-:W5:Y:S01]  /*41c0*/  I2F R4, R4 ;  /* 0x0000000400047306 */ /* 0x000f620000201400 */
[----:B------:R-:W-:Y:S01]  /*41d0*/  LOP3.LUT P1, RZ, R6, 0x2, RZ, 0xc0, !PT ;  /* 0x0000000206ff7812 */ /* 0x000fe2000782c0ff */
[----:B-----5:R5:W-:Y:S03]  /*41e0*/  STL [R1+0x7c], R4 ;  /* 0x00007c0401007387 */ /* 0x020be60000100800 */
[----:B------:R-:W-:Y:S02]  /*41f0*/  SEL R240, R240, 0xffffffe0, !P1 ;  /* 0xffffffe0f0f07807 */ /* 0x000fe40004800000 */
[----:B-----5:R-:W-:-:S06]  /*4200*/  IADD3 R4, R11, 0x8, RZ ;  /* 0x000000080b047810 */ /* 0x020fcc0007ffe0ff */
[----:B------:R-:W5:Y:S01]  /*4210*/  I2F R4, R4 ;  /* 0x0000000400047306 */ /* 0x000f620000201400 */
[----:B------:R-:W-:-:S05]  /*4220*/  IMAD.IADD R240, R240, 0x1, R252 ;  /* 0x00000001f0f07824 */ /* 0x000fca00078e02fc */
[----:B------:R-:W1:Y:S04]  /*4230*/  LDSM.16.M88.4 R172, [R240+0x12000] ;  /* 0x01200000f0ac783b */ /* 0x000e680000000200 */
[----:B------:R-:W1:Y:S04]  /*4240*/  LDSM.16.M88.4 R176, [R240+0x12800] ;  /* 0x01280000f0b0783b */ /* 0x000e680000000200 */
[----:B------:R-:W1:Y:S04]  /*4250*/  LDSM.16.M88.4 R204, [R240+0x14000] ;  /* 0x01400000f0cc783b */ /* 0x000e680000000200 */
[----:B-----5:R5:W-:Y:S04]  /*4260*/  STL [R1+0x78], R4 ;  /* 0x0000780401007387 */ /* 0x020be80000100800 */
[----:B------:R1:W1:Y:S04]  /*4270*/  LDSM.16.M88.4 R208, [R240+0x14800] ;  /* 0x01480000f0d0783b */ /* 0x0002680000000200 */
[----:B------:R1:W1:Y:S04]  /*4280*/  LDSM.16.M88.4 R236, [R240+0x16000] ;  /* 0x01600000f0ec783b */ /* 0x0002680000000200 */
[----:B------:R-:W1:Y:S01]  /*4290*/  LDSM.16.M88.4 R240, [R240+0x16800] ;  /* 0x01680000f0f0783b */ /* 0x000e620000000200 */
[----:B-----5:R-:W-:-:S06]  /*42a0*/  IADD3 R4, R11, 0x1, RZ ;  /* 0x000000010b047810 */ /* 0x020fcc0007ffe0ff */
[----:B------:R-:W5:Y:S01]  /*42b0*/  I2F R4, R4 ;  /* 0x0000000400047306 */ /* 0x000f620000201400 */
[----:B---3--:R-:W-:-:S04]  /*42c0*/  @P0 FMUL.FTZ R6, R8, R9 ;  /* 0x0000000908060220 */ /* 0x008fc80000410000 */
[----:B------:R-:W3:Y:S01]  /*42d0*/  @P0 R2UR UR12, R6 ;  /* 0x00000000060c03c2 */ /* 0x000ee200000e0000 */
[----:B-----5:R1:W-:Y:S01]  /*42e0*/  STL [R1+0x74], R4 ;  /* 0x0000740401007387 */ /* 0x0203e20000100800 */
[----:B------:R-:W-:Y:S01]  /*42f0*/  USHF.L.U32 UR15, UR28, 0x6, URZ ;  /* 0x000000061c0f7899 */ /* 0x000fe2000800063f */
        /* <DEDUP_REMOVED lines=49> */
[----:B------:R-:W-:-:S02]  /*4610*/  UMOV UR6, URZ ;  /* 0x0000003f00067c82 */ /* 0x000fc40008000000 */
[----:B------:R-:W-:Y:S02]  /*4620*/  UIADD3 UR15, UR15, 0x40, URZ ;  /* 0x000000400f0f7890 */ /* 0x000fe4000fffe03f */
[----:B------:R-:W-:Y:S02]  /*4630*/  UIADD3 UR16, UR16, -UR18, URZ ;  /* 0x8000001210107290 */ /* 0x000fe4000fffe03f */
[----:B-1234-:R-:W-:Y:S02]  /*4640*/  @UP1 UMOV UR6, UR12 ;  /* 0x0000000c00061c82 */ /* 0x01efe40008000000 */
.L_x_485:
[----:B------:R-:W2:Y:S01]  /*4650*/  LDL R246, [R1] ;  /* 0x0000000001f67983 */ /* 0x000ea20000100800 */
[----:B------:R-:W-:Y:S04]  /*4660*/  USHF.L.U32 UR12, UR7, 0x6, URZ ;  /* 0x00000006070c7899 */ /* 0x000fe8000800063f */
[----:B------:R-:W3:Y:S01]  /*4670*/  LDL R245, [R1+0x4] ;  /* 0x0000040001f57983 */ /* 0x000ee20000100800 */
[----:B------:R-:W-:Y:S04]  /*4680*/  UISETP.GE.AND UP0, UPT, UR12, UR16, UPT ;  /* 0x000000100c00728c */ /* 0x000fe8000bf06270 */
[----:B------:R-:W4:Y:S01]  /*4690*/  LDL R244, [R1+0x10] ;  /* 0x0000100001f47983 */ /* 0x000f220000100800 */
[----:B------:R-:W-:Y:S04]  /*46a0*/  UISETP.LT.AND UP0, UPT, UR15, UR18, UP0 ;  /* 0x000000120f00728c */ /* 0x000fe80008701270 */
[----:B-1----:R1:W-:Y:S02]  /*46b0*/  STL [R1+0xc8], R107 ;  /* 0x0000c86b01007387 */ /* 0x0023e40000100800 */
[----:B------:R-:W-:Y:S01]  /*46c0*/  PLOP3.LUT P0, PT, PT, PT, UP0, 0x80, 0x0 ;  /* 0x000000000000781c */ /* 0x000fe20003f0f008 */
[----:B------:R-:W-:Y:S02]  /*46d0*/  UISETP.GT.AND UP0, UPT, UR7, UR13, UPT ;  /* 0x0000000d0700728c */ /* 0x000fe4000bf04270 */
[----:B------:R-:W0:Y:S05]  /*46e0*/  LDGDEPBAR ;  /* 0x00000000000079af */ /* 0x000e2a0000000000 */
[----:B-1----:R-:W4:Y:S05]  /*46f0*/  LDL R107, [R1+0x8] ;  /* 0x00000800016b7983 */ /* 0x002f2a0000100800 */
[----:B------:R1:W-:Y:S05]  /*4700*/  STL [R1+0xc4], R106 ;  /* 0x0000c46a01007387 */ /* 0x0003ea0000100800 */
[----:B-1----:R-:W4:Y:S05]  /*4710*/  LDL R106, [R1+0xc] ;  /* 0x00000c00016a7983 */ /* 0x002f2a0000100800 */
[----:B------:R1:W-:Y:S05]  /*4720*/  STL [R1+0xc0], R105 ;  /* 0x0000c06901007387 */ /* 0x0003ea0000100800 */
[----:B-1----:R-:W4:Y:S05]  /*4730*/  LDL R105, [R1+0x18] ;  /* 0x0000180001697983 */ /* 0x002f2a0000100800 */
[----:B------:R1:W-:Y:S05]  /*4740*/  STL [R1+0xbc], R104 ;  /* 0x0000bc6801007387 */ /* 0x0003ea0000100800 */
[----:B-1----:R-:W4:Y:S05]  /*4750*/  LDL R104, [R1+0x14] ;  /* 0x0000140001687983 */ /* 0x002f2a0000100800 */
[----:B------:R1:W-:Y:S05]  /*4760*/  STL [R1+0xb8], R103 ;  /* 0x0000b86701007387 */ /* 0x0003ea0000100800 */
[----:B------:R1:W-:Y:S05]  /*4770*/  STL [R1+0xb4], R102 ;  /* 0x0000b46601007387 */ /* 0x0003ea0000100800 */
[----:B------:R1:W-:Y:S05]  /*4780*/  STL [R1+0xb0], R101 ;  /* 0x0000b06501007387 */ /* 0x0003ea0000100800 */
[----:B------:R1:W-:Y:S05]  /*4790*/  STL [R1+0xa8], R100 ;  /* 0x0000a86401007387 */ /* 0x0003ea0000100800 */
[----:B-1----:R-:W4:Y:S05]  /*47a0*/  LDL R103, [R1+0x3c] ;  /* 0x00003c0001677983 */ /* 0x002f2a0000100800 */
[----:B------:R-:W4:Y:S05]  /*47b0*/  LDL R102, [R1+0x60] ;  /* 0x0000600001667983 */ /* 0x000f2a0000100800 */
[----:B------:R-:W4:Y:S05]  /*47c0*/  LDL R101, [R1+0x58] ;  /* 0x0000580001657983 */ /* 0x000f2a0000100800 */
[----:B------:R-:W4:Y:S01]  /*47d0*/  LDL R100, [R1+0x5c] ;  /* 0x00005c0001647983 */ /* 0x000f220000100800 */
[----:B------:R-:W-:Y:S04]  /*47e0*/  DEPBAR.LE SB0, 0x0 ;  /* 0x000080000000791a */ /* 0x000fe80000000000 */
[----:B------:R-:W-:Y:S06]  /*47f0*/  BAR.SYNC.DEFER_BLOCKING 0x0 ;  /* 0x0000000000007b1d */ /* 0x000fec0000010000 */
[----:B------:R-:W-:Y:S05]  /*4800*/  LDSM.16.M88.4 R88, [R252+0xc000] ;  /* 0x00c00000fc58783b */ /* 0x000fea0000000200 */
[----:B--2---:R-:W-:Y:S05]  /*4810*/  LDSM.16.M88.4 R8, [R246+0xc000] ;  /* 0x00c00000f608783b */ /* 0x004fea0000000200 */
[----:B------:R-:W-:Y:S05]  /*4820*/  LDSM.16.M88.4 R68, [R246+0xc800] ;  /* 0x00c80000f644783b */ /* 0x000fea0000000200 */
[----:B---3--:R-:W-:Y:S05]  /*4830*/  LDSM.16.M88.4 R76, [R245+0xc000] ;  /* 0x00c00000f54c783b */ /* 0x008fea0000000200 */
[----:B------:R-:W-:Y:S05]  /*4840*/  LDSM.16.M88.4 R80, [R245+0xc800] ;  /* 0x00c80000f550783b */ /* 0x000fea0000000200 */
[----:B----4-:R-:W-:Y:S05]  /*4850*/  LDSM.16.M88.4 R96, [R244+0xc000] ;  /* 0x00c00000f460783b */ /* 0x010fea0000000200 */
[----:B------:R-:W1:Y:S05]  /*4860*/  LDSM.16.M88.4 R16, [R107] ;  /* 0x000000006b10783b */ /* 0x000e6a0000000200 */
        /* <DEDUP_REMOVED lines=13> */
[----:B------:R-:W4:Y:S05]  /*4940*/  LDSM.16.M88.4 R72, [R244+0xc800] ;  /* 0x00c80000f448783b */ /* 0x000f2a0000000200 */
[----:B------:R-:W4:Y:S02]  /*4950*/  LDSM.16.M88.4 R80, [R246+0xe000] ;  /* 0x00e00000f650783b */ /* 0x000f240000000200 */
[C---:B-1----:R-:W-:Y:S08]  /*4960*/  HMMA.16816.F32.BF16 R4, R84.reuse, R88, R4 ;  /* 0x000000585404723c */ /* 0x042ff00000041804 */
[C---:B------:R-:W-:Y:S01]  /*4970*/  HMMA.16816.F32.BF16 R8, R84.reuse, R90, R8 ;  /* 0x0000005a5408723c */ /* 0x040fe20000041808 */
[----:B------:R-:W-:Y:S07]  /*4980*/  LDSM.16.M88.4 R88, [R245+0xe000] ;  /* 0x00e00000f558783b */ /* 0x000fee0000000200 */
[C---:B---3--:R-:W-:Y:S08]  /*4990*/  HMMA.16816.F32.BF16 R12, R84.reuse, R68, R12 ;  /* 0x00000044540c723c */ /* 0x048ff0000004180c */
[----:B------:R-:W-:Y:S01]  /*49a0*/  HMMA.16816.F32.BF16 R16, R84, R70, R16 ;  /* 0x000000465410723c */ /* 0x000fe20000041810 */
[----:B------:R-:W1:Y:S05]  /*49b0*/  LDSM.16.M88.4 R68, [R246+0xe800] ;  /* 0x00e80000f644783b */ /* 0x000e6a0000000200 */
[----:B------:R-:W3:Y:S02]  /*49c0*/  LDSM.16.M88.4 R84, [R106+0x2000] ;  /* 0x002000006a54783b */ /* 0x000ee40000000200 */
[C---:B--2---:R-:W-:Y:S08]  /*49d0*/  HMMA.16816.F32.BF16 R4, R92.reuse, R96, R4 ;  /* 0x000000605c04723c */ /* 0x044ff00000041804 */
[C---:B------:R-:W-:Y:S01]  /*49e0*/  HMMA.16816.F32.BF16 R8, R92.reuse, R98, R8 ;  /* 0x000000625c08723c */ /* 0x040fe20000041808 */
[----:B------:R-:W-:Y:S07]  /*49f0*/  LDSM.16.M88.4 R96, [R252+0xe000] ;  /* 0x00e00000fc60783b */ /* 0x000fee0000000200 */
[C---:B----4-:R-:W-:Y:S08]  /*4a00*/  HMMA.16816.F32.BF16 R12, R92.reuse, R72, R12 ;  /* 0x000000485c0c723c */ /* 0x050ff0000004180c */
[----:B------:R-:W-:Y:S01]  /*4a10*/  HMMA.16816.F32.BF16 R16, R92, R74, R16 ;  /* 0x0000004a5c10723c */ /* 0x000fe20000041810 */
[----:B------:R-:W2:Y:S05]  /*4a20*/  LDSM.16.M88.4 R72, [R245+0xe800] ;  /* 0x00e80000f548783b */ /* 0x000eaa0000000200 */
[----:B------:R-:W4:Y:S02]  /*4a30*/  LDSM.16.M88.4 R92, [R105+0x2000] ;  /* 0x00200000695c783b */ /* 0x000f240000000200 */
[C---:B------:R-:W-:Y:S08]  /*4a40*/  HMMA.16816.F32.BF16 R4, R76.reuse, R80, R4 ;  /* 0x000000504c04723c */ /* 0x040ff00000041804 */
[C---:B------:R-:W-:Y:S01]  /*4a50*/  HMMA.16816.F32.BF16 R8, R76.reuse, R82, R8 ;  /* 0x000000524c08723c */ /* 0x040fe20000041808 */
[----:B------:R-:W-:Y:S07]  /*4a60*/  LDSM.16.M88.4 R80, [R244+0xe000] ;  /* 0x00e00000f450783b */ /* 0x000fee0000000200 */
[C---:B-1----:R-:W-:Y:S08]  /*4a70*/  HMMA.16816.F32.BF16 R12, R76.reuse, R68, R12 ;  /* 0x000000444c0c723c */ /* 0x042ff0000004180c */
[----:B------:R-:W-:Y:S01]  /*4a80*/  HMMA.16816.F32.BF16 R16, R76, R70, R16 ;  /* 0x000000464c10723c */ /* 0x000fe20000041810 */
[----:B------:R-:W1:Y:S05]  /*4a90*/  LDSM.16.M88.4 R68, [R252+0xe800] ;  /* 0x00e80000fc44783b */ /* 0x000e6a0000000200 */
[----:B------:R-:W1:Y:S02]  /*4aa0*/  LDSM.16.M88.4 R76, [R104+0x2000] ;  /* 0x00200000684c783b */ /* 0x000e640000000200 */
[C---:B---3--:R-:W-:Y:S08]  /*4ab0*/  HMMA.16816.F32.BF16 R4, R84.reuse, R88, R4 ;  /* 0x000000585404723c */ /* 0x048ff00000041804 */
[C---:B------:R-:W-:Y:S01]  /*4ac0*/  HMMA.16816.F32.BF16 R8, R84.reuse, R90, R8 ;  /* 0x0000005a5408723c */ /* 0x040fe20000041808 */
[----:B------:R-:W-:Y:S07]  /*4ad0*/  LDSM.16.M88.4 R88, [R246+0x10000] ;  /* 0x01000000f658783b */ /* 0x000fee0000000200 */
[C---:B--2---:R-:W-:Y:S08]  /*4ae0*/  HMMA.16816.F32.BF16 R12, R84.reuse, R72, R12 ;  /* 0x00000048540c723c */ /* 0x044ff0000004180c */
[----:B------:R-:W-:Y:S01]  /*4af0*/  HMMA.16816.F32.BF16 R16, R84, R74, R16 ;  /* 0x0000004a5410723c */ /* 0x000fe20000041810 */
[----:B------:R-:W2:Y:S05]  /*4b00*/  LDSM.16.M88.4 R72, [R244+0xe800] ;  /* 0x00e80000f448783b */ /* 0x000eaa0000000200 */
[----:B------:R-:W3:Y:S02]  /*4b10*/  LDSM.16.M88.4 R84, [R107+0x4000] ;  /* 0x004000006b54783b */ /* 0x000ee40000000200 */
[C---:B----4-:R-:W-:Y:S08]  /*4b20*/  HMMA.16816.F32.BF16 R4, R92.reuse, R96, R4 ;  /* 0x000000605c04723c */ /* 0x050ff00000041804 */
[C---:B------:R-:W-:Y:S01]  /*4b30*/  HMMA.16816.F32.BF16 R8, R92.reuse, R98, R8 ;  /* 0x000000625c08723c */ /* 0x040fe20000041808 */
[----:B------:R-:W-:Y:S07]  /*4b40*/  LDSM.16.M88.4 R96, [R245+0x10000] ;  /* 0x01000000f560783b */ /* 0x000fee0000000200 */
[C---:B-1----:R-:W-:Y:S08]  /*4b50*/  HMMA.16816.F32.BF16 R12, R92.reuse, R68, R12 ;  /* 0x000000445c0c723c */ /* 0x042ff0000004180c */
[----:B------:R-:W-:Y:S01]  /*4b60*/  HMMA.16816.F32.BF16 R16, R92, R70, R16 ;  /* 0x000000465c10723c */ /* 0x000fe20000041810 */
[----:B------:R-:W1:Y:S05]  /*4b70*/  LDSM.16.M88.4 R68, [R246+0x10800] ;  /* 0x01080000f644783b */ /* 0x000e6a0000000200 */
[----:B------:R-:W4:Y:S02]  /*4b80*/  LDSM.16.M88.4 R92, [R106+0x4000] ;  /* 0x004000006a5c783b */ /* 0x000f240000000200 */
[C---:B------:R-:W-:Y:S08]  /*4b90*/  HMMA.16816.F32.BF16 R4, R76.reuse, R80, R4 ;  /* 0x000000504c04723c */ /* 0x040ff00000041804 */
[C---:B------:R-:W-:Y:S01]  /*4ba0*/  HMMA.16816.F32.BF16 R8, R76.reuse, R82, R8 ;  /* 0x000000524c08723c */ /* 0x040fe20000041808 */
[----:B------:R-:W-:Y:S07]  /*4bb0*/  LDSM.16.M88.4 R80, [R252+0x10000] ;  /* 0x01000000fc50783b */ /* 0x000fee0000000200 */
[C---:B--2---:R-:W-:Y:S08]  /*4bc0*/  HMMA.16816.F32.BF16 R12, R76.reuse, R72, R12 ;  /* 0x000000484c0c723c */ /* 0x044ff0000004180c */
[----:B------:R-:W-:Y:S01]  /*4bd0*/  HMMA.16816.F32.BF16 R16, R76, R74, R16 ;  /* 0x0000004a4c10723c */ /* 0x000fe20000041810 */
[----:B------:R-:W2:Y:S05]  /*4be0*/  LDSM.16.M88.4 R72, [R245+0x10800] ;  /* 0x01080000f548783b */ /* 0x000eaa0000000200 */
[----:B------:R-:W2:Y:S02]  /*4bf0*/  LDSM.16.M88.4 R76, [R105+0x4000] ;  /* 0x00400000694c783b */ /* 0x000ea40000000200 */
[C---:B---3--:R-:W-:Y:S08]  /*4c00*/  HMMA.16816.F32.BF16 R4, R84.reuse, R88, R4 ;  /* 0x000000585404723c */ /* 0x048ff00000041804 */
[C---:B------:R-:W-:Y:S01]  /*4c10*/  HMMA.16816.F32.BF16 R8, R84.reuse, R90, R8 ;  /* 0x0000005a5408723c */ /* 0x040fe20000041808 */
[----:B------:R-:W-:Y:S07]  /*4c20*/  LDSM.16.M88.4 R88, [R244+0x10000] ;  /* 0x01000000f458783b */ /* 0x000fee0000000200 */
[C---:B-1----:R-:W-:Y:S08]  /*4c30*/  HMMA.16816.F32.BF16 R12, R84.reuse, R68, R12 ;  /* 0x00000044540c723c */ /* 0x042ff0000004180c */
[----:B------:R-:W-:Y:S01]  /*4c40*/  HMMA.16816.F32.BF16 R16, R84, R70, R16 ;  /* 0x000000465410723c */ /* 0x000fe20000041810 */
[----:B------:R-:W1:Y:S05]  /*4c50*/  LDSM.16.M88.4 R68, [R252+0x10800] ;  /* 0x01080000fc44783b */ /* 0x000e6a0000000200 */
[----:B------:R-:W3:Y:S02]  /*4c60*/  LDSM.16.M88.4 R84, [R104+0x4000] ;  /* 0x004000006854783b */ /* 0x000ee40000000200 */
[C---:B----4-:R-:W-:Y:S08]  /*4c70*/  HMMA.16816.F32.BF16 R4, R92.reuse, R96, R4 ;  /* 0x000000605c04723c */ /* 0x050ff00000041804 */
[C---:B------:R-:W-:Y:S08]  /*4c80*/  HMMA.16816.F32.BF16 R8, R92.reuse, R98, R8 ;  /* 0x000000625c08723c */ /* 0x040ff00000041808 */
[C---:B--2---:R-:W-:Y:S01]  /*4c90*/  HMMA.16816.F32.BF16 R12, R92.reuse, R72, R12 ;  /* 0x000000485c0c723c */ /* 0x044fe2000004180c */
[----:B------:R-:W2:Y:S05]  /*4ca0*/  LDL R72, [R1+0x38] ;  /* 0x0000380001487983 */ /* 0x000eaa0000100800 */
[----:B------:R-:W4:Y:S02]  /*4cb0*/  LDL R73, [R1+0x74] ;  /* 0x0000740001497983 */ /* 0x000f240000100800 */
[----:B------:R-:W-:Y:S03]  /*4cc0*/  HMMA.16816.F32.BF16 R16, R92, R74, R16 ;  /* 0x0000004a5c10723c */ /* 0x000fe60000041810 */
[----:B------:R-:W4:Y:S05]  /*4cd0*/  LDL R74, [R1+0x80] ;  /* 0x00008000014a7983 */ /* 0x000f2a0000100800 */
[C---:B------:R-:W-:Y:S01]  /*4ce0*/  HMMA.16816.F32.BF16 R4, R76.reuse, R80, R4 ;  /* 0x000000504c04723c */ /* 0x040fe20000041804 */
[----:B------:R-:W4:Y:S05]  /*4cf0*/  LDL R81, [R1+0xa4] ;  /* 0x0000a40001517983 */ /* 0x000f2a0000100800 */
[----:B------:R-:W4:Y:S02]  /*4d00*/  LDL R75, [R1+0x68] ;  /* 0x00006800014b7983 */ /* 0x000f240000100800 */
[C---:B------:R-:W-:Y:S08]  /*4d10*/  HMMA.16816.F32.BF16 R8, R76.reuse, R82, R8 ;  /* 0x000000524c08723c */ /* 0x040ff00000041808 */
[C---:B-1----:R-:W-:Y:S08]  /*4d20*/  HMMA.16816.F32.BF16 R12, R76.reuse, R68, R12 ;  /* 0x000000444c0c723c */ /* 0x042ff0000004180c */
[----:B------:R-:W-:Y:S01]  /*4d30*/  HMMA.16816.F32.BF16 R16, R76, R70, R16 ;  /* 0x000000464c10723c */ /* 0x000fe20000041810 */
[----:B------:R-:W1:Y:S05]  /*4d40*/  LDSM.16.M88.4 R68, [R244+0x10800] ;  /* 0x01080000f444783b */ /* 0x000e6a0000000200 */
[----:B------:R-:W4:Y:S02]  /*4d50*/  LDL R79, [R1+0x64] ;  /* 0x00006400014f7983 */ /* 0x000f240000100800 */
[C---:B---3--:R-:W-:Y:S08]  /*4d60*/  HMMA.16816.F32.BF16 R4, R84.reuse, R88, R4 ;  /* 0x000000585404723c */ /* 0x048ff00000041804 */
[C---:B------:R-:W-:Y:S11]  /*4d70*/  HMMA.16816.F32.BF16 R8, R84.reuse, R90, R8 ;  /* 0x0000005a5408723c */ /* 0x040ff60000041808 */
[----:B------:R-:W-:Y:S05]  /*4d80*/  @!UPT UIADD3 URZ, URZ, URZ, URZ ;  /* 0x0000003f3f3ff290 */ /* 0x000fea000fffe03f */
[----:B------:R-:W-:Y:S02]  /*4d90*/  FMUL.FTZ R5, R5, c[0x0][0x2ec] ;  /* 0x0000bb0005057a20 */ /* 0x000fe40000410000 */
[----:B------:R-:W-:Y:S02]  /*4da0*/  FMUL.FTZ R6, R6, c[0x0][0x2ec] ;  /* 0x0000bb0006067a20 */ /* 0x000fe40000410000 */
[----:B------:R-:W4:Y:S01]  /*4db0*/  MUFU.TANH R88, R5 ;  /* 0x0000000500587308 */ /* 0x000f220000002400 */
        /* <DEDUP_REMOVED lines=9> */
[----:B------:R-:W-:Y:S08]  /*4e50*/  MUFU.TANH R244, R7 ;  /* 0x0000000700f47308 */ /* 0x000ff00000002400 */
[----:B------:R-:W-:Y:S02]  /*4e60*/  FMUL.FTZ R13, R13, c[0x0][0x2ec] ;  /* 0x0000bb000d0d7a20 */ /* 0x000fe40000410000 */
[----:B------:R-:W1:Y:S01]  /*4e70*/  MUFU.TANH R92, R4 ;  /* 0x00000004005c7308 */ /* 0x000e620000002400 */
[----:B------:R-:W-:Y:S02]  /*4e80*/  FMUL.FTZ R12, R12, c[0x0][0x2ec] ;  /* 0x0000bb000c0c7a20 */ /* 0x000fe40000410000 */
[----:B------:R-:W-:Y:S02]  /*4e90*/  FMUL.FTZ R15, R15, c[0x0][0x2ec] ;  /* 0x0000bb000f0f7a20 */ /* 0x000fe40000410000 */
[----:B------:R-:W-:Y:S02]  /*4ea0*/  FMUL.FTZ R14, R14, c[0x0][0x2ec] ;  /* 0x0000bb000e0e7a20 */ /* 0x000fe40000410000 */
[----:B------:R-:W-:Y:S02]  /*4eb0*/  FMUL.FTZ R16, R16, c[0x0][0x2ec] ;  /* 0x0000bb0010107a20 */ /* 0x000fe40000410000 */
[----:B------:R-:W-:Y:S01]  /*4ec0*/  FMUL.FTZ R17, R17, c[0x0][0x2ec] ;  /* 0x0000bb0011117a20 */ /* 0x000fe20000410000 */
[----:B------:R3:W-:Y:S01]  /*4ed0*/  MUFU.TANH R78, R13 ;  /* 0x0000000d004e7308 */ /* 0x0007e20000002400 */
[----:B------:R-:W-:Y:S02]  /*4ee0*/  FMUL.FTZ R18, R18, c[0x0][0x2ec] ;  /* 0x0000bb0012127a20 */ /* 0x000fe40000410000 */
[----:B------:R-:W-:Y:S07]  /*4ef0*/  FMUL.FTZ R19, R19, c[0x0][0x2ec] ;  /* 0x0000bb0013137a20 */ /* 0x000fee0000410000 */
[----:B------:R1:W-:Y:S10]  /*4f00*/  MUFU.TANH R89, R12 ;  /* 0x0000000c00597308 */ /* 0x0003f40000002400 */
[----:B------:R-:W-:Y:S01]  /*4f10*/  MUFU.TANH R99, R10 ;  /* 0x0000000a00637308 */ /* 0x000fe20000002400 */
[----:B---3--:R-:W3:Y:S09]  /*4f20*/  LDL R13, [R1+0x78] ;  /* 0x00007800010d7983 */ /* 0x008ef20000100800 */
[----:B------:R-:W3:Y:S01]  /*4f30*/  MUFU.TANH R82, R8 ;  /* 0x0000000800527308 */ /* 0x000ee20000002400 */
[----:B-1----:R-:W3:Y:S09]  /*4f40*/  LDL R12, [R1+0x7c] ;  /* 0x00007c00010c7983 */ /* 0x002ef20000100800 */
[----:B------:R-:W1:Y:S10]  /*4f50*/  MUFU.TANH R80, R9 ;  /* 0x0000000900507308 */ /* 0x000e740000002400 */
[----:B------:R1:W-:Y:S10]  /*4f60*/  MUFU.TANH R94, R15 ;  /* 0x0000000f005e7308 */ /* 0x0003f40000002400 */
[----:B------:R1:W-:Y:S10]  /*4f70*/  MUFU.TANH R95, R14 ;  /* 0x0000000e005f7308 */ /* 0x0003f40000002400 */
[----:B------:R2:W2:Y:S01]  /*4f80*/  MUFU.TANH R98, R11 ;  /* 0x0000000b00627308 */ /* 0x0004a20000002400 */
[----:B-1----:R-:W3:Y:S09]  /*4f90*/  LDL R15, [R1+0x84] ;  /* 0x00008400010f7983 */ /* 0x002ef20000100800 */
[----:B------:R-:W-:Y:S01]  /*4fa0*/  MUFU.TANH R77, R16 ;  /* 0x00000010004d7308 */ /* 0x000fe20000002400 */
[----:B------:R-:W3:Y:S09]  /*4fb0*/  LDL R14, [R1+0x88] ;  /* 0x00008800010e7983 */ /* 0x000ef20000100800 */
[----:B------:R-:W-:Y:S10]  /*4fc0*/  MUFU.TANH R76, R17 ;  /* 0x00000011004c7308 */ /* 0x000ff40000002400 */
[----:B------:R-:W-:Y:S10]  /*4fd0*/  MUFU.TANH R93, R18 ;  /* 0x00000012005d7308 */ /* 0x000ff40000002400 */
[----:B------:R-:W-:Y:S01]  /*4fe0*/  MUFU.TANH R91, R19 ;  /* 0x00000013005b7308 */ /* 0x000fe20000002400 */
[C---:B--2---:R-:W-:Y:S02]  /*4ff0*/  @!P0 IADD3 R10, R72.reuse, 0x1, RZ ;  /* 0x00000001480a8810 */ /* 0x044fe40007ffe0ff */
[----:B------:R-:W-:Y:S01]  /*5000*/  @!P0 IADD3 R11, R72, 0x9, RZ ;  /* 0x00000009480b8810 */ /* 0x000fe20007ffe0ff */
[----:B----4-:R-:W-:Y:S02]  /*5010*/  FFMA.FTZ R8, R73, UR6, R88 ;  /* 0x0000000649087c23 */ /* 0x010fe40008010058 */
[C---:B------:R-:W-:Y:S02]  /*5020*/  FFMA.FTZ R4, R74.reuse, UR6, R92 ;  /* 0x000000064a047c23 */ /* 0x040fe4000801005c */
[----:B------:R-:W-:Y:S01]  /*5030*/  FFMA.FTZ R9, R74, UR6, R245 ;  /* 0x000000064a097c23 */ /* 0x000fe200080100f5 */
[----:B------:R-:W-:Y:S04]  /*5040*/  @!P0 IADD3 R6, R81, UR12, RZ ;  /* 0x0000000c51068c10 */ /* 0x000fe8000fffe0ff */
[C---:B------:R-:W-:Y:S02]  /*5050*/  @!P0 IMNMX R7, R6.reuse, UR18, PT ;  /* 0x0000001206078c17 */ /* 0x040fe4000b800200 */
[----:B------:R-:W-:Y:S02]  /*5060*/  @!P0 IADD3 R6, R6, 0x8, RZ ;  /* 0x0000000806068810 */ /* 0x000fe40007ffe0ff */
[-C--:B------:R-:W-:Y:S02]  /*5070*/  @!P0 ISETP.GE.AND P2, PT, R72, R7.reuse, PT ;  /* 0x000000074800820c */ /* 0x080fe40003f46270 */
[----:B------:R-:W-:Y:S02]  /*5080*/  @!P0 IMNMX R6, R6, UR18, PT ;  /* 0x0000001206068c17 */ /* 0x000fe4000b800200 */
[----:B------:R-:W-:Y:S02]  /*5090*/  @!P0 FSEL R4, R4, -INF , !P2 ;  /* 0xff80000004048808 */ /* 0x000fe40005000000 */
[-C--:B------:R-:W-:Y:S04]  /*50a0*/  @!P0 ISETP.GE.AND P2, PT, R72, R6.reuse, PT ;  /* 0x000000064800820c */ /* 0x080fe80003f46270 */
[----:B------:R-:W-:Y:S01]  /*50b0*/  @!P0 FSEL R9, R9, -INF , !P2 ;  /* 0xff80000009098808 */ /* 0x000fe20005000000 */
[C---:B------:R-:W-:Y:S01]  /*50c0*/  FMUL.FTZ R5, R79.reuse, 1.4426950216293334961 ;  /* 0x3fb8aa3b4f057820 */ /* 0x040fe20000410000 */
[----:B------:R-:W-:Y:S04]  /*50d0*/  FSETP.NEU.FTZ.AND P1, PT, R79, -INF , PT ;  /* 0xff8000004f00780b */ /* 0x000fe80003f3d000 */
[----:B------:R-:W-:Y:S02]  /*50e0*/  FSEL R5, R5, RZ, P1 ;  /* 0x000000ff05057208 */ /* 0x000fe40000800000 */
[-C--:B------:R-:W-:Y:S03]  /*50f0*/  @!P0 ISETP.GE.AND P1, PT, R10, R7.reuse, PT ;  /* 0x000000070a00820c */ /* 0x080fe60003f26270 */
[--C-:B------:R-:W-:Y:S01]  /*5100*/  FFMA.FTZ R4, R4, c[0x0][0x23c], -R5.reuse ;  /* 0x00008f0004047a23 */ /* 0x100fe20000010805 */
[----:B------:R-:W-:Y:S02]  /*5110*/  @!P0 FSEL R8, R8, -INF , !P1 ;  /* 0xff80000008088808 */ /* 0x000fe40004800000 */
[C---:B------:R-:W-:Y:S01]  /*5120*/  FSETP.NEU.FTZ.AND P1, PT, R75.reuse, -INF , PT ;  /* 0xff8000004b00780b */ /* 0x040fe20003f3d000 */
[----:B------:R1:W-:Y:S02]  /*5130*/  MUFU.EX2 R90, R4 ;  /* 0x00000004005a7308 */ /* 0x0003e40000000800 */
[--C-:B------:R-:W-:Y:S08]  /*5140*/  FFMA.FTZ R8, R8, c[0x0][0x23c], -R5.reuse ;  /* 0x00008f0008087a23 */ /* 0x100ff00000010805 */
[----:B------:R2:W-:Y:S01]  /*5150*/  MUFU.EX2 R86, R8 ;  /* 0x0000000800567308 */ /* 0x0005e20000000800 */
[----:B-1----:R-:W-:Y:S05]  /*5160*/  FMUL.FTZ R4, R75, 1.4426950216293334961 ;  /* 0x3fb8aa3b4b047820 */ /* 0x002fea0000410000 */
[----:B------:R-:W-:Y:S02]  /*5170*/  FSEL R4, R4, RZ, P1 ;  /* 0x000000ff04047208 */ /* 0x000fe40000800000 */
[-C--:B------:R-:W-:Y:S02]  /*5180*/  @!P0 ISETP.GE.AND P1, PT, R10, R6.reuse, PT ;  /* 0x000000060a00820c */ /* 0x080fe40003f26270 */
[----:B------:R-:W-:Y:S01]  /*5190*/  @!P0 IADD3 R10, R72, 0x8, RZ ;  /* 0x00000008480a8810 */ /* 0x000fe20007ffe0ff */
[----:B--2---:R-:W-:Y:S02]  /*51a0*/  FFMA.FTZ R8, R73, UR6, R244 ;  /* 0x0000000649087c23 */ /* 0x004fe400080100f4 */
[--C-:B------:R-:W-:Y:S01]  /*51b0*/  FFMA.FTZ R9, R9, c[0x0][0x23c], -R4.reuse ;  /* 0x00008f0009097a23 */ /* 0x100fe20000010804 */
[----:B------:R-:W2:Y:S02]  /*51c0*/  LDL R73, [R1+0x98] ;  /* 0x0000980001497983 */ /* 0x000ea40000100800 */
[----:B------:R-:W-:Y:S01]  /*51d0*/  @!P0 FSEL R8, R8, -INF , !P1 ;  /* 0xff80000008088808 */ /* 0x000fe20004800000 */
[----:B------:R3:W-:Y:S01]  /*51e0*/  MUFU.EX2 R251, R9 ;  /* 0x0000000900fb7308 */ /* 0x0007e20000000800 */
[-C--:B------:R-:W-:Y:S03]  /*51f0*/  @!P0 ISETP.GE.AND P1, PT, R10, R7.reuse, PT ;  /* 0x000000070a00820c */ /* 0x080fe60003f26270 */
[----:B------:R-:W-:Y:S06]  /*5200*/  FFMA.FTZ R8, R8, c[0x0][0x23c], -R4 ;  /* 0x00008f0008087a23 */ /* 0x000fec0000010804 */
[----:B------:R1:W-:Y:S01]  /*5210*/  MUFU.EX2 R249, R8 ;  /* 0x0000000800f97308 */ /* 0x0003e20000000800 */
[----:B---3--:R-:W-:Y:S05]  /*5220*/  FFMA.FTZ R9, R13, UR6, R82 ;  /* 0x000000060d097c23 */ /* 0x008fea0008010052 */
[----:B------:R-:W-:Y:S02]  /*5230*/  @!P0 FSEL R9, R9, -INF , !P1 ;  /* 0xff80000009098808 */ /* 0x000fe40004800000 */
[-C--:B------:R-:W-:Y:S01]  /*5240*/  @!P0 ISETP.GE.AND P1, PT, R11, R7.reuse, PT ;  /* 0x000000070b00820c */ /* 0x080fe20003f26270 */
[----:B-1----:R-:W-:Y:S02]  /*5250*/  FFMA.FTZ R8, R12, UR6, R80 ;  /* 0x000000060c087c23 */ /* 0x002fe40008010050 */
[--C-:B------:R-:W-:Y:S03]  /*5260*/  FFMA.FTZ R9, R9, c[0x0][0x23c], -R5.reuse ;  /* 0x00008f0009097a23 */ /* 0x100fe60000010805 */
[----:B------:R-:W-:Y:S01]  /*5270*/  @!P0 FSEL R8, R8, -INF , !P1 ;  /* 0xff80000008088808 */ /* 0x000fe20004800000 */
[----:B------:R1:W-:Y:S01]  /*5280*/  MUFU.EX2 R85, R9 ;  /* 0x0000000900557308 */ /* 0x0003e20000000800 */
[-C--:B------:R-:W-:Y:S02]  /*5290*/  @!P0 ISETP.GE.AND P1, PT, R10, R6.reuse, PT ;  /* 0x000000060a00820c */ /* 0x080fe40003f26270 */
[----:B------:R-:W-:Y:S01]  /*52a0*/  @!P0 IADD3 R10, R72, 0x10, RZ ;  /* 0x00000010480a8810 */ /* 0x000fe20007ffe0ff */
[----:B------:R-:W-:Y:S06]  /*52b0*/  FFMA.FTZ R8, R8, c[0x0][0x23c], -R5 ;  /* 0x00008f0008087a23 */ /* 0x000fec0000010805 */
[----:B------:R3:W-:Y:S01]  /*52c0*/  MUFU.EX2 R83, R8 ;  /* 0x0000000800537308 */ /* 0x0007e20000000800 */
[----:B-1----:R-:W-:Y:S02]  /*52d0*/  FFMA.FTZ R9, R13, UR6, R99 ;  /* 0x000000060d097c23 */ /* 0x002fe40008010063 */
[----:B------:R-:W4:Y:S03]  /*52e0*/  LDL R13, [R1+0x8c] ;  /* 0x00008c00010d7983 */ /* 0x000f260000100800 */
[----:B------:R-:W-:Y:S02]  /*52f0*/  @!P0 FSEL R9, R9, -INF , !P1 ;  /* 0xff80000009098808 */ /* 0x000fe40004800000 */
[-C--:B------:R-:W-:Y:S02]  /*5300*/  @!P0 ISETP.GE.AND P1, PT, R11, R6.reuse, PT ;  /* 0x000000060b00820c */ /* 0x080fe40003f26270 */
[----:B------:R-:W-:Y:S01]  /*5310*/  @!P0 IADD3 R11, R72, 0x11, RZ ;  /* 0x00000011480b8810 */ /* 0x000fe20007ffe0ff */
[----:B---3--:R-:W-:Y:S02]  /*5320*/  FFMA.FTZ R8, R12, UR6, R98 ;  /* 0x000000060c087c23 */ /* 0x008fe40008010062 */
[----:B------:R-:W3:Y:S01]  /*5330*/  LDL R12, [R1+0x90] ;  /* 0x00009000010c7983 */ /* 0x000ee20000100800 */
[--C-:B------:R-:W-:Y:S02]  /*5340*/  FFMA.FTZ R9, R9, c[0x0][0x23c], -R4.reuse ;  /* 0x00008f0009097a23 */ /* 0x100fe40000010804 */
[----:B------:R-:W-:Y:S02]  /*5350*/  @!P0 FSEL R8, R8, -INF , !P1 ;  /* 0xff80000008088808 */ /* 0x000fe40004800000 */
[----:B------:R1:W-:Y:S01]  /*5360*/  MUFU.EX2 R248, R9 ;  /* 0x0000000900f87308 */ /* 0x0003e20000000800 */
[-C--:B------:R-:W-:Y:S02]  /*5370*/  @!P0 ISETP.GE.AND P1, PT, R10, R7.reuse, PT ;  /* 0x000000070a00820c */ /* 0x080fe40003f26270 */
[----:B------:R-:W-:Y:S07]  /*5380*/  FFMA.FTZ R8, R8, c[0x0][0x23c], -R4 ;  /* 0x00008f0008087a23 */ /* 0x000fee0000010804 */
[----:B------:R1:W1:Y:S02]  /*5390*/  MUFU.EX2 R246, R8 ;  /* 0x0000000800f67308 */ /* 0x0002640000000800 */
[----:B-1----:R-:W-:Y:S05]  /*53a0*/  FFMA.FTZ R9, R15, UR6, R89 ;  /* 0x000000060f097c23 */ /* 0x002fea0008010059 */
[----:B------:R-:W-:Y:S02]  /*53b0*/  @!P0 FSEL R9, R9, -INF , !P1 ;  /* 0xff80000009098808 */ /* 0x000fe40004800000 */
[-C--:B------:R-:W-:Y:S03]  /*53c0*/  @!P0 ISETP.GE.AND P1, PT, R11, R7.reuse, PT ;  /* 0x000000070b00820c */ /* 0x080fe60003f26270 */
[--C-:B------:R-:W-:Y:S02]  /*53d0*/  FFMA.FTZ R9, R9, c[0x0][0x23c], -R5.reuse ;  /* 0x00008f0009097a23 */ /* 0x100fe40000010805 */
[----:B------:R-:W-:Y:S02]  /*53e0*/  FFMA.FTZ R8, R14, UR6, R78 ;  /* 0x000000060e087c23 */ /* 0x000fe4000801004e */
[----:B------:R1:W-:Y:S03]  /*53f0*/  MUFU.EX2 R87, R9 ;  /* 0x0000000900577308 */ /* 0x0003e60000000800 */
[----:B------:R-:W-:Y:S02]  /*5400*/  @!P0 FSEL R8, R8, -INF , !P1 ;  /* 0xff80000008088808 */ /* 0x000fe40004800000 */
[-C--:B------:R-:W-:Y:S02]  /*5410*/  @!P0 ISETP.GE.AND P1, PT, R10, R6.reuse, PT ;  /* 0x000000060a00820c */ /* 0x080fe40003f26270 */
[----:B------:R-:W-:Y:S01]  /*5420*/  @!P0 IADD3 R10, R72, 0x18, RZ ;  /* 0x00000018480a8810 */ /* 0x000fe20007ffe0ff */
[----:B------:R-:W-:Y:S03]  /*5430*/  FFMA.FTZ R8, R8, c[0x0][0x23c], -R5 ;  /* 0x00008f0008087a23 */ /* 0x000fe60000010805 */
[-C--:B------:R-:W-:Y:S01]  /*5440*/  @!P0 ISETP.GE.AND P2, PT, R10, R7.reuse, PT ;  /* 0x000000070a00820c */ /* 0x080fe20003f46270 */
[----:B------:R1:W1:Y:S02]  /*5450*/  MUFU.EX2 R84, R8 ;  /* 0x0000000800547308 */ /* 0x0002640000000800 */
[----:B-1----:R-:W-:Y:S05]  /*5460*/  FFMA.FTZ R9, R15, UR6, R95 ;  /* 0x000000060f097c23 */ /* 0x002fea000801005f */
[----:B------:R-:W-:Y:S02]  /*5470*/  @!P0 FSEL R9, R9, -INF , !P1 ;  /* 0xff80000009098808 */ /* 0x000fe40004800000 */
[----:B------:R-:W-:Y:S02]  /*5480*/  @!P0 ISETP.GE.AND P1, PT, R11, R6, PT ;  /* 0x000000060b00820c */ /* 0x000fe40003f26270 */
[----:B------:R-:W-:Y:S01]  /*5490*/  @!P0 IADD3 R11, R72, 0x19, RZ ;  /* 0x00000019480b8810 */ /* 0x000fe20007ffe0ff */
[----:B------:R-:W-:Y:S01]  /*54a0*/  FFMA.FTZ R9, R9, c[0x0][0x23c], -R4 ;  /* 0x00008f0009097a23 */ /* 0x000fe20000010804 */
[----:B------:R-:W2:Y:S01]  /*54b0*/  LDL R72, [R1+0x94] ;  /* 0x0000940001487983 */ /* 0x000ea20000100800 */
[----:B------:R-:W-:Y:S02]  /*54c0*/  FFMA.FTZ R8, R14, UR6, R94 ;  /* 0x000000060e087c23 */ /* 0x000fe4000801005e */
[----:B------:R-:W-:Y:S03]  /*54d0*/  MUFU.EX2 R250, R9 ;  /* 0x0000000900fa7308 */ /* 0x000fe60000000800 */
[----:B------:R-:W-:Y:S02]  /*54e0*/  @!P0 FSEL R8, R8, -INF , !P1 ;  /* 0xff80000008088808 */ /* 0x000fe40004800000 */
[----:B------:R-:W-:Y:S03]  /*54f0*/  @!P0 ISETP.GE.AND P1, PT, R11, R7, PT ;  /* 0x000000070b00820c */ /* 0x000fe60003f26270 */
[----:B------:R-:W-:Y:S04]  /*5500*/  FFMA.FTZ R8, R8, c[0x0][0x23c], -R4 ;  /* 0x00008f0008087a23 */ /* 0x000fe80000010804 */
[----:B------:R1:W1:Y:S02]  /*5510*/  MUFU.EX2 R247, R8 ;  /* 0x0000000800f77308 */ /* 0x0002640000000800 */
[----:B-1----:R-:W-:Y:S01]  /*5520*/  F2FP.BF16.PACK_AB R8, R246, R248 ;  /* 0x000000f8f608723e */ /* 0x002fe200000010ff */
[----:B----4-:R-:W-:Y:S05]  /*5530*/  FFMA.FTZ R9, R13, UR6, R77 ;  /* 0x000000060d097c23 */ /* 0x010fea000801004d */
[----:B------:R-:W-:Y:S01]  /*5540*/  @!P0 FSEL R9, R9, -INF , !P2 ;  /* 0xff80000009098808 */ /* 0x000fe20005000000 */
[----:B---3--:R-:W-:Y:S04]  /*5550*/  FFMA.FTZ R7, R12, UR6, R76 ;  /* 0x000000060c077c23 */ /* 0x008fe8000801004c */
[--C-:B------:R-:W-:Y:S01]  /*5560*/  FFMA.FTZ R9, R9, c[0x0][0x23c], -R5.reuse ;  /* 0x00008f0009097a23 */ /* 0x100fe20000010805 */
[----:B------:R-:W-:Y:S03]  /*5570*/  @!P0 FSEL R7, R7, -INF , !P1 ;  /* 0xff80000007078808 */ /* 0x000fe60004800000 */
[----:B------:R-:W-:Y:S01]  /*5580*/  MUFU.EX2 R81, R9 ;  /* 0x0000000900517308 */ /* 0x000fe20000000800 */
[-C--:B------:R-:W-:Y:S01]  /*5590*/  @!P0 ISETP.GE.AND P1, PT, R10, R6.reuse, PT ;  /* 0x000000060a00820c */ /* 0x080fe20003f26270 */
[----:B------:R-:W-:Y:S02]  /*55a0*/  FFMA.FTZ R5, R7, c[0x0][0x23c], -R5 ;  /* 0x00008f0007057a23 */ /* 0x000fe40000010805 */
[----:B------:R-:W-:Y:S06]  /*55b0*/  FFMA.FTZ R7, R13, UR6, R93 ;  /* 0x000000060d077c23 */ /* 0x000fec000801005d */
[----:B------:R1:W3:Y:S01]  /*55c0*/  MUFU.EX2 R79, R5 ;  /* 0x00000005004f7308 */ /* 0x0002e20000000800 */
[----:B------:R-:W-:Y:S02]  /*55d0*/  @!P0 FSEL R7, R7, -INF , !P1 ;  /* 0xff80000007078808 */ /* 0x000fe40004800000 */
[----:B------:R-:W-:Y:S02]  /*55e0*/  @!P0 ISETP.GE.AND P1, PT, R11, R6, PT ;  /* 0x000000060b00820c */ /* 0x000fe40003f26270 */
[----:B------:R-:W-:Y:S01]  /*55f0*/  F2FP.BF16.PACK_AB R6, R86, R90 ;  /* 0x0000005a5606723e */ /* 0x000fe200000010ff */
[--C-:B------:R-:W-:Y:S04]  /*5600*/  FFMA.FTZ R7, R7, c[0x0][0x23c], -R4.reuse ;  /* 0x00008f0007077a23 */ /* 0x100fe80000010804 */
[----:B------:R4:W-:Y:S01]  /*5610*/  MUFU.EX2 R97, R7 ;  /* 0x0000000700617308 */ /* 0x0009e20000000800 */
[----:B------:R2:W-:Y:S01]  /*5620*/  STS [R103+0x14000], R6 ;  /* 0x0140000667007388 */ /* 0x0005e20000000800 */
[----:B-1----:R-:W-:Y:S05]  /*5630*/  FFMA.FTZ R5, R12, UR6, R91 ;  /* 0x000000060c057c23 */ /* 0x002fea000801005b */
[----:B------:R-:W-:Y:S02]  /*5640*/  @!P0 FSEL R5, R5, -INF , !P1 ;  /* 0xff80000005058808 */ /* 0x000fe40004800000 */
[----:B--2---:R-:W-:Y:S03]  /*5650*/  IADD3 R74, P0, R73, UR11, RZ ;  /* 0x0000000b494a7c10 */ /* 0x004fe6000ff1e0ff */
[----:B------:R-:W-:Y:S01]  /*5660*/  FFMA.FTZ R4, R5, c[0x0][0x23c], -R4 ;  /* 0x00008f0005047a23 */ /* 0x000fe20000010804 */
[----:B------:R-:W-:Y:S02]  /*5670*/  F2FP.BF16.PACK_AB R5, R249, R251 ;  /* 0x000000fbf905723e */ /* 0x000fe400000010ff */
[----:B----4-:R-:W-:Y:S01]  /*5680*/  F2FP.BF16.PACK_AB R7, R84, R87 ;  /* 0x000000575407723e */ /* 0x010fe200000010ff */
[----:B------:R1:W2:Y:S01]  /*5690*/  MUFU.EX2 R96, R4 ;  /* 0x0000000400607308 */ /* 0x0002a20000000800 */
[----:B------:R-:W-:Y:S01]  /*56a0*/  F2FP.BF16.PACK_AB R6, R247, R250 ;  /* 0x000000faf706723e */ /* 0x000fe200000010ff */
[----:B------:R3:W-:Y:S01]  /*56b0*/  STS [R103+0x14400], R5 ;  /* 0x0144000567007388 */ /* 0x0007e20000000800 */
[----:B-1----:R-:W-:Y:S02]  /*56c0*/  F2FP.BF16.PACK_AB R4, R83, R85 ;  /* 0x000000555304723e */ /* 0x002fe400000010ff */
[----:B------:R-:W-:Y:S02]  /*56d0*/  IADD3.X R75, R72, UR10, RZ, P0, !PT ;  /* 0x0000000a484b7c10 */ /* 0x000fe400087fe4ff */
[----:B---3--:R-:W-:Y:S01]  /*56e0*/  F2FP.BF16.PACK_AB R5, R79, R81 ;  /* 0x000000514f05723e */ /* 0x008fe200000010ff */
[----:B------:R2:W-:Y:S01]  /*56f0*/  STS [R102+0x14000], R4 ;  /* 0x0140000466007388 */ /* 0x0005e20000000800 */
[----:B------:R-:W-:Y:S04]  /*5700*/  PLOP3.LUT P0, PT, PT, PT, UP0, 0x80, 0x0 ;  /* 0x000000000000781c */ /* 0x000fe80003f0f008 */
[----:B------:R-:W-:Y:S05]  /*5710*/  STS [R102+0x14400], R8 ;  /* 0x0144000866007388 */ /* 0x000fea0000000800 */
[----:B------:R-:W-:Y:S05]  /*5720*/  STS [R101+0x14000], R7 ;  /* 0x0140000765007388 */ /* 0x000fea0000000800 */
[----:B------:R-:W-:Y:S05]  /*5730*/  STS [R101+0x14400], R6 ;  /* 0x0144000665007388 */ /* 0x000fea0000000800 */
[----:B------:R-:W-:Y:S01]  /*5740*/  STS [R100+0x14000], R5 ;  /* 0x0140000564007388 */ /* 0x000fe20000000800 */
[----:B--2---:R-:W-:Y:S04]  /*5750*/  F2FP.BF16.PACK_AB R4, R96, R97 ;  /* 0x000000616004723e */ /* 0x004fe800000010ff */
[----:B------:R-:W2:Y:S05]  /*5760*/  LDG.E R73, [R74.64] ;  /* 0x000000044a497981 */ /* 0x000eaa000c1e1900 */
[----:B------:R-:W-:Y:S05]  /*5770*/  STS [R100+0x14400], R4 ;  /* 0x0144000464007388 */ /* 0x000fea0000000800 */
[----:B------:R-:W1:Y:S05]  /*5780*/  LDSM.16.M88.4 R16, [R107+0x6000] ;  /* 0x006000006b10783b */ /* 0x000e6a0000000200 */
[----:B------:R-:W3:Y:S05]  /*5790*/  LDSM.16.M88.4 R68, [R106+0x6000] ;  /* 0x006000006a44783b */ /* 0x000eea0000000200 */
[----:B------:R-:W4:Y:S01]  /*57a0*/  LDG.E R72, [R74.64+0x20] ;  /* 0x000020044a487981 */ /* 0x000f22000c1e1900 */
[C---:B-1----:R-:W-:Y:S08]  /*57b0*/  HMMA.16816.F32.BF16 R4, R16.reuse, R148, RZ ;  /* 0x000000941004723c */ /* 0x042ff000000418ff */
[C---:B------:R-:W-:Y:S08]  /*57c0*/  HMMA.16816.F32.BF16 R8, R16.reuse, R150, RZ ;  /* 0x000000961008723c */ /* 0x040ff000000418ff */
[C---:B------:R-:W-:Y:S08]  /*57d0*/  HMMA.16816.F32.BF16 R12, R16.reuse, R152, RZ ;  /* 0x00000098100c723c */ /* 0x040ff000000418ff */
[----:B------:R-:W-:Y:S08]  /*57e0*/  HMMA.16816.F32.BF16 R16, R16, R154, RZ ;  /* 0x0000009a1010723c */ /* 0x000ff000000418ff */
[C---:B---3--:R-:W-:Y:S08]  /*57f0*/  HMMA.16816.F32.BF16 R4, R68.reuse, R156, R4 ;  /* 0x0000009c4404723c */ /* 0x048ff00000041804 */
        /* <DEDUP_REMOVED lines=33> */
[----:B------:R1:W3:Y:S05]  /*5a10*/  LDSM.16.M88.4 R68, [R107+0xa000] ;  /* 0x00a000006b44783b */ /* 0x0002ea0000000200 */
[----:B-1----:R1:W5:Y:S02]  /*5a20*/  LDL.LU R107, [R1+0xc8] ;  /* 0x0000c800016b7983 */ /* 0x0023640000300800 */
[C---:B---3--:R-:W-:Y:S08]  /*5a30*/  HMMA.16816.F32.BF16 R4, R68.reuse, R212, R4 ;  /* 0x000000d44404723c */ /* 0x048ff00000041804 */
[C---:B------:R-:W-:Y:S08]  /*5a40*/  HMMA.16816.F32.BF16 R8, R68.reuse, R214, R8 ;  /* 0x000000d64408723c */ /* 0x040ff00000041808 */
[C---:B------:R-:W-:Y:S08]  /*5a50*/  HMMA.16816.F32.BF16 R12, R68.reuse, R216, R12 ;  /* 0x000000d8440c723c */ /* 0x040ff0000004180c */
[----:B------:R-:W-:Y:S01]  /*5a60*/  HMMA.16816.F32.BF16 R16, R68, R218, R16 ;  /* 0x000000da4410723c */ /* 0x000fe20000041810 */
[----:B------:R3:W1:Y:S05]  /*5a70*/  LDSM.16.M88.4 R68, [R106+0xa000] ;  /* 0x00a000006a44783b */ /* 0x00066a0000000200 */
[----:B---3--:R3:W5:Y:S02]  /*5a80*/  LDL.LU R106, [R1+0xc4] ;  /* 0x0000c400016a7983 */ /* 0x0087640000300800 */
[C---:B-1----:R-:W-:Y:S08]  /*5a90*/  HMMA.16816.F32.BF16 R4, R68.reuse, R220, R4 ;  /* 0x000000dc4404723c */ /* 0x042ff00000041804 */
[C---:B------:R-:W-:Y:S08]  /*5aa0*/  HMMA.16816.F32.BF16 R8, R68.reuse, R222, R8 ;  /* 0x000000de4408723c */ /* 0x040ff00000041808 */
[C---:B------:R-:W-:Y:S08]  /*5ab0*/  HMMA.16816.F32.BF16 R12, R68.reuse, R224, R12 ;  /* 0x000000e0440c723c */ /* 0x040ff0000004180c */
[----:B------:R-:W-:Y:S01]  /*5ac0*/  HMMA.16816.F32.BF16 R16, R68, R226, R16 ;  /* 0x000000e24410723c */ /* 0x000fe20000041810 */
[----:B------:R1:W2:Y:S05]  /*5ad0*/  LDSM.16.M88.4 R68, [R105+0xa000] ;  /* 0x00a000006944783b */ /* 0x0002aa0000000200 */
[----:B-1----:R3:W5:Y:S02]  /*5ae0*/  LDL.LU R105, [R1+0xc0] ;  /* 0x0000c00001697983 */ /* 0x0027640000300800 */
[C---:B--2---:R-:W-:Y:S08]  /*5af0*/  HMMA.16816.F32.BF16 R4, R68.reuse, R228, R4 ;  /* 0x000000e44404723c */ /* 0x044ff00000041804 */
        /* <DEDUP_REMOVED lines=8> */
[----:B------:R-:W-:Y:S04]  /*5b80*/  HMMA.16816.F32.BF16 R16, R68, R242, R16 ;  /* 0x000000f24410723c */ /* 0x000fe80000041810 */
[C---:B------:R-:W-:Y:S02]  /*5b90*/  FADD.FTZ R4, -R73.reuse, R4 ;  /* 0x0000000449047221 */ /* 0x040fe40000010100 */
[C---:B------:R-:W-:Y:S02]  /*5ba0*/  FADD.FTZ R5, -R73.reuse, R5 ;  /* 0x0000000549057221 */ /* 0x040fe40000010100 */
[----:B------:R-:W-:Y:S04]  /*5bb0*/  FMUL.FTZ R68, R90, R4 ;  /* 0x000000045a447220 */ /* 0x000fe80000410000 */
[----:B------:R-:W-:Y:S02]  /*5bc0*/  FMUL.FTZ R69, R86, R5 ;  /* 0x0000000556457220 */ /* 0x000fe40000410000 */
[----:B------:R-:W-:Y:S02]  /*5bd0*/  FFMA.FTZ R5, -R88, R88, 1 ;  /* 0x3f80000058057423 */ /* 0x000fe40000010158 */
[----:B------:R-:W-:Y:S01]  /*5be0*/  FFMA.FTZ R4, -R92, R92, 1 ;  /* 0x3f8000005c047423 */ /* 0x000fe2000001015c */
[----:B------:R-:W-:Y:S01]  /*5bf0*/  MOV R92, c[0x0][0x22c] ;  /* 0x00008b00005c7a02 */ /* 0x000fe20000000f00 */
        /* <DEDUP_REMOVED lines=27> */
[----:B------:R-:W-:Y:S02]  /*5db0*/  FADD.FTZ R13, -R73, R13 ;  /* 0x0000000d490d7221 */ /* 0x000fe40000010100 */
[----:B------:R-:W-:Y:S02]  /*5dc0*/  FMUL.FTZ R12, R12, R68 ;  /* 0x000000440c0c7220 */ /* 0x000fe40000410000 */
[----:B------:R-:W-:Y:S02]  /*5dd0*/  FMUL.FTZ R5, R16, R69 ;  /* 0x0000004510057220 */ /* 0x000fe40000410000 */
[----:B----4-:R-:W-:Y:S02]  /*5de0*/  FADD.FTZ R4, -R72, R7 ;  /* 0x0000000748047221 */ /* 0x010fe40000010100 */
[----:B------:R-:W-:Y:S01]  /*5df0*/  FMUL.FTZ R73, R84, R13 ;  /* 0x0000000d54497220 */ /* 0x000fe20000410000 */
[----:B------:R-:W-:Y:S01]  /*5e00*/  F2FP.BF16.PACK_AB R7, R5, R12 ;  /* 0x0000000c0507723e */ /* 0x000fe200000010ff */
[----:B------:R-:W-:Y:S02]  /*5e10*/  FFMA.FTZ R13, -R89, R89, 1 ;  /* 0x3f800000590d7423 */ /* 0x000fe40000010159 */
[----:B------:R-:W-:Y:S02]  /*5e20*/  FFMA.FTZ R8, -R78, R78, 1 ;  /* 0x3f8000004e087423 */ /* 0x000fe4000001014e */
[----:B------:R-:W-:Y:S02]  /*5e30*/  FADD.FTZ R6, -R72, R6 ;  /* 0x0000000648067221 */ /* 0x000fe40000010100 */
[----:B------:R-:W-:Y:S02]  /*5e40*/  FMUL.FTZ R12, R249, R4 ;  /* 0x00000004f90c7220 */ /* 0x000fe40000410000 */
[----:B------:R-:W-:Y:S02]  /*5e50*/  FFMA.FTZ R4, -R245, R245, 1 ;  /* 0x3f800000f5047423 */ /* 0x000fe400000101f5 */
[----:B------:R-:W-:Y:S02]  /*5e60*/  FFMA.FTZ R5, -R244, R244, 1 ;  /* 0x3f800000f4057423 */ /* 0x000fe400000101f4 */
[----:B------:R-:W-:Y:S02]  /*5e70*/  FMUL.FTZ R8, R8, c[0x0][0x2ec] ;  /* 0x0000bb0008087a20 */ /* 0x000fe40000410000 */
[----:B------:R-:W-:Y:S02]  /*5e80*/  FMUL.FTZ R13, R13, c[0x0][0x2ec] ;  /* 0x0000bb000d0d7a20 */ /* 0x000fe40000410000 */
[----:B------:R-:W-:Y:S02]  /*5e90*/  FADD.FTZ R16, -R72, R10 ;  /* 0x0000000a48107221 */ /* 0x000fe40000010100 */
[----:B------:R-:W-:Y:S02]  /*5ea0*/  FMUL.FTZ R6, R251, R6 ;  /* 0x00000006fb067220 */ /* 0x000fe40000410000 */
[----:B------:R-:W-:Y:S02]  /*5eb0*/  FMUL.FTZ R10, R4, c[0x0][0x2ec] ;  /* 0x0000bb00040a7a20 */ /* 0x000fe40000410000 */
[----:B------:R-:W-:Y:S02]  /*5ec0*/  FMUL.FTZ R4, R5, c[0x0][0x2ec] ;  /* 0x0000bb0005047a20 */ /* 0x000fe40000410000 */
[----:B------:R-:W-:Y:S02]  /*5ed0*/  FMUL.FTZ R8, R8, R73 ;  /* 0x0000004908087220 */ /* 0x000fe40000410000 */
[----:B------:R-:W-:Y:S02]  /*5ee0*/  FMUL.FTZ R13, R13, R17 ;  /* 0x000000110d0d7220 */ /* 0x000fe40000410000 */
[----:B------:R-:W-:Y:S02]  /*5ef0*/  FMUL.FTZ R10, R10, R6 ;  /* 0x000000060a0a7220 */ /* 0x000fe40000410000 */
[----:B------:R-:W-:Y:S01]  /*5f00*/  FMUL.FTZ R4, R4, R12 ;  /* 0x0000000c04047220 */ /* 0x000fe20000410000 */
[----:B------:R-:W-:Y:S01]  /*5f10*/  F2FP.BF16.PACK_AB R8, R8, R13 ;  /* 0x0000000d0808723e */ /* 0x000fe200000010ff */
[----:B------:R-:W-:Y:S02]  /*5f20*/  FADD.FTZ R13, -R72, R11 ;  /* 0x0000000b480d7221 */ /* 0x000fe40000010100 */
[----:B------:R-:W-:Y:S01]  /*5f30*/  FFMA.FTZ R5, -R99, R99, 1 ;  /* 0x3f80000063057423 */ /* 0x000fe20000010163 */
[----:B------:R-:W-:Y:S01]  /*5f40*/  F2FP.BF16.PACK_AB R4, R4, R10 ;  /* 0x0000000a0404723e */ /* 0x000fe200000010ff */
[----:B------:R-:W-:Y:S02]  /*5f50*/  FFMA.FTZ R6, -R98, R98, 1 ;  /* 0x3f80000062067423 */ /* 0x000fe40000010162 */
[----:B------:R-:W-:Y:S02]  /*5f60*/  FMUL.FTZ R11, R248, R16 ;  /* 0x00000010f80b7220 */ /* 0x000fe40000410000 */
[----:B------:R-:W-:Y:S01]  /*5f70*/  FMUL.FTZ R13, R246, R13 ;  /* 0x0000000df60d7220 */ /* 0x000fe20000410000 */
[----:B------:R1:W-:Y:S01]  /*5f80*/  STS [R103+0x12400], R4 ;  /* 0x0124000467007388 */ /* 0x0003e20000000800 */
[----:B------:R-:W-:Y:S02]  /*5f90*/  FMUL.FTZ R5, R5, c[0x0][0x2ec] ;  /* 0x0000bb0005057a20 */ /* 0x000fe40000410000 */
[----:B------:R-:W-:Y:S02]  /*5fa0*/  FMUL.FTZ R6, R6, c[0x0][0x2ec] ;  /* 0x0000bb0006067a20 */ /* 0x000fe40000410000 */
[----:B------:R-:W-:Y:S01]  /*5fb0*/  FMUL.FTZ R5, R5, R11 ;  /* 0x0000000b05057220 */ /* 0x000fe20000410000 */
[----:B------:R-:W-:Y:S01]  /*5fc0*/  STS [R102+0x12000], R9 ;  /* 0x0120000966007388 */ /* 0x000fe20000000800 */
[----:B------:R-:W-:Y:S02]  /*5fd0*/  FMUL.FTZ R6, R6, R13 ;  /* 0x0000000d06067220 */ /* 0x000fe40000410000 */
[C---:B------:R-:W-:Y:S02]  /*5fe0*/  FADD.FTZ R14, -R72.reuse, R14 ;  /* 0x0000000e480e7221 */ /* 0x040fe40000010100 */
[----:B------:R-:W-:Y:S01]  /*5ff0*/  FADD.FTZ R15, -R72, R15 ;  /* 0x0000000f480f7221 */ /* 0x000fe20000010100 */
[----:B------:R-:W-:Y:S01]  /*6000*/  F2FP.BF16.PACK_AB R6, R6, R5 ;  /* 0x000000050606723e */ /* 0x000fe200000010ff */
[----:B------:R-:W-:Y:S02]  /*6010*/  FFMA.FTZ R11, -R95, R95, 1 ;  /* 0x3f8000005f0b7423 */ /* 0x000fe4000001015f */
[----:B------:R-:W-:Y:S02]  /*6020*/  FFMA.FTZ R10, -R94, R94, 1 ;  /* 0x3f8000005e0a7423 */ /* 0x000fe4000001015e */
[----:B------:R-:W-:Y:S01]  /*6030*/  FMUL.FTZ R16, R250, R14 ;  /* 0x0000000efa107220 */ /* 0x000fe20000410000 */
[----:B------:R2:W-:Y:S01]  /*6040*/  STS [R102+0x12400], R6 ;  /* 0x0124000666007388 */ /* 0x0005e20000000800 */
[----:B------:R-:W-:Y:S02]  /*6050*/  FMUL.FTZ R17, R247, R15 ;  /* 0x0000000ff7117220 */ /* 0x000fe40000410000 */
[----:B------:R-:W-:Y:S02]  /*6060*/  FMUL.FTZ R11, R11, c[0x0][0x2ec] ;  /* 0x0000bb000b0b7a20 */ /* 0x000fe40000410000 */
[----:B------:R-:W-:Y:S01]  /*6070*/  FMUL.FTZ R10, R10, c[0x0][0x2ec] ;  /* 0x0000bb000a0a7a20 */ /* 0x000fe20000410000 */
[----:B------:R-:W-:Y:S01]  /*6080*/  STS [R101+0x12000], R8 ;  /* 0x0120000865007388 */ /* 0x000fe20000000800 */
[----:B------:R-:W-:Y:S02]  /*6090*/  FMUL.FTZ R11, R11, R16 ;  /* 0x000000100b0b7220 */ /* 0x000fe40000410000 */
[----:B------:R-:W-:Y:S02]  /*60a0*/  FMUL.FTZ R10, R10, R17 ;  /* 0x000000110a0a7220 */ /* 0x000fe40000410000 */
[C---:B------:R-:W-:Y:S01]  /*60b0*/  FADD.FTZ R18, -R72.reuse, R18 ;  /* 0x0000001248127221 */ /* 0x040fe20000010100 */
[----:B-1----:R3:W5:Y:S01]  /*60c0*/  LDL.LU R103, [R1+0xb8] ;  /* 0x0000b80001677983 */ /* 0x0027620000300800 */
[----:B------:R-:W-:Y:S01]  /*60d0*/  FADD.FTZ R19, -R72, R19 ;  /* 0x0000001348137221 */ /* 0x000fe20000010100 */
[----:B------:R-:W-:Y:S01]  /*60e0*/  F2FP.BF16.PACK_AB R5, R10, R11 ;  /* 0x0000000b0a05723e */ /* 0x000fe200000010ff */
[----:B------:R-:W-:Y:S02]  /*60f0*/  FFMA.FTZ R12, -R91, R91, 1 ;  /* 0x3f8000005b0c7423 */ /* 0x000fe4000001015b */
[----:B------:R-:W-:Y:S02]  /*6100*/  FFMA.FTZ R13, -R93, R93, 1 ;  /* 0x3f8000005d0d7423 */ /* 0x000fe4000001015d */
[----:B------:R-:W-:Y:S01]  /*6110*/  FMUL.FTZ R14, R97, R18 ;  /* 0x00000012610e7220 */ /* 0x000fe20000410000 */
[----:B------:R-:W-:Y:S01]  /*6120*/  STS [R101+0x12400], R5 ;  /* 0x0124000565007388 */ /* 0x000fe20000000800 */
[----:B------:R-:W-:Y:S02]  /*6130*/  FMUL.FTZ R15, R96, R19 ;  /* 0x00000013600f7220 */ /* 0x000fe40000410000 */
[----:B------:R-:W-:Y:S02]  /*6140*/  FMUL.FTZ R13, R13, c[0x0][0x2ec] ;  /* 0x0000bb000d0d7a20 */ /* 0x000fe40000410000 */
[----:B------:R-:W-:Y:S01]  /*6150*/  FMUL.FTZ R12, R12, c[0x0][0x2ec] ;  /* 0x0000bb000c0c7a20 */ /* 0x000fe20000410000 */
[----:B------:R-:W-:Y:S01]  /*6160*/  STS [R100+0x12000], R7 ;  /* 0x0120000764007388 */ /* 0x000fe20000000800 */
[----:B------:R-:W-:Y:S02]  /*6170*/  FMUL.FTZ R13, R13, R14 ;  /* 0x0000000e0d0d7220 */ /* 0x000fe40000410000 */
[----:B------:R-:W-:Y:S02]  /*6180*/  FMUL.FTZ R12, R12, R15 ;  /* 0x0000000f0c0c7220 */ /* 0x000fe40000410000 */
[----:B--2---:R3:W5:Y:S01]  /*6190*/  LDL.LU R102, [R1+0xb4] ;  /* 0x0000b40001667983 */ /* 0x0047620000300800 */
[----:B------:R-:W-:Y:S02]  /*61a0*/  IMAD R92, R92, c[0x0][0x1c0], RZ ;  /* 0x000070005c5c7a24 */ /* 0x000fe400078e02ff */
[----:B------:R-:W-:Y:S03]  /*61b0*/  F2FP.BF16.PACK_AB R4, R12, R13 ;  /* 0x0000000d0c04723e */ /* 0x000fe600000010ff */
[----:B------:R-:W-:Y:S02]  /*61c0*/  LEA R92, -R92, RZ, 0x6 ;  /* 0x000000ff5c5c7211 */ /* 0x000fe400078e31ff */
[----:B------:R-:W-:Y:S05]  /*61d0*/  STS [R100+0x12400], R4 ;  /* 0x0124000464007388 */ /* 0x000fea0000000800 */
[----:B------:R-:W-:Y:S06]  /*61e0*/  BAR.SYNC.DEFER_BLOCKING 0x0 ;  /* 0x0000000000007b1d */ /* 0x000fec0000010000 */
[----:B------:R-:W-:Y:S05]  /*61f0*/  LDSM.16.MT88.4 R4, [R3+0x14000] ;  /* 0x014000000304783b */ /* 0x000fea0000004200 */
[----:B------:R-:W1:Y:S05]  /*6200*/  LDSM.16.MT88.4 R8, [R0+0x6000] ;  /* 0x006000000008783b */ /* 0x000e6a0000004200 */
[----:B------:R-:W2:Y:S05]  /*6210*/  LDSM.16.MT88.4 R12, [R2+0x14000] ;  /* 0x01400000020c783b */ /* 0x000eaa0000004200 */
[----:B------:R-:W4:Y:S05]  /*6220*/  LDSM.16.MT88.4 R16, [R0+0x8000] ;  /* 0x008000000010783b */ /* 0x000f2a0000004200 */
[----:B------:R-:W3:Y:S05]  /*6230*/  LDSM.16.MT88.4 R68, [R0+0xa000] ;  /* 0x00a000000044783b */ /* 0x000eea0000004200 */
[----:B------:R-:W-:Y:S05]  /*6240*/  LDSM.16.MT88.4 R72, [R3+0x14800] ;  /* 0x014800000348783b */ /* 0x000fea0000004200 */
[----:B------:R-:W3:Y:S05]  /*6250*/  LDSM.16.MT88.4 R76, [R0+0x6800] ;  /* 0x00680000004c783b */ /* 0x000eea0000004200 */
[----:B------:R-:W3:Y:S05]  /*6260*/  LDSM.16.MT88.4 R80, [R2+0x14800] ;  /* 0x014800000250783b */ /* 0x000eea0000004200 */
[----:B------:R-:W3:Y:S01]  /*6270*/  LDSM.16.MT88.4 R84, [R0+0x8800] ;  /* 0x008800000054783b */ /* 0x000ee20000004200 */
[-C--:B-1----:R-:W-:Y:S04]  /*6280*/  HMMA.16816.F32.BF16 R20, R4, R8.reuse, R20 ;  /* 0x000000080414723c */ /* 0x082fe80000041814 */
[----:B------:R-:W-:Y:S05]  /*6290*/  LDSM.16.MT88.4 R88, [R2+0x15800] ;  /* 0x015800000258783b */ /* 0x000fea0000004200 */
[----:B------:R1:W5:Y:S01]  /*62a0*/  LDL.LU R101, [R1+0xb0] ;  /* 0x0000b00001657983 */ /* 0x0003620000300800 */
[C---:B--2---:R-:W-:Y:S04]  /*62b0*/  HMMA.16816.F32.BF16 R24, R12.reuse, R8, R24 ;  /* 0x000000080c18723c */ /* 0x044fe80000041818 */
[----:B------:R1:W5:Y:S04]  /*62c0*/  LDL.LU R100, [R1+0xa8] ;  /* 0x0000a80001647983 */ /* 0x0003680000300800 */
[-C--:B------:R-:W-:Y:S01]  /*62d0*/  HMMA.16816.F32.BF16 R28, R12, R10.reuse, R28 ;  /* 0x0000000a0c1c723c */ /* 0x080fe2000004181c */
[----:B------:R-:W2:Y:S07]  /*62e0*/  LDL.LU.64 R94, [R1+0x30] ;  /* 0x00003000015e7983 */ /* 0x000eae0000300a00 */
[C---:B------:R-:W-:Y:S01]  /*62f0*/  HMMA.16816.F32.BF16 R32, R4.reuse, R10, R32 ;  /* 0x0000000a0420723c */ /* 0x040fe20000041820 */
[----:B------:R-:W1:Y:S07]  /*6300*/  LDSM.16.MT88.4 R8, [R0+0xa800] ;  /* 0x00a800000008783b */ /* 0x000e6e0000004200 */
[-C--:B----4-:R-:W-:Y:S08]  /*6310*/  HMMA.16816.F32.BF16 R36, R4, R16.reuse, R36 ;  /* 0x000000100424723c */ /* 0x090ff00000041824 */
[C---:B------:R-:W-:Y:S08]  /*6320*/  HMMA.16816.F32.BF16 R40, R12.reuse, R16, R40 ;  /* 0x000000100c28723c */ /* 0x040ff00000041828 */
[-C--:B------:R-:W-:Y:S08]  /*6330*/  HMMA.16816.F32.BF16 R44, R12, R18.reuse, R44 ;  /* 0x000000120c2c723c */ /* 0x080ff0000004182c */
[C---:B------:R-:W-:Y:S01]  /*6340*/  HMMA.16816.F32.BF16 R48, R4.reuse, R18, R48 ;  /* 0x000000120430723c */ /* 0x040fe20000041830 */
[----:B------:R-:W-:Y:S07]  /*6350*/  LDSM.16.MT88.4 R16, [R2+0x15000] ;  /* 0x015000000210783b */ /* 0x000fee0000004200 */
[-C--:B---3--:R-:W-:Y:S08]  /*6360*/  HMMA.16816.F32.BF16 R52, R4, R68.reuse, R52 ;  /* 0x000000440434723c */ /* 0x088ff00000041834 */
[C---:B------:R-:W-:Y:S08]  /*6370*/  HMMA.16816.F32.BF16 R56, R12.reuse, R68, R56 ;  /* 0x000000440c38723c */ /* 0x040ff00000041838 */
[-C--:B------:R-:W-:Y:S01]  /*6380*/  HMMA.16816.F32.BF16 R60, R12, R70.reuse, R60 ;  /* 0x000000460c3c723c */ /* 0x080fe2000004183c */
[----:B------:R-:W-:Y:S07]  /*6390*/  LDSM.16.MT88.4 R12, [R0+0x7000] ;  /* 0x00700000000c783b */ /* 0x000fee0000004200 */
[----:B------:R-:W-:Y:S01]  /*63a0*/  HMMA.16816.F32.BF16 R64, R4, R70, R64 ;  /* 0x000000460440723c */ /* 0x000fe20000041840 */
[----:B------:R-:W3:Y:S05]  /*63b0*/  LDSM.16.MT88.4 R4, [R3+0x15000] ;  /* 0x015000000304783b */ /* 0x000eea0000004200 */
[----:B------:R-:W4:Y:S02]  /*63c0*/  LDSM.16.MT88.4 R68, [R0+0x9000] ;  /* 0x009000000044783b */ /* 0x000f240000004200 */
[-C--:B------:R-:W-:Y:S08]  /*63d0*/  HMMA.16816.F32.BF16 R20, R72, R76.reuse, R20 ;  /* 0x0000004c4814723c */ /* 0x080ff00000041814 */
[C---:B------:R-:W-:Y:S08]  /*63e0*/  HMMA.16816.F32.BF16 R24, R80.reuse, R76, R24 ;  /* 0x0000004c5018723c */ /* 0x040ff00000041818 */
        /* <DEDUP_REMOVED lines=13> */
[----:B------:R-:W1:Y:S05]  /*64c0*/  LDSM.16.MT88.4 R8, [R0+0x9800] ;  /* 0x009800000008783b */ /* 0x000e6a0000004200 */
[----:B------:R-:W1:Y:S02]  /*64d0*/  LDSM.16.MT88.4 R72, [R0+0xb800] ;  /* 0x00b800000048783b */ /* 0x000e640000004200 */
[-C--:B---3--:R-:W-:Y:S03]  /*64e0*/  HMMA.16816.F32.BF16 R20, R4, R12.reuse, R20 ;  /* 0x0000000c0414723c */ /* 0x088fe60000041814 */
[----:B------:R-:W-:Y:S05]  /*64f0*/  BAR.SYNC.DEFER_BLOCKING 0x0 ;  /* 0x0000000000007b1d */ /* 0x000fea0000010000 */
[C---:B------:R-:W-:Y:S08]  /*6500*/  HMMA.16816.F32.BF16 R24, R16.reuse, R12, R24 ;  /* 0x0000000c1018723c */ /* 0x040ff00000041818 */
[-C--:B------:R-:W-:Y:S08]  /*6510*/  HMMA.16816.F32.BF16 R28, R16, R14.reuse, R28 ;  /* 0x0000000e101c723c */ /* 0x080ff0000004181c */
[C---:B------:R-:W-:Y:S08]  /*6520*/  HMMA.16816.F32.BF16 R32, R4.reuse, R14, R32 ;  /* 0x0000000e0420723c */ /* 0x040ff00000041820 */
[-C--:B----4-:R-:W-:Y:S08]  /*6530*/  HMMA.16816.F32.BF16 R36, R4, R68.reuse, R36 ;  /* 0x000000440424723c */ /* 0x090ff00000041824 */
[C---:B------:R-:W-:Y:S08]  /*6540*/  HMMA.16816.F32.BF16 R40, R16.reuse, R68, R40 ;  /* 0x000000441028723c */ /* 0x040ff00000041828 */
[-C--:B------:R-:W-:Y:S08]  /*6550*/  HMMA.16816.F32.BF16 R44, R16, R70.reuse, R44 ;  /* 0x00000046102c723c */ /* 0x080ff0000004182c */
[C---:B------:R-:W-:Y:S08]  /*6560*/  HMMA.16816.F32.BF16 R48, R4.reuse, R70, R48 ;  /* 0x000000460430723c */ /* 0x040ff00000041830 */
[-C--:B------:R-:W-:Y:S08]  /*6570*/  HMMA.16816.F32.BF16 R52, R4, R76.reuse, R52 ;  /* 0x0000004c0434723c */ /* 0x080ff00000041834 */
[C---:B------:R-:W-:Y:S08]  /*6580*/  HMMA.16816.F32.BF16 R56, R16.reuse, R76, R56 ;  /* 0x0000004c1038723c */ /* 0x040ff00000041838 */
[-C--:B------:R-:W-:Y:S08]  /*6590*/  HMMA.16816.F32.BF16 R60, R16, R78.reuse, R60 ;  /* 0x0000004e103c723c */ /* 0x080ff0000004183c */
[----:B------:R-:W-:Y:S08]  /*65a0*/  HMMA.16816.F32.BF16 R64, R4, R78, R64 ;  /* 0x0000004e0440723c */ /* 0x000ff00000041840 */
[-C--:B-1----:R-:W-:Y:S08]  /*65b0*/  HMMA.16816.F32.BF16 R20, R80, R84.reuse, R20 ;  /* 0x000000545014723c */ /* 0x082ff00000041814 */
[C---:B------:R-:W-:Y:S08]  /*65c0*/  HMMA.16816.F32.BF16 R24, R88.reuse, R84, R24 ;  /* 0x000000545818723c */ /* 0x040ff00000041818 */
[-C--:B------:R-:W-:Y:S08]  /*65d0*/  HMMA.16816.F32.BF16 R28, R88, R86.reuse, R28 ;  /* 0x00000056581c723c */ /* 0x080ff0000004181c */
[C---:B------:R-:W-:Y:S04]  /*65e0*/  HMMA.16816.F32.BF16 R32, R80.reuse, R86, R32 ;  /* 0x000000565020723c */ /* 0x040fe80000041820 */
[C---:B--2---:R-:W-:Y:S04]  /*65f0*/  LEA R5, P1, R92.reuse, R94, 0x2 ;  /* 0x0000005e5c057211 */ /* 0x044fe800078210ff */
[-C--:B------:R-:W-:Y:S04]  /*6600*/  HMMA.16816.F32.BF16 R36, R80, R8.reuse, R36 ;  /* 0x000000085024723c */ /* 0x080fe80000041824 */
[----:B------:R-:W-:Y:S04]  /*6610*/  LEA.HI.X.SX32 R4, R92, R95, 0x2, P1 ;  /* 0x0000005f5c047211 */ /* 0x000fe800008f16ff */
        /* <DEDUP_REMOVED lines=10> */
[----:B------:R-:W-:Y:S01]  /*66c0*/  HMMA.16816.F32.BF16 R64, R80, R74, R64 ;  /* 0x0000004a5040723c */ /* 0x000fe20000041840 */
[----:B------:R-:W-:-:S07]  /*66d0*/  @!P0 BRA `(.L_x_483) ;  /* 0x0000036000008947 */ /* 0x000fce0003800000 */
        /* <DEDUP_REMOVED lines=54> */
.L_x_483:
        /* <DEDUP_REMOVED lines=418> */
.L_x_484:
        /* <DEDUP_REMOVED lines=172> */
.L_x_486:
        /* <DEDUP_REMOVED lines=18> */
.L_x_487:
        /* <DEDUP_REMOVED lines=55> */
.L_x_489:
[----:B------:R-:W-:Y:S05]  /*93b0*/  BSYNC B0 ;  /* 0x0000000000007941 */ /* 0x000fea0003800000 */
.L_x_488:
        /* <DEDUP_REMOVED lines=19> */
.L_x_491:
[----:B------:R-:W-:Y:S05]  /*94f0*/  BSYNC B0 ;  /* 0x0000000000007941 */ /* 0x000fea0003800000 */
.L_x_490:
        /* <DEDUP_REMOVED lines=29> */
.L_x_493:
[----:B------:R-:W-:Y:S05]  /*96d0*/  BSYNC B0 ;  /* 0x0000000000007941 */ /* 0x000fea0003800000 */
.L_x_492:
        /* <DEDUP_REMOVED lines=16> */
.L_x_466:
[----:B------:R-:W-:Y:S05]  /*97e0*/  BSYNC B1 ;  /* 0x0000000000017941 */ /* 0x000fea0003800000 */
.L_x_452:
        /* <DEDUP_REMOVED lines=11> */
.L_x_494:
[----:B------:R-:W-:Y:S05]  /*98a0*/  EXIT ;  /* 0x000000000000794d */ /* 0x000fea0003800000 */
.L_x_496:
        /* <DEDUP_REMOVED lines=13> */
.L_x_810:


//--------------------- .text._ZN5flash25flash_bwd_dot_do_o_kernelILb0E23Flash_bwd_kernel_traitsILi192ELi64ELi64ELi8ELi4ELi2ELi2ELb1ELb1EN7cutlass10bfloat16_tE19Flash_kernel_traitsILi192ELi64ELi64ELi8ES3_EEEEvNS_16Flash_bwd_paramsE --------------------------
	.section	.text._ZN5flash25flash_bwd_dot_do_o_kernelILb0E23Flash_bwd_kernel_traitsILi192ELi64ELi64ELi8ELi4ELi2ELi2ELb1ELb1EN7cutlass10bfloat16_tE19Flash_kernel_traitsILi192ELi64ELi64ELi8ES3_EEEEvNS_16Flash_bwd_paramsE,"ax",@progbits
	.sectioninfo	@"SHI_REGISTERS=62"
	.align	128
        .global         _ZN5flash25flash_bwd_dot_do_o_kernelILb0E23Flash_bwd_kernel_traitsILi192ELi64ELi64ELi8ELi4ELi2ELi2ELb1ELb1EN7cutlass10bfloat16_tE19Flash_kernel_traitsILi192ELi64ELi64ELi8ES3_EEEEvNS_16Flash_bwd_paramsE
        .type           _ZN5flash25flash_bwd_dot_do_o_kernelILb0E23Flash_bwd_kernel_traitsILi192ELi64ELi64ELi8ELi4ELi2ELi2ELb1ELb1EN7cutlass10bfloat16_tE19Flash_kernel_traitsILi192ELi64ELi64ELi8ES3_EEEEvNS_16Flash_bwd_paramsE,@function
        .size           _ZN5flash25flash_bwd_dot_do_o_kernelILb0E23Flash_bwd_kernel_traitsILi192ELi64ELi64ELi8ELi4ELi2ELi2ELb1ELb1EN7cutlass10bfloat16_tE19Flash_kernel_traitsILi192ELi64ELi64ELi8ES3_EEEEvNS_16Flash_bwd_paramsE,(.L_x_811 - _ZN5flash25flash_bwd_dot_do_o_kernelILb0E23Flash_bwd_kernel_traitsILi192ELi64ELi64ELi8ELi4ELi2ELi2ELb1ELb1EN7cutlass10bfloat16_tE19Flash_kernel_traitsILi192ELi64ELi64ELi8ES3_EEEEvNS_16Flash_bwd_paramsE)
        .other          _ZN5flash25flash_bwd_dot_do_o_kernelILb0E23Flash_bwd_kernel_traitsILi192ELi64ELi64ELi8ELi4ELi2ELi2ELb1ELb1EN7cutlass10bfloat16_tE19Flash_kernel_traitsILi192ELi64ELi64ELi8ES3_EEEEvNS_16Flash_bwd_paramsE,@"STO_CUDA_ENTRY STV_DEFAULT"
_ZN5flash25flash_bwd_dot_do_o_kernelILb0E23Flash_bwd_kernel_traitsILi192ELi64ELi64ELi8ELi4ELi2ELi2ELb1ELb1EN7cutlass10bfloat16_tE19Flash_kernel_traitsILi192ELi64ELi64ELi8ES3_EEEEvNS_16Flash_bwd_paramsE:
.text._ZN5flash25flash_bwd_dot_do_o_kernelILb0E23Flash_bwd_kernel_traitsILi192ELi64ELi64ELi8ELi4ELi2ELi2ELb1ELb1EN7cutlass10bfloat16_tE19Flash_kernel_traitsILi192ELi64ELi64ELi8ES3_EEEEvNS_16Flash_bwd_paramsE:
[----:B------:R-:W-:Y:S02]  /*0000*/  IMAD.MOV.U32 R1, RZ, RZ, c[0x0][0x28] ;  /* 0x00000a00ff017624 */ /* 0x000fe400078e00ff */
[----:B------:R-:W0:Y:S01]  /*0010*/  S2R R6, SR_CTAID.Y ;  /* 0x0000000000067919 */ /* 0x000e220000002600 */
[----:B------:R-:W-:Y:S01]  /*0020*/  ISETP.NE.U32.AND P0, PT, RZ, c[0x0][0x240], PT ;  /* 0x00009000ff007a0c */ /* 0x000fe20003f05070 */
[----:B------:R-:W-:Y:S01]  /*0030*/  IMAD.MOV.U32 R7, RZ, RZ, -0x1 ;  /* 0xffffffffff077424 */ /* 0x000fe200078e00ff */
[----:B------:R-:W-:Y:S02]  /*0040*/  ULDC.64 UR4, c[0x0][0x118] ;  /* 0x0000460000047ab9 */ /* 0x000fe40000000a00 */
[----:B------:R-:W-:-:S13]  /*0050*/  ISETP.NE.AND.EX P0, PT, RZ, c[0x0][0x244], PT, P0 ;  /* 0x00009100ff007a0c */ /* 0x000fda0003f05300 */
[----:B------:R-:W-:Y:S01]  /*0060*/  @P0 MOV R5, 0x4 ;  /* 0x0000000400050802 */ /* 0x000fe20000000f00 */
[----:B------:R-:W-:Y:S01]  /*0070*/  @P0 IMAD.MOV.U32 R3, RZ, RZ, 0x4 ;  /* 0x00000004ff030424 */ /* 0x000fe200078e00ff */
[----:B0-----:R-:W-:-:S03]  /*0080*/  @P0 IADD3 R4, R6, 0x1, RZ ;  /* 0x0000000106040810 */ /* 0x001fc60007ffe0ff */
[----:B------:R-:W-:-:S04]  /*0090*/  @P0 IMAD.WIDE R2, R6, R3, c[0x0][0x240] ;  /* 0x0000900006020625 */ /* 0x000fc800078e0203 */
[----:B------:R-:W-:Y:S01]  /*00a0*/  @P0 IMAD.WIDE R4, R4, R5, c[0x0][0x240] ;  /* 0x0000900004040625 */ /* 0x000fe200078e0205 */
[----:B------:R-:W2:Y:S05]  /*00b0*/  @P0 LDG.E R7, [R2.64] ;  /* 0x0000000402070981 */ /* 0x000eaa000c1e1900 */
[----:B------:R-:W2:Y:S04]  /*00c0*/  @P0 LDG.E R4, [R4.64] ;  /* 0x0000000404040981 */ /* 0x000ea8000c1e1900 */
[----:B------:R-:W0:Y:S02]  /*00d0*/  S2R R9, SR_CTAID.X ;  /* 0x0000000000097919 */ /* 0x000e240000002500 */
[----:B0-----:R-:W-:Y:S01]  /*00e0*/  SHF.L.U32 R9, R9, 0x6, RZ ;  /* 0x0000000609097819 */ /* 0x001fe200000006ff */
[----:B--2---:R-:W-:-:S02]  /*00f0*/  @P0 IMAD.IADD R8, R4, 0x1, -R7 ;  /* 0x0000000104080824 */ /* 0x004fc400078e0a07 */
[----:B------:R-:W-:-:S05]  /*0100*/  @!P0 IMAD.MOV.U32 R8, RZ, RZ, c[0x0][0x214] ;  /* 0x00008500ff088624 */ /* 0x000fca00078e00ff */
[----:B------:R-:W-:-:S13]  /*0110*/  ISETP.GT.AND P0, PT, R8, R9, PT ;  /* 0x000000090800720c */ /* 0x000fda0003f04270 */
[----:B------:R-:W-:Y:S05]  /*0120*/  @!P0 EXIT ;  /* 0x000000000000894d */ /* 0x000fea0003800000 */
[C---:B------:R-:W-:Y:S01]  /*0130*/  ISETP.NE.AND P1, PT, R7.reuse, -0x1, PT ;  /* 0xffffffff0700780c */ /* 0x040fe20003f25270 */
[----:B------:R-:W0:Y:S01]  /*0140*/  S2R R11, SR_CTAID.Z ;  /* 0x00000000000b7919 */ /* 0x000e220000002700 */
[----:B------:R-:W-:Y:S02]  /*0150*/  ULDC.U8 UR6, c[0x0][0x328] ;  /* 0x0000ca0000067ab9 */ /* 0x000fe40000000000 */
[----:B------:R-:W-:Y:S01]  /*0160*/  ISETP.NE.AND P0, PT, RZ, UR6, PT ;  /* 0x00000006ff007c0c */ /* 0x000fe2000bf05270 */
[----:B------:R-:W1:Y:S08]  /*0170*/  S2R R0, SR_TID.X ;  /* 0x0000000000007919 */ /* 0x000e700000002100 */
[----:B------:R-:W-:Y:S01]  /*0180*/  @P1 IMAD.WIDE.U32 R2, R7, c[0x0][0x370], RZ ;  /* 0x0000dc0007021a25 */ /* 0x000fe200078e00ff */
[----:B------:R-:W-:-:S02]  /*0190*/  @!P1 SHF.R.S32.HI R4, RZ, 0x1f, R6 ;  /* 0x0000001fff049819 */ /* 0x000fc40000011406 */
[----:B------:R-:W-:Y:S01]  /*01a0*/  @!P1 SHF.R.S32.HI R19, RZ, 0x1f, R6 ;  /* 0x0000001fff139819 */ /* 0x000fe20000011406 */
[C---:B------:R-:W-:Y:S02]  /*01b0*/  @P1 IMAD R15, R7.reuse, c[0x0][0x374], R3 ;  /* 0x0000dd00070f1a24 */ /* 0x040fe400078e0203 */
[----:B------:R-:W-:Y:S02]  /*01c0*/  @P1 IMAD.MOV.U32 R29, RZ, RZ, R2 ;  /* 0x000000ffff1d1224 */ /* 0x000fe400078e0002 */
[----:B------:R-:W-:-:S04]  /*01d0*/  @P1 IMAD.WIDE.U32 R2, R7, c[0x0][0x1e8], RZ ;  /* 0x00007a0007021a25 */ /* 0x000fc800078e00ff */
[----:B------:R-:W-:Y:S01]  /*01e0*/  @!P1 IMAD R5, R4, c[0x0][0x368], RZ ;  /* 0x0000da0004059a24 */ /* 0x000fe200078e02ff */
[----:B------:R-:W-:Y:S01]  /*01f0*/  @P1 MOV R53, R2 ;  /* 0x0000000200351202 */ /* 0x000fe20000000f00 */
[----:B------:R-:W-:Y:S02]  /*0200*/  @!P1 IMAD R19, R19, c[0x0][0x1e0], RZ ;  /* 0x0000780013139a24 */ /* 0x000fe400078e02ff */
[----:B------:R-:W-:Y:S02]  /*0210*/  @P1 IMAD R13, R7, c[0x0][0x1ec], R3 ;  /* 0x00007b00070d1a24 */ /* 0x000fe400078e0203 */
[C---:B------:R-:W-:Y:S02]  /*0220*/  @!P1 IMAD R17, R6.reuse, c[0x0][0x36c], R5 ;  /* 0x0000db0006119a24 */ /* 0x040fe400078e0205 */
[----:B------:R-:W-:-:S04]  /*0230*/  @!P1 IMAD.WIDE.U32 R2, R6, c[0x0][0x368], RZ ;  /* 0x0000da0006029a25 */ /* 0x000fc800078e00ff */
[----:B------:R-:W-:Y:S01]  /*0240*/  @!P1 IMAD.WIDE.U32 R4, R6, c[0x0][0x1e0], RZ ;  /* 0x0000780006049a25 */ /* 0x000fe200078e00ff */
[----:B------:R-:W-:-:S03]  /*0250*/  @!P1 IADD3 R15, R3, R17, RZ ;  /* 0x00000011030f9210 */ /* 0x000fc60007ffe0ff */
[----:B------:R-:W-:Y:S02]  /*0260*/  @!P1 IMAD R19, R6, c[0x0][0x1e4], R19 ;  /* 0x0000790006139a24 */ /* 0x000fe400078e0213 */
[----:B------:R-:W-:Y:S02]  /*0270*/  @!P1 IMAD.MOV.U32 R29, RZ, RZ, R2 ;  /* 0x000000ffff1d9224 */ /* 0x000fe400078e0002 */
[----:B------:R-:W-:Y:S01]  /*0280*/  @!P1 IMAD.MOV.U32 R53, RZ, RZ, R4 ;  /* 0x000000ffff359224 */ /* 0x000fe200078e0004 */
[----:B------:R-:W-:Y:S01]  /*0290*/  @!P1 IADD3 R13, R5, R19, RZ ;  /* 0x00000013050d9210 */ /* 0x000fe20007ffe0ff */
[----:B------:R-:W-:Y:S05]  /*02a0*/  @!P0 BRA `(.L_x_497) ;  /* 0x0000007000008947 */ /* 0x000fea0003800000 */
[----:B01----:R-:W-:Y:S01]  /*02b0*/  MOV R5, c[0x0][0x210] ;  /* 0x0000840000057a02 */ /* 0x003fe20000000f00 */
[C---:B------:R-:W-:Y:S02]  /*02c0*/  @!P1 IMAD R7, R6.reuse, c[0x0][0x224], RZ ;  /* 0x0000890006079a24 */ /* 0x040fe400078e02ff */
[----:B------:R-:W-:Y:S02]  /*02d0*/  IMAD.MOV.U32 R2, RZ, RZ, 0x80 ;  /* 0x00000080ff027424 */ /* 0x000fe400078e00ff */
[----:B------:R-:W-:-:S02]  /*02e0*/  IMAD R3, R6, 0x80, R7 ;  /* 0x0000008006037824 */ /* 0x000fc400078e0207 */
[----:B------:R-:W-:-:S04]  /*02f0*/  IMAD R2, R2, R5, c[0x0][0x234] ;  /* 0x00008d0002027624 */ /* 0x000fc800078e0205 */
[----:B------:R-:W-:Y:S01]  /*0300*/  IMAD R2, R2, R11, R3 ;  /* 0x0000000b02027224 */ /* 0x000fe200078e0203 */
[----:B------:R-:W-:Y:S05]  /*0310*/  BRA `(.L_x_498) ;  /* 0x0000002000007947 */ /* 0x000fea0003800000 */
.L_x_497:
[----:B01----:R-:W-:-:S04]  /*0320*/  IMAD R2, R6, c[0x0][0x1c0], R11 ;  /* 0x0000700006027a24 */ /* 0x003fc800078e020b */
[----:B------:R-:W-:Y:S02]  /*0330*/  IMAD R2, R2, c[0x0][0x224], RZ ;  /* 0x0000890002027a24 */ /* 0x000fe400078e02ff */
.L_x_498:
[----:B------:R-:W-:Y:S01]  /*0340*/  SHF.R.S32.HI R3, RZ, 0x1f, R0 ;  /* 0x0000001fff037819 */ /* 0x000fe20000011400 */
[--C-:B------:R-:W-:Y:S01]  /*0350*/  IMAD.IADD R8, R8, 0x1, -R9.reuse ;  /* 0x0000000108087824 */ /* 0x100fe200078e0a09 */
[----:B------:R-:W-:Y:S01]  /*0360*/  SHF.R.S32.HI R4, RZ, 0x1f, R9 ;  /* 0x0000001fff047819 */ /* 0x000fe20000011409 */
[----:B------:R-:W-:Y:S01]  /*0370*/  BSSY B0, `(.L_x_499) ;  /* 0x000003a000007945 */ /* 0x000fe20003800000 */
[-C--:B------:R-:W-:Y:S01]  /*0380*/  LEA.HI R59, R3, R0.reuse, RZ, 0x3 ;  /* 0x00000000033b7211 */ /* 0x080fe200078f18ff */
[----:B------:R-:W-:Y:S01]  /*0390*/  CS2R R18, SRZ ;  /* 0x0000000000127805 */ /* 0x000fe2000001ff00 */
[----:B------:R-:W-:Y:S01]  /*03a0*/  SHF.R.S32.HI R10, RZ, 0x1f, R11 ;  /* 0x0000001fff0a7819 */ /* 0x000fe2000001140b */
[C---:B------:R-:W-:Y:S01]  /*03b0*/  IMAD R12, R4.reuse, c[0x0][0x1e8], RZ ;  /* 0x00007a00040c7a24 */ /* 0x040fe200078e02ff */
[----:B------:R-:W-:Y:S01]  /*03c0*/  LOP3.LUT R3, R59, 0x1ffffff8, RZ, 0xc0, !PT ;  /* 0x1ffffff83b037812 */ /* 0x000fe200078ec0ff */
[----:B------:R-:W-:Y:S01]  /*03d0*/  CS2R R16, SRZ ;  /* 0x0000000000107805 */ /* 0x000fe2000001ff00 */
[----:B------:R-:W-:Y:S01]  /*03e0*/  SHF.R.S32.HI R59, RZ, 0x3, R59 ;  /* 0x00000003ff3b7819 */ /* 0x000fe2000001143b */
[----:B------:R-:W-:Y:S01]  /*03f0*/  IMAD R12, R9, c[0x0][0x1ec], R12 ;  /* 0x00007b00090c7a24 */ /* 0x000fe200078e020c */
[----:B------:R-:W-:Y:S01]  /*0400*/  IADD3 R3, -R3, R0, RZ ;  /* 0x0000000003037210 */ /* 0x000fe20007ffe1ff */
[----:B------:R-:W-:Y:S01]  /*0410*/  CS2R R26, SRZ ;  /* 0x00000000001a7805 */ /* 0x000fe2000001ff00 */
[----:B------:R-:W-:Y:S01]  /*0420*/  CS2R R22, SRZ ;  /* 0x0000000000167805 */ /* 0x000fe2000001ff00 */
[----:B------:R-:W-:Y:S01]  /*0430*/  CS2R R20, SRZ ;  /* 0x0000000000147805 */ /* 0x000fe2000001ff00 */
[----:B------:R-:W-:Y:S01]  /*0440*/  CS2R R24, SRZ ;  /* 0x0000000000187805 */ /* 0x000fe2000001ff00 */
[----:B------:R-:W-:Y:S01]  /*0450*/  IMAD.SHL.U32 R54, R3, 0x8, RZ ;  /* 0x0000000803367824 */ /* 0x000fe200078e00ff */
[----:B------:R-:W-:Y:S01]  /*0460*/  IADD3 R3, R9, R2, RZ ;  /* 0x0000000209037210 */ /* 0x000fe20007ffe0ff */
[----:B------:R-:W-:-:S03]  /*0470*/  IMAD R2, R4, c[0x0][0x370], RZ ;  /* 0x0000dc0004027a24 */ /* 0x000fc600078e02ff */
[----:B------:R-:W-:Y:S01]  /*0480*/  SHF.R.S32.HI R55, RZ, 0x1f, R54 ;  /* 0x0000001fff377819 */ /* 0x000fe20000011436 */
[----:B------:R-:W-:Y:S01]  /*0490*/  IMAD R2, R9, c[0x0][0x374], R2 ;  /* 0x0000dd0009027a24 */ /* 0x000fe200078e0202 */
[----:B------:R-:W-:-:S03]  /*04a0*/  IADD3 R58, R54, 0x40, RZ ;  /* 0x00000040363a7810 */ /* 0x000fc60007ffe0ff */
[----:B------:R-:W-:-:S04]  /*04b0*/  IMAD.WIDE.U32 R4, R9, c[0x0][0x370], R54 ;  /* 0x0000dc0009047a25 */ /* 0x000fc800078e0036 */
[----:B------:R-:W-:Y:S01]  /*04c0*/  IMAD.WIDE.U32 R6, R9, c[0x0][0x1e8], R54 ;  /* 0x00007a0009067a25 */ /* 0x000fe200078e0036 */
[----:B------:R-:W-:-:S03]  /*04d0*/  IADD3 R28, P0, R29, R4, RZ ;  /* 0x000000041d1c7210 */ /* 0x000fc60007f1e0ff */
[C---:B------:R-:W-:Y:S01]  /*04e0*/  IMAD R4, R10.reuse, c[0x0][0x378], RZ ;  /* 0x0000de000a047a24 */ /* 0x040fe200078e02ff */
[----:B------:R-:W-:Y:S01]  /*04f0*/  IADD3.X R29, R15, R5, R2, P0, !PT ;  /* 0x000000050f1d7210 */ /* 0x000fe200007fe402 */
[----:B------:R-:W-:Y:S01]  /*0500*/  IMAD R10, R10, c[0x0][0x1f0], RZ ;  /* 0x00007c000a0a7a24 */ /* 0x000fe200078e02ff */
[----:B------:R-:W-:Y:S01]  /*0510*/  ISETP.GE.AND P0, PT, R59, R8, PT ;  /* 0x000000083b00720c */ /* 0x000fe20003f06270 */
[----:B------:R-:W-:Y:S01]  /*0520*/  IMAD R31, R11, c[0x0][0x37c], R4 ;  /* 0x0000df000b1f7a24 */ /* 0x000fe200078e0204 */
[----:B------:R-:W-:Y:S01]  /*0530*/  IADD3 R52, P1, R53, R6, RZ ;  /* 0x0000000635347210 */ /* 0x000fe20007f3e0ff */
[----:B------:R-:W-:Y:S01]  /*0540*/  IMAD.WIDE.U32 R28, R11, c[0x0][0x378], R28 ;  /* 0x0000de000b1c7a25 */ /* 0x000fe200078e001c */
[----:B------:R-:W-:Y:S01]  /*0550*/  IADD3 R2, R59, 0x20, RZ ;  /* 0x000000203b027810 */ /* 0x000fe20007ffe0ff */
[----:B------:R-:W-:Y:S01]  /*0560*/  CS2R R14, SRZ ;  /* 0x00000000000e7805 */ /* 0x000fe2000001ff00 */
[----:B------:R-:W-:Y:S01]  /*0570*/  IADD3.X R53, R13, R7, R12, P1, !PT ;  /* 0x000000070d357210 */ /* 0x000fe20000ffe40c */
[C---:B------:R-:W-:Y:S01]  /*0580*/  IMAD R57, R11.reuse, c[0x0][0x1f4], R10 ;  /* 0x00007d000b397a24 */ /* 0x040fe200078e020a */
[----:B------:R-:W-:Y:S01]  /*0590*/  ISETP.GE.AND P1, PT, R2, R8, PT ;  /* 0x000000080200720c */ /* 0x000fe20003f26270 */
[----:B------:R-:W-:Y:S01]  /*05a0*/  CS2R R6, SRZ ;  /* 0x0000000000067805 */ /* 0x000fe2000001ff00 */
[----:B------:R-:W-:Y:S01]  /*05b0*/  CS2R R4, SRZ ;  /* 0x0000000000047805 */ /* 0x000fe2000001ff00 */
[----:B------:R-:W-:Y:S01]  /*05c0*/  IMAD.WIDE.U32 R52, R11, c[0x0][0x1f0], R52 ;  /* 0x00007c000b347a25 */ /* 0x000fe200078e0034 */
[----:B------:R-:W-:Y:S01]  /*05d0*/  CS2R R8, SRZ ;  /* 0x0000000000087805 */ /* 0x000fe2000001ff00 */
[----:B------:R-:W-:Y:S01]  /*05e0*/  CS2R R10, SRZ ;  /* 0x00000000000a7805 */ /* 0x000fe2000001ff00 */
[----:B------:R-:W-:Y:S01]  /*05f0*/  CS2R R12, SRZ ;  /* 0x00000000000c7805 */ /* 0x000fe2000001ff00 */
[----:B------:R-:W-:-:S02]  /*0600*/  SHF.R.S32.HI R2, RZ, 0x1f, R59 ;  /* 0x0000001fff027819 */ /* 0x000fc4000001143b */
[----:B------:R-:W-:Y:S01]  /*0610*/  IADD3 R31, R29, R31, RZ ;  /* 0x0000001f1d1f7210 */ /* 0x000fe20007ffe0ff */
[----:B------:R-:W-:Y:S05]  /*0620*/  @P0 BRA `(.L_x_500) ;  /* 0x000000e000000947 */ /* 0x000fea0003800000 */
[----:B------:R-:W-:Y:S01]  /*0630*/  IMAD R34, R2, c[0x0][0x370], RZ ;  /* 0x0000dc0002227a24 */ /* 0x000fe200078e02ff */
[C---:B------:R-:W-:Y:S01]  /*0640*/  IADD3 R36, R54.reuse, 0x80, RZ ;  /* 0x0000008036247810 */ /* 0x040fe20007ffe0ff */
[----:B------:R-:W-:Y:S01]  /*0650*/  IMAD.MOV.U32 R30, RZ, RZ, R28 ;  /* 0x000000ffff1e7224 */ /* 0x000fe200078e001c */
[----:B------:R-:W-:Y:S01]  /*0660*/  ISETP.GE.AND P2, PT, R54, c[0x0][0x220], PT ;  /* 0x0000880036007a0c */ /* 0x000fe20003f46270 */
[C---:B------:R-:W-:Y:S01]  /*0670*/  IMAD R35, R59.reuse, c[0x0][0x374], R34 ;  /* 0x0000dd003b237a24 */ /* 0x040fe200078e0222 */
[----:B------:R-:W-:Y:S01]  /*0680*/  ISETP.GE.AND P4, PT, R36, c[0x0][0x220], PT ;  /* 0x0000880024007a0c */ /* 0x000fe20003f86270 */
[----:B------:R-:W-:Y:S01]  /*0690*/  IMAD.WIDE.U32 R32, R59, c[0x0][0x370], R30 ;  /* 0x0000dc003b207a25 */ /* 0x000fe200078e001e */
[----:B------:R-:W-:-:S04]  /*06a0*/  ISETP.GE.AND P3, PT, R58, c[0x0][0x220], PT ;  /* 0x000088003a007a0c */ /* 0x000fc80003f66270 */
[----:B------:R-:W-:Y:S02]  /*06b0*/  IADD3 R33, R33, R35, RZ ;  /* 0x0000002321217210 */ /* 0x000fe40007ffe0ff */
[----:B------:R-:W-:-:S04]  /*06c0*/  LEA R34, P5, R32, c[0x0][0x330], 0x1 ;  /* 0x0000cc0020227a11 */ /* 0x000fc800078a08ff */
[----:B------:R-:W-:-:S05]  /*06d0*/  LEA.HI.X R35, R32, c[0x0][0x334], R33, 0x1, P5 ;  /* 0x0000cd0020237a11 */ /* 0x000fca00028f0c21 */
[----:B------:R0:W5:Y:S04]  /*06e0*/  @!P2 LDG.E.128 R8, [R34.64] ;  /* 0x000000042208a981 */ /* 0x000168000c1e1d00 */
[----:B------:R0:W5:Y:S04]  /*06f0*/  @!P3 LDG.E.128 R4, [R34.64+0x80] ;  /* 0x000080042204b981 */ /* 0x000168000c1e1d00 */
[----:B------:R0:W5:Y:S02]  /*0700*/  @!P4 LDG.E.128 R20, [R34.64+0x100] ;  /* 0x000100042214c981 */ /* 0x000164000c1e1d00 */
.L_x_500:
[----:B------:R-:W-:Y:S05]  /*0710*/  BSYNC B0 ;  /* 0x0000000000007941 */ /* 0x000fea0003800000 */
.L_x_499:
[----:B------:R-:W-:Y:S01]  /*0720*/  BSSY B0, `(.L_x_501) ;  /* 0x0000012000007945 */ /* 0x000fe20003800000 */
[----:B------:R-:W-:Y:S05]  /*0730*/  @P1 BRA `(.L_x_502) ;  /* 0x0000010000001947 */ /* 0x000fea0003800000 */
[----:B------:R-:W-:Y:S02]  /*0740*/  IADD3 R33, P2, R59, 0x20, RZ ;  /* 0x000000203b217810 */ /* 0x000fe40007f5e0ff */
[----:B------:R-:W-:-:S02]  /*0750*/  IADD3 R32, R54, 0x80, RZ ;  /* 0x0000008036207810 */ /* 0x000fc40007ffe0ff */
[----:B------:R-:W-:Y:S01]  /*0760*/  ISETP.GE.AND P3, PT, R54, c[0x0][0x220], PT ;  /* 0x0000880036007a0c */ /* 0x000fe20003f66270 */
[----:B------:R-:W-:Y:S01]  /*0770*/  IMAD.X R29, RZ, RZ, R2, P2 ;  /* 0x000000ffff1d7224 */ /* 0x000fe200010e0602 */
[----:B------:R-:W-:Y:S02]  /*0780*/  ISETP.GE.AND P5, PT, R32, c[0x0][0x220], PT ;  /* 0x0000880020007a0c */ /* 0x000fe40003fa6270 */
[----:B------:R-:W-:Y:S01]  /*0790*/  ISETP.GE.AND P4, PT, R58, c[0x0][0x220], PT ;  /* 0x000088003a007a0c */ /* 0x000fe20003f86270 */
[----:B------:R-:W-:Y:S01]  /*07a0*/  IMAD R30, R29, c[0x0][0x370], RZ ;  /* 0x0000dc001d1e7a24 */ /* 0x000fe200078e02ff */
[----:B------:R-:W-:-:S05]  /*07b0*/  MOV R29, R31 ;  /* 0x0000001f001d7202 */ /* 0x000fca0000000f00 */
[----:B------:R-:W-:-:S04]  /*07c0*/  IMAD.WIDE.U32 R28, R33, c[0x0][0x370], R28 ;  /* 0x0000dc00211c7a25 */ /* 0x000fc800078e001c */
[----:B------:R-:W-:Y:S01]  /*07d0*/  IMAD R33, R33, c[0x0][0x374], R30 ;  /* 0x0000dd0021217a24 */ /* 0x000fe200078e021e */
[----:B------:R-:W-:-:S03]  /*07e0*/  LEA R30, P2, R28, c[0x0][0x330], 0x1 ;  /* 0x0000cc001c1e7a11 */ /* 0x000fc600078408ff */
[----:B------:R-:W-:-:S05]  /*07f0*/  IMAD.IADD R29, R29, 0x1, R33 ;  /* 0x000000011d1d7824 */ /* 0x000fca00078e0221 */
[----:B------:R-:W-:-:S05]  /*0800*/  LEA.HI.X R31, R28, c[0x0][0x334], R29, 0x1, P2 ;  /* 0x0000cd001c1f7a11 */ /* 0x000fca00010f0c1d */
[----:B------:R1:W5:Y:S04]  /*0810*/  @!P3 LDG.E.128 R16, [R30.64] ;  /* 0x000000041e10b981 */ /* 0x000368000c1e1d00 */
[----:B------:R1:W5:Y:S04]  /*0820*/  @!P4 LDG.E.128 R12, [R30.64+0x80] ;  /* 0x000080041e0cc981 */ /* 0x000368000c1e1d00 */
[----:B------:R1:W5:Y:S02]  /*0830*/  @!P5 LDG.E.128 R24, [R30.64+0x100] ;  /* 0x000100041e18d981 */ /* 0x000364000c1e1d00 */
.L_x_502:
[----:B------:R-:W-:Y:S05]  /*0840*/  BSYNC B0 ;  /* 0x0000000000007941 */ /* 0x000fea0003800000 */
.L_x_501:
[----:B------:R-:W-:Y:S01]  /*0850*/  BSSY B0, `(.L_x_503) ;  /* 0x0000019000007945 */ /* 0x000fe20003800000 */
[----:B------:R-:W-:Y:S01]  /*0860*/  HFMA2.MMA R46, -RZ, RZ, 0, 0 ;  /* 0x00000000ff2e7435 */ /* 0x000fe200000001ff */
[----:B------:R-:W-:Y:S01]  /*0870*/  CS2R R42, SRZ ;  /* 0x00000000002a7805 */ /* 0x000fe2000001ff00 */
[----:B-1----:R-:W-:Y:S01]  /*0880*/  CS2R R30, SRZ ;  /* 0x00000000001e7805 */ /* 0x002fe2000001ff00 */
[----:B------:R-:W-:Y:S01]  /*0890*/  CS2R R28, SRZ ;  /* 0x00000000001c7805 */ /* 0x000fe2000001ff00 */
[----:B0-----:R-:W-:Y:S01]  /*08a0*/  CS2R R34, SRZ ;  /* 0x0000000000227805 */ /* 0x001fe2000001ff00 */
[----:B------:R-:W-:Y:S01]  /*08b0*/  CS2R R32, SRZ ;  /* 0x0000000000207805 */ /* 0x000fe2000001ff00 */
[----:B------:R-:W-:Y:S01]  /*08c0*/  CS2R R38, SRZ ;  /* 0x0000000000267805 */ /* 0x000fe2000001ff00 */
[----:B------:R-:W-:Y:S01]  /*08d0*/  CS2R R36, SRZ ;  /* 0x0000000000247805 */ /* 0x000fe2000001ff00 */
[----:B------:R-:W-:Y:S01]  /*08e0*/  IMAD.IADD R57, R53, 0x1, R57 ;  /* 0x0000000135397824 */ /* 0x000fe200078e0239 */
[----:B------:R-:W-:Y:S05]  /*08f0*/  @P0 BRA `(.L_x_504) ;  /* 0x000000e000000947 */ /* 0x000fea0003800000 */
[----:B------:R-:W-:Y:S01]  /*0900*/  MOV R56, R52 ;  /* 0x0000003400387202 */ /* 0x000fe20000000f00 */
[----:B------:R-:W-:Y:S01]  /*0910*/  IMAD R44, R2, c[0x0][0x1e8], RZ ;  /* 0x00007a00022c7a24 */ /* 0x000fe200078e02ff */
[----:B------:R-:W-:-:S02]  /*0920*/  IADD3 R47, R54, 0x80, RZ ;  /* 0x00000080362f7810 */ /* 0x000fc40007ffe0ff */
[----:B------:R-:W-:Y:S01]  /*0930*/  ISETP.GE.AND P2, PT, R54, c[0x0][0x220], PT ;  /* 0x0000880036007a0c */ /* 0x000fe20003f46270 */
[----:B------:R-:W-:Y:S01]  /*0940*/  IMAD.WIDE.U32 R40, R59, c[0x0][0x1e8], R56 ;  /* 0x00007a003b287a25 */ /* 0x000fe200078e0038 */
[----:B------:R-:W-:Y:S02]  /*0950*/  ISETP.GE.AND P4, PT, R47, c[0x0][0x220], PT ;  /* 0x000088002f007a0c */ /* 0x000fe40003f86270 */
[----:B------:R-:W-:Y:S01]  /*0960*/  ISETP.GE.AND P3, PT, R58, c[0x0][0x220], PT ;  /* 0x000088003a007a0c */ /* 0x000fe20003f66270 */
[----:B------:R-:W-:Y:S01]  /*0970*/  IMAD R45, R59, c[0x0][0x1ec], R44 ;  /* 0x00007b003b2d7a24 */ /* 0x000fe200078e022c */
[----:B------:R-:W-:-:S03]  /*0980*/  LEA R44, P0, R40, c[0x0][0x1d0], 0x1 ;  /* 0x00007400282c7a11 */ /* 0x000fc600078008ff */
[----:B------:R-:W-:-:S05]  /*0990*/  IMAD.IADD R41, R41, 0x1, R45 ;  /* 0x0000000129297824 */ /* 0x000fca00078e022d */
[----:B------:R-:W-:-:S05]  /*09a0*/  LEA.HI.X R45, R40, c[0x0][0x1d4], R41, 0x1, P0 ;  /* 0x00007500282d7a11 */ /* 0x000fca00000f0c29 */
[----:B------:R0:W5:Y:S04]  /*09b0*/  @!P2 LDG.E.128 R32, [R44.64] ;  /* 0x000000042c20a981 */ /* 0x000168000c1e1d00 */
[----:B------:R0:W5:Y:S04]  /*09c0*/  @!P3 LDG.E.128 R28, [R44.64+0x80] ;  /* 0x000080042c1cb981 */ /* 0x000168000c1e1d00 */
[----:B------:R0:W5:Y:S02]  /*09d0*/  @!P4 LDG.E.128 R36, [R44.64+0x100] ;  /* 0x000100042c24c981 */ /* 0x000164000c1e1d00 */
.L_x_504:
[----:B------:R-:W-:Y:S05]  /*09e0*/  BSYNC B0 ;  /* 0x0000000000007941 */ /* 0x000fea0003800000 */
.L_x_503:
[----:B------:R-:W-:Y:S01]  /*09f0*/  BSSY B0, `(.L_x_505) ;  /* 0x0000017000007945 */ /* 0x000fe20003800000 */
[----:B------:R-:W-:Y:S01]  /*0a00*/  CS2R R40, SRZ ;  /* 0x0000000000287805 */ /* 0x000fe2000001ff00 */
[----:B------:R-:W-:Y:S01]  /*0a10*/  CS2R R50, SRZ ;  /* 0x0000000000327805 */ /* 0x000fe2000001ff00 */
[----:B------:R-:W-:Y:S01]  /*0a20*/  MOV R47, RZ ;  /* 0x000000ff002f7202 */ /* 0x000fe20000000f00 */
[----:B0-----:R-:W-:Y:S01]  /*0a30*/  CS2R R44, SRZ ;  /* 0x00000000002c7805 */ /* 0x001fe2000001ff00 */
[----:B------:R-:W-:Y:S01]  /*0a40*/  CS2R R48, SRZ ;  /* 0x0000000000307805 */ /* 0x000fe2000001ff00 */
[----:B------:R-:W-:Y:S05]  /*0a50*/  @P1 BRA `(.L_x_506) ;  /* 0x0000010000001947 */ /* 0x000fea0003800000 */
[----:B------:R-:W-:Y:S02]  /*0a60*/  IADD3 R59, P0, R59, 0x20, RZ ;  /* 0x000000203b3b7810 */ /* 0x000fe40007f1e0ff */
[----:B------:R-:W-:-:S02]  /*0a70*/  MOV R53, R57 ;  /* 0x0000003900357202 */ /* 0x000fc40000000f00 */
[----:B------:R-:W-:Y:S01]  /*0a80*/  ISETP.GE.AND P2, PT, R58, c[0x0][0x220], PT ;  /* 0x000088003a007a0c */ /* 0x000fe20003f46270 */
[----:B------:R-:W-:Y:S01]  /*0a90*/  IMAD.X R2, RZ, RZ, R2, P0 ;  /* 0x000000ffff027224 */ /* 0x000fe200000e0602 */
[----:B------:R-:W-:Y:S01]  /*0aa0*/  ISETP.GE.AND P1, PT, R54, c[0x0][0x220], PT ;  /* 0x0000880036007a0c */ /* 0x000fe20003f26270 */
[----:B------:R-:W-:-:S04]  /*0ab0*/  IMAD.WIDE.U32 R52, R59, c[0x0][0x1e8], R52 ;  /* 0x00007a003b347a25 */ /* 0x000fc800078e0034 */
[----:B------:R-:W-:-:S04]  /*0ac0*/  IMAD R2, R2, c[0x0][0x1e8], RZ ;  /* 0x00007a0002027a24 */ /* 0x000fc800078e02ff */
[----:B------:R-:W-:Y:S01]  /*0ad0*/  IMAD R59, R59, c[0x0][0x1ec], R2 ;  /* 0x00007b003b3b7a24 */ /* 0x000fe200078e0202 */
[----:B------:R-:W-:Y:S02]  /*0ae0*/  IADD3 R2, R54, 0x80, RZ ;  /* 0x0000008036027810 */ /* 0x000fe40007ffe0ff */
[----:B------:R-:W-:Y:S01]  /*0af0*/  LEA R54, P0, R52, c[0x0][0x1d0], 0x1 ;  /* 0x0000740034367a11 */ /* 0x000fe200078008ff */
[----:B------:R-:W-:Y:S01]  /*0b00*/  IMAD.IADD R53, R53, 0x1, R59 ;  /* 0x0000000135357824 */ /* 0x000fe200078e023b */
[----:B------:R-:W-:-:S04]  /*0b10*/  ISETP.GE.AND P3, PT, R2, c[0x0][0x220], PT ;  /* 0x0000880002007a0c */ /* 0x000fc80003f66270 */
[----:B------:R-:W-:-:S05]  /*0b20*/  LEA.HI.X R55, R52, c[0x0][0x1d4], R53, 0x1, P0 ;  /* 0x0000750034377a11 */ /* 0x000fca00000f0c35 */
[----:B------:R0:W5:Y:S04]  /*0b30*/  @!P1 LDG.E.128 R48, [R54.64] ;  /* 0x0000000436309981 */ /* 0x000168000c1e1d00 */
[----:B------:R0:W5:Y:S04]  /*0b40*/  @!P2 LDG.E.128 R40, [R54.64+0x80] ;  /* 0x000080043628a981 */ /* 0x000168000c1e1d00 */
[----:B------:R0:W5:Y:S02]  /*0b50*/  @!P3 LDG.E.128 R44, [R54.64+0x100] ;  /* 0x00010004362cb981 */ /* 0x000164000c1e1d00 */
.L_x_506:
[----:B------:R-:W-:Y:S05]  /*0b60*/  BSYNC B0 ;  /* 0x0000000000007941 */ /* 0x000fea0003800000 */
.L_x_505:
[----:B-----5:R-:W-:Y:S01]  /*0b70*/  LOP3.LUT R56, R48, 0xffff0000, RZ, 0xc0, !PT ;  /* 0xffff000030387812 */ /* 0x020fe200078ec0ff */
[----:B0-----:R-:W-:Y:S01]  /*0b80*/  IMAD.U32 R55, R32, 0x10000, RZ ;  /* 0x0001000020377824 */ /* 0x001fe200078e00ff */
[C---:B------:R-:W-:Y:S01]  /*0b90*/  LOP3.LUT R57, R16.reuse, 0xffff0000, RZ, 0xc0, !PT ;  /* 0xffff000010397812 */ /* 0x040fe200078ec0ff */
[----:B------:R-:W-:Y:S01]  /*0ba0*/  IMAD.U32 R16, R16, 0x10000, RZ ;  /* 0x0001000010107824 */ /* 0x000fe200078e00ff */
[----:B------:R-:W-:-:S02]  /*0bb0*/  LOP3.LUT R52, R8, 0xffff0000, RZ, 0xc0, !PT ;  /* 0xffff000008347812 */ /* 0x000fc400078ec0ff */
[----:B------:R-:W-:Y:S01]  /*0bc0*/  LOP3.LUT R53, R32, 0xffff0000, RZ, 0xc0, !PT ;  /* 0xffff000020357812 */ /* 0x000fe200078ec0ff */
[----:B------:R-:W-:Y:S01]  /*0bd0*/  FMUL.FTZ R56, R56, R57 ;  /* 0x0000003938387220 */ /* 0x000fe20000410000 */
[----:B------:R-:W-:Y:S01]  /*0be0*/  SHF.L.U32 R57, R48, 0x10, RZ ;  /* 0x0000001030397819 */ /* 0x000fe200000006ff */
[----:B------:R-:W-:Y:S01]  /*0bf0*/  IMAD.U32 R48, R17, 0x10000, RZ ;  /* 0x0001000011307824 */ /* 0x000fe200078e00ff */
[----:B------:R-:W-:Y:S01]  /*0c00*/  SHF.L.U32 R2, R8, 0x10, RZ ;  /* 0x0000001008027819 */ /* 0x000fe200000006ff */
[----:B------:R-:W-:Y:S01]  /*0c10*/  FMUL.FTZ R8, R52, R53 ;  /* 0x0000003534087220 */ /* 0x000fe20000410000 */
[----:B------:R-:W-:Y:S01]  /*0c20*/  SHF.L.U32 R52, R9, 0x10, RZ ;  /* 0x0000001009347819 */ /* 0x000fe200000006ff */
[----:B------:R-:W-:Y:S01]  /*0c30*/  FFMA.FTZ R16, R57, R16, R56 ;  /* 0x0000001039107223 */ /* 0x000fe20000010038 */
[----:B------:R-:W-:Y:S01]  /*0c40*/  SHF.L.U32 R57, R49, 0x10, RZ ;  /* 0x0000001031397819 */ /* 0x000fe200000006ff */
[----:B------:R-:W-:Y:S01]  /*0c50*/  FFMA.FTZ R55, R2, R55, R8 ;  /* 0x0000003702377223 */ /* 0x000fe20000010008 */
[----:B------:R-:W-:Y:S01]  /*0c60*/  LOP3.LUT R32, R9, 0xffff0000, RZ, 0xc0, !PT ;  /* 0xffff000009207812 */ /* 0x000fe200078ec0ff */
[----:B------:R-:W-:Y:S01]  /*0c70*/  IMAD.U32 R9, R33, 0x10000, RZ ;  /* 0x0001000021097824 */ /* 0x000fe200078e00ff */
[----:B------:R-:W-:Y:S01]  /*0c80*/  LOP3.LUT R49, R49, 0xffff0000, RZ, 0xc0, !PT ;  /* 0xffff000031317812 */ /* 0x000fe200078ec0ff */
[----:B------:R-:W-:Y:S01]  /*0c90*/  FFMA.FTZ R16, R57, R48, R16 ;  /* 0x0000003039107223 */ /* 0x000fe20000010010 */
[----:B------:R-:W-:Y:S01]  /*0ca0*/  LOP3.LUT R17, R17, 0xffff0000, RZ, 0xc0, !PT ;  /* 0xffff000011117812 */ /* 0x000fe200078ec0ff */
[----:B------:R-:W-:Y:S01]  /*0cb0*/  IMAD.U32 R8, R11, 0x10000, RZ ;  /* 0x000100000b087824 */ /* 0x000fe200078e00ff */
[----:B------:R-:W-:Y:S01]  /*0cc0*/  LOP3.LUT R53, R33, 0xffff0000, RZ, 0xc0, !PT ;  /* 0xffff000021357812 */ /* 0x000fe200078ec0ff */
[----:B------:R-:W-:Y:S01]  /*0cd0*/  IMAD.U32 R48, R18, 0x10000, RZ ;  /* 0x0001000012307824 */ /* 0x000fe200078e00ff */
[C---:B------:R-:W-:Y:S01]  /*0ce0*/  SHF.L.U32 R33, R10.reuse, 0x10, RZ ;  /* 0x000000100a217819 */ /* 0x040fe200000006ff */
[----:B------:R-:W-:Y:S01]  /*0cf0*/  FFMA.FTZ R16, R49, R17, R16 ;  /* 0x0000001131107223 */ /* 0x000fe20000010010 */
[----:B------:R-:W-:-:S02]  /*0d00*/  LOP3.LUT R2, R10, 0xffff0000, RZ, 0xc0, !PT ;  /* 0xffff00000a027812 */ /* 0x000fc400078ec0ff */
[----:B------:R-:W-:Y:S01]  /*0d10*/  LOP3.LUT R10, R11, 0xffff0000, RZ, 0xc0, !PT ;  /* 0xffff00000b0a7812 */ /* 0x000fe200078ec0ff */
[----:B------:R-:W-:Y:S01]  /*0d20*/  FFMA.FTZ R11, R52, R9, R55 ;  /* 0x00000009340b7223 */ /* 0x000fe20000010037 */
[----:B------:R-:W-:Y:S01]  /*0d30*/  SHF.L.U32 R17, R50, 0x10, RZ ;  /* 0x0000001032117819 */ /* 0x000fe200000006ff */
[----:B------:R-:W-:Y:S01]  /*0d40*/  IMAD.U32 R9, R35, 0x10000, RZ ;  /* 0x0001000023097824 */ /* 0x000fe200078e00ff */
[----:B------:R-:W-:Y:S01]  /*0d50*/  SHF.L.U32 R52, R34, 0x10, RZ ;  /* 0x0000001022347819 */ /* 0x000fe200000006ff */
[----:B------:R-:W-:Y:S01]  /*0d60*/  FFMA.FTZ R53, R32, R53, R11 ;  /* 0x0000003520357223 */ /* 0x000fe2000001000b */
[----:B------:R-:W-:Y:S01]  /*0d70*/  LOP3.LUT R55, R34, 0xffff0000, RZ, 0xc0, !PT ;  /* 0xffff000022377812 */ /* 0x000fe200078ec0ff */
[----:B------:R-:W-:Y:S01]  /*0d80*/  FFMA.FTZ R16, R17, R48, R16 ;  /* 0x0000003011107223 */ /* 0x000fe20000010010 */
[----:B------:R-:W-:Y:S01]  /*0d90*/  LOP3.LUT R17, R50, 0xffff0000, RZ, 0xc0, !PT ;  /* 0xffff000032117812 */ /* 0x000fe200078ec0ff */
[----:B------:R-:W-:Y:S01]  /*0da0*/  FFMA.FTZ R52, R33, R52, R53 ;  /* 0x0000003421347223 */ /* 0x000fe20000010035 */
[----:B------:R-:W-:Y:S01]  /*0db0*/  LOP3.LUT R18, R18, 0xffff0000, RZ, 0xc0, !PT ;  /* 0xffff000012127812 */ /* 0x000fe200078ec0ff */
[----:B------:R-:W-:Y:S01]  /*0dc0*/  IMAD.U32 R33, R29, 0x10000, RZ ;  /* 0x000100001d217824 */ /* 0x000fe200078e00ff */
[----:B------:R-:W-:Y:S01]  /*0dd0*/  LOP3.LUT R35, R35, 0xffff0000, RZ, 0xc0, !PT ;  /* 0xffff000023237812 */ /* 0x000fe200078ec0ff */
[----:B------:R-:W-:Y:S01]  /*0de0*/  FFMA.FTZ R54, R2, R55, R52 ;  /* 0x0000003702367223 */ /* 0x000fe20000010034 */
[----:B------:R-:W-:Y:S01]  /*0df0*/  SHF.L.U32 R32, R4, 0x10, RZ ;  /* 0x0000001004207819 */ /* 0x000fe200000006ff */
[----:B------:R-:W-:Y:S01]  /*0e00*/  FFMA.FTZ R16, R17, R18, R16 ;  /* 0x0000001211107223 */ /* 0x000fe20000010010 */
[----:B------:R-:W-:Y:S01]  /*0e10*/  SHF.L.U32 R17, R51, 0x10, RZ ;  /* 0x0000001033117819 */ /* 0x000fe200000006ff */
[----:B------:R-:W-:Y:S01]  /*0e20*/  IMAD.U32 R18, R19, 0x10000, RZ ;  /* 0x0001000013127824 */ /* 0x000fe200078e00ff */
[----:B------:R-:W-:Y:S01]  /*0e30*/  LOP3.LUT R51, R51, 0xffff0000, RZ, 0xc0, !PT ;  /* 0xffff000033337812 */ /* 0x000fe200078ec0ff */
[----:B------:R-:W-:Y:S01]  /*0e40*/  FFMA.FTZ R8, R8, R9, R54 ;  /* 0x0000000908087223 */ /* 0x000fe20000010036 */
        /* <DEDUP_REMOVED lines=10> */
[----:B------:R-:W-:Y:S01]  /*0ef0*/  LOP3.LUT R18, R40, 0xffff0000, RZ, 0xc0, !PT ;  /* 0xffff000028127812 */ /* 0x000fe200078ec0ff */
[----:B------:R-:W-:Y:S01]  /*0f00*/  FFMA.FTZ R9, R9, R10, R16 ;  /* 0x0000000a09097223 */ /* 0x000fe20000010010 */
[----:B------:R-:W-:Y:S01]  /*0f10*/  LOP3.LUT R12, R12, 0xffff0000, RZ, 0xc0, !PT ;  /* 0xffff00000c0c7812 */ /* 0x000fe200078ec0ff */
[----:B------:R-:W-:Y:S01]  /*0f20*/  IMAD.U32 R4, R5, 0x10000, RZ ;  /* 0x0001000005047824 */ /* 0x000fe200078e00ff */
[----:B------:R-:W-:Y:S01]  /*0f30*/  SHF.L.U32 R10, R41, 0x10, RZ ;  /* 0x00000010290a7819 */ /* 0x000fe200000006ff */
[----:B------:R-:W-:Y:S01]  /*0f40*/  FFMA.FTZ R8, R11, R28, R8 ;  /* 0x0000001c0b087223 */ /* 0x000fe20000010008 */
[----:B------:R-:W-:Y:S01]  /*0f50*/  LOP3.LUT R5, R5, 0xffff0000, RZ, 0xc0, !PT ;  /* 0xffff000005057812 */ /* 0x000fe200078ec0ff */
[----:B------:R-:W-:Y:S01]  /*0f60*/  IMAD.U32 R11, R13, 0x10000, RZ ;  /* 0x000100000d0b7824 */ /* 0x000fe200078e00ff */
[----:B------:R-:W-:Y:S01]  /*0f70*/  LOP3.LUT R34, R29, 0xffff0000, RZ, 0xc0, !PT ;  /* 0xffff00001d227812 */ /* 0x000fe200078ec0ff */
[----:B------:R-:W-:Y:S01]  /*0f80*/  FFMA.FTZ R9, R18, R12, R9 ;  /* 0x0000000c12097223 */ /* 0x000fe20000010009 */
        /* <DEDUP_REMOVED lines=19> */
[----:B------:R-:W-:Y:S01]  /*10c0*/  IMAD.U32 R7, R31, 0x10000, RZ ;  /* 0x000100001f077824 */ /* 0x000fe200078e00ff */
        /* <DEDUP_REMOVED lines=8> */
[----:B------:R-:W-:Y:S01]  /*1150*/  LOP3.LUT R14, R15, 0xffff0000, RZ, 0xc0, !PT ;  /* 0xffff00000f0e7812 */ /* 0x000fe200078ec0ff */
        /* <DEDUP_REMOVED lines=8> */
[C---:B------:R-:W-:Y:S01]  /*11e0*/  IMAD.U32 R4, R24.reuse, 0x10000, RZ ;  /* 0x0001000018047824 */ /* 0x040fe200078e00ff */
[----:B------:R-:W-:-:S02]  /*11f0*/  LOP3.LUT R24, R24, 0xffff0000, RZ, 0xc0, !PT ;  /* 0xffff000018187812 */ /* 0x000fc400078ec0ff */
[----:B------:R-:W-:Y:S01]  /*1200*/  SHF.L.U32 R6, R45, 0x10, RZ ;  /* 0x000000102d067819 */ /* 0x000fe200000006ff */
[----:B------:R-:W-:Y:S01]  /*1210*/  FFMA.FTZ R4, R7, R4, R8 ;  /* 0x0000000407047223 */ /* 0x000fe20000010008 */
[----:B------:R-:W-:Y:S01]  /*1220*/  LOP3.LUT R45, R45, 0xffff0000, RZ, 0xc0, !PT ;  /* 0xffff00002d2d7812 */ /* 0x000fe200078ec0ff */
        /* <DEDUP_REMOVED lines=8> */
[C---:B------:R-:W-:Y:S01]  /*12b0*/  IMAD.U32 R7, R25.reuse, 0x10000, RZ ;  /* 0x0001000019077824 */ /* 0x040fe200078e00ff */
        /* <DEDUP_REMOVED lines=10> */
[----:B------:R-:W-:Y:S01]  /*1360*/  LOP3.LUT P0, RZ, R0, 0x7, RZ, 0xc0, !PT ;  /* 0x0000000700ff7812 */ /* 0x000fe2000780c0ff */
[----:B------:R-:W-:Y:S01]  /*1370*/  FFMA.FTZ R7, R22, R7, R2 ;  /* 0x0000000716077223 */ /* 0x000fe20000010002 */
[----:B------:R-:W-:Y:S01]  /*1380*/  SHF.L.U32 R2, R23, 0x10, RZ ;  /* 0x0000001017027819 */ /* 0x000fe200000006ff */
[C---:B------:R-:W-:Y:S01]  /*1390*/  IMAD.U32 R4, R26.reuse, 0x10000, RZ ;  /* 0x000100001a047824 */ /* 0x040fe200078e00ff */
[----:B------:R-:W-:Y:S01]  /*13a0*/  LOP3.LUT R26, R26, 0xffff0000, RZ, 0xc0, !PT ;  /* 0xffff00001a1a7812 */ /* 0x000fe200078ec0ff */
        /* <DEDUP_REMOVED lines=8> */
[C---:B------:R-:W-:Y:S01]  /*1430*/  IMAD.U32 R7, R27.reuse, 0x10000, RZ ;  /* 0x000100001b077824 */ /* 0x040fe200078e00ff */
[----:B------:R-:W-:Y:S01]  /*1440*/  LOP3.LUT R27, R27, 0xffff0000, RZ, 0xc0, !PT ;  /* 0xffff00001b1b7812 */ /* 0x000fe200078ec0ff */
[----:B------:R-:W-:-:S02]  /*1450*/  FFMA.FTZ R2, R23, R4, R2 ;  /* 0x0000000417027223 */ /* 0x000fc40000010002 */
[----:B------:R-:W-:-:S03]  /*1460*/  FFMA.FTZ R6, R5, R7, R6 ;  /* 0x0000000705067223 */ /* 0x000fc60000010006 */
[----:B------:R-:W0:Y:S01]  /*1470*/  SHFL.BFLY PT, R5, R2, 0x4, 0x1f ;  /* 0x0c801f0002057f89 */ /* 0x000e2200000e0000 */
[----:B------:R-:W-:-:S05]  /*1480*/  FFMA.FTZ R6, R47, R27, R6 ;  /* 0x0000001b2f067223 */ /* 0x000fca0000010006 */
[----:B------:R-:W1:Y:S01]  /*1490*/  SHFL.BFLY PT, R7, R6, 0x4, 0x1f ;  /* 0x0c801f0006077f89 */ /* 0x000e6200000e0000 */
[----:B0-----:R-:W-:-:S05]  /*14a0*/  FADD.FTZ R5, R2, R5 ;  /* 0x0000000502057221 */ /* 0x001fca0000010000 */
[----:B------:R-:W0:Y:S01]  /*14b0*/  SHFL.BFLY PT, R4, R5, 0x2, 0x1f ;  /* 0x0c401f0005047f89 */ /* 0x000e2200000e0000 */
[----:B-1----:R-:W-:-:S05]  /*14c0*/  FADD.FTZ R7, R6, R7 ;  /* 0x0000000706077221 */ /* 0x002fca0000010000 */
[----:B------:R-:W1:Y:S01]  /*14d0*/  SHFL.BFLY PT, R8, R7, 0x2, 0x1f ;  /* 0x0c401f0007087f89 */ /* 0x000e6200000e0000 */
[----:B0-----:R-:W-:Y:S01]  /*14e0*/  FADD.FTZ R10, R5, R4 ;  /* 0x00000004050a7221 */ /* 0x001fe20000010000 */
[----:B------:R-:W-:Y:S02]  /*14f0*/  LEA.HI R4, P1, R0, R3, RZ, 0x1d ;  /* 0x0000000300047211 */ /* 0x000fe4000783e8ff */
[----:B------:R-:W-:Y:S02]  /*1500*/  SHF.R.S32.HI R3, RZ, 0x1f, R3 ;  /* 0x0000001fff037819 */ /* 0x000fe40000011403 */
[----:B------:R-:W0:Y:S01]  /*1510*/  SHFL.BFLY PT, R11, R10, 0x1, 0x1f ;  /* 0x0c201f000a0b7f89 */ /* 0x000e2200000e0000 */
[----:B-1----:R-:W-:Y:S01]  /*1520*/  FADD.FTZ R8, R7, R8 ;  /* 0x0000000807087221 */ /* 0x002fe20000010000 */
[----:B------:R-:W-:Y:S02]  /*1530*/  IADD3.X R3, RZ, R3, RZ, P1, !PT ;  /* 0x00000003ff037210 */ /* 0x000fe40000ffe4ff */
[----:B------:R-:W-:-:S02]  /*1540*/  LEA R2, P1, R4, c[0x0][0x3c8], 0x2 ;  /* 0x0000f20004027a11 */ /* 0x000fc400078210ff */
[----:B------:R-:W1:Y:S02]  /*1550*/  SHFL.BFLY PT, R9, R8, 0x1, 0x1f ;  /* 0x0c201f0008097f89 */ /* 0x000e6400000e0000 */
[----:B------:R-:W-:Y:S01]  /*1560*/  LEA.HI.X R3, R4, c[0x0][0x3cc], R3, 0x2, P1 ;  /* 0x0000f30004037a11 */ /* 0x000fe200008f1403 */
[----:B0-----:R-:W-:-:S04]  /*1570*/  @!P0 FADD.FTZ R0, R10, R11 ;  /* 0x0000000b0a008221 */ /* 0x001fc80000010000 */
[----:B------:R-:W-:Y:S02]  /*1580*/  @!P0 FMUL.FTZ R5, R0, c[0x0][0x2d4] ;  /* 0x0000b50000058a20 */ /* 0x000fe40000410000 */
[----:B-1----:R-:W-:-:S03]  /*1590*/  FADD.FTZ R9, R8, R9 ;  /* 0x0000000908097221 */ /* 0x002fc60000010000 */
[----:B------:R0:W-:Y:S01]  /*15a0*/  @!P0 STG.E [R2.64], R5 ;  /* 0x0000000502008986 */ /* 0x0001e2000c101904 */
[----:B------:R-:W-:Y:S05]  /*15b0*/  @P0 EXIT ;  /* 0x000000000000094d */ /* 0x000fea0003800000 */
[----:B------:R-:W-:-:S05]  /*15c0*/  FMUL.FTZ R9, R9, c[0x0][0x2d4] ;  /* 0x0000b50009097a20 */ /* 0x000fca0000410000 */
[----:B------:R-:W-:Y:S01]  /*15d0*/  STG.E [R2.64+0x80], R9 ;  /* 0x0000800902007986 */ /* 0x000fe2000c101904 */
[----:B------:R-:W-:Y:S05]  /*15e0*/  EXIT ;  /* 0x000000000000794d */ /* 0x000fea0003800000 */
.L_x_507:
        /* <DEDUP_REMOVED lines=9> */
.L_x_811:


//--------------------- .text._ZN5flash25flash_bwd_dot_do_o_kernelILb1E23Flash_bwd_kernel_traitsILi192ELi64ELi64ELi8ELi4ELi2ELi2ELb1ELb1EN7cutlass10bfloat16_tE19Flash_kernel_traitsILi192ELi64ELi64ELi8ES3_EEEEvNS_16Flash_bwd_paramsE --------------------------
	.section	.text._ZN5flash25flash_bwd_dot_do_o_kernelILb1E23Flash_bwd_kernel_traitsILi192ELi64ELi64ELi8ELi4ELi2ELi2ELb1ELb1EN7cutlass10bfloat16_tE19Flash_kernel_traitsILi192ELi64ELi64ELi8ES3_EEEEvNS_16Flash_bwd_paramsE,"ax",@progbits
	.sectioninfo	@"SHI_REGISTERS=65"
	.align	128
        .global         _ZN5flash25flash_bwd_dot_do_o_kernelILb1E23Flash_bwd_kernel_traitsILi192ELi64ELi64ELi8ELi4ELi2ELi2ELb1ELb1EN7cutlass10bfloat16_tE19Flash_kernel_traitsILi192ELi64ELi64ELi8ES3_EEEEvNS_16Flash_bwd_paramsE
        .type           _ZN5flash25flash_bwd_dot_do_o_kernelILb1E23Flash_bwd_kernel_traitsILi192ELi64ELi64ELi8ELi4ELi2ELi2ELb1ELb1EN7cutlass10bfloat16_tE19Flash_kernel_traitsILi192ELi64ELi64ELi8ES3_EEEEvNS_16Flash_bwd_paramsE,@function
        .size           _ZN5flash25flash_bwd_dot_do_o_kernelILb1E23Flash_bwd_kernel_traitsILi192ELi64ELi64ELi8ELi4ELi2ELi2ELb1ELb1EN7cutlass10bfloat16_tE19Flash_kernel_traitsILi192ELi64ELi64ELi8ES3_EEEEvNS_16Flash_bwd_paramsE,(.L_x_812 - _ZN5flash25flash_bwd_dot_do_o_kernelILb1E23Flash_bwd_kernel_traitsILi192ELi64ELi64ELi8ELi4ELi2ELi2ELb1ELb1EN7cutlass10bfloat16_tE19Flash_kernel_traitsILi192ELi64ELi64ELi8ES3_EEEEvNS_16Flash_bwd_paramsE)
        .other          _ZN5flash25flash_bwd_dot_do_o_kernelILb1E23Flash_bwd_kernel_traitsILi192ELi64ELi64ELi8ELi4ELi2ELi2ELb1ELb1EN7cutlass10bfloat16_tE19Flash_kernel_traitsILi192ELi64ELi64ELi8ES3_EEEEvNS_16Flash_bwd_paramsE,@"STO_CUDA_ENTRY STV_DEFAULT"
_ZN5flash25flash_bwd_dot_do_o_kernelILb1E23Flash_bwd_kernel_traitsILi192ELi64ELi64ELi8ELi4ELi2ELi2ELb1ELb1EN7cutlass10bfloat16_tE19Flash_kernel_traitsILi192ELi64ELi64ELi8ES3_EEEEvNS_16Flash_bwd_paramsE:
.text._ZN5flash25flash_bwd_dot_do_o_kernelILb1E23Flash_bwd_kernel_traitsILi192ELi64ELi64ELi8ELi4ELi2ELi2ELb1ELb1EN7cutlass10bfloat16_tE19Flash_kernel_traitsILi192ELi64ELi64ELi8ES3_EEEEvNS_16Flash_bwd_paramsE:
[----:B------:R-:W-:Y:S02]  /*0000*/  MOV R1, c[0x0][0x28] ;  /* 0x00000a0000017a02 */ /* 0x000fe40000000f00 */
[----:B------:R-:W0:Y:S01]  /*0010*/  S2R R7, SR_CTAID.Y ;  /* 0x0000000000077919 */ /* 0x000e220000002600 */
[----:B------:R-:W-:Y:S01]  /*0020*/  ISETP.NE.U32.AND P0, PT, RZ, c[0x0][0x240], PT ;  /* 0x00009000ff007a0c */ /* 0x000fe20003f05070 */
[----:B------:R-:W-:Y:S01]  /*0030*/  ULDC.64 UR4, c[0x0][0x118] ;  /* 0x0000460000047ab9 */ /* 0x000fe20000000a00 */
[----:B------:R-:W-:Y:S02]  /*0040*/  MOV R0, 0xffffffff ;  /* 0xffffffff00007802 */ /* 0x000fe40000000f00 */
        /* <DEDUP_REMOVED lines=14> */
[----:B------:R-:W-:Y:S01]  /*0130*/  ISETP.NE.AND P1, PT, R0, -0x1, PT ;  /* 0xffffffff0000780c */ /* 0x000fe20003f25270 */
[----:B------:R-:W-:Y:S01]  /*0140*/  IMAD.WIDE R2, R7, 0x80, RZ ;  /* 0x0000008007027825 */ /* 0x000fe200078e02ff */
[----:B------:R-:W0:Y:S01]  /*0150*/  S2R R58, SR_CTAID.Z ;  /* 0x00000000003a7919 */ /* 0x000e220000002700 */
[----:B------:R-:W-:Y:S02]  /*0160*/  ULDC.U8 UR6, c[0x0][0x328] ;  /* 0x0000ca0000067ab9 */ /* 0x000fe40000000000 */
[----:B------:R-:W-:Y:S01]  /*0170*/  IMAD.MOV.U32 R52, RZ, RZ, c[0x0][0x1c0] ;  /* 0x00007000ff347624 */ /* 0x000fe200078e00ff */
[----:B------:R-:W-:Y:S01]  /*0180*/  SEL R17, R3, RZ, P0 ;  /* 0x000000ff03117207 */ /* 0x000fe20000000000 */
[----:B------:R-:W1:Y:S01]  /*0190*/  S2R R53, SR_TID.X ;  /* 0x0000000000357919 */ /* 0x000e620000002100 */
[----:B------:R-:W-:Y:S02]  /*01a0*/  SEL R16, R2, RZ, P0 ;  /* 0x000000ff02107207 */ /* 0x000fe40000000000 */
[----:B------:R-:W-:-:S03]  /*01b0*/  SHF.R.S32.HI R9, RZ, 0x1f, R52 ;  /* 0x0000001fff097819 */ /* 0x000fc60000011434 */
[C---:B------:R-:W-:Y:S01]  /*01c0*/  @P1 IMAD.WIDE.U32 R10, R0.reuse, c[0x0][0x370], RZ ;  /* 0x0000dc00000a1a25 */ /* 0x040fe200078e00ff */
[--C-:B------:R-:W-:Y:S02]  /*01d0*/  @!P1 SHF.R.S32.HI R3, RZ, 0x1f, R7.reuse ;  /* 0x0000001fff039819 */ /* 0x100fe40000011407 */
[----:B------:R-:W-:Y:S01]  /*01e0*/  @!P1 SHF.R.S32.HI R19, RZ, 0x1f, R7 ;  /* 0x0000001fff139819 */ /* 0x000fe20000011407 */
[----:B------:R-:W-:Y:S01]  /*01f0*/  @P1 IMAD R2, R0, c[0x0][0x374], R11 ;  /* 0x0000dd0000021a24 */ /* 0x000fe200078e020b */
[----:B------:R-:W-:Y:S01]  /*0200*/  @P1 MOV R4, R10 ;  /* 0x0000000a00041202 */ /* 0x000fe20000000f00 */
[----:B------:R-:W-:-:S04]  /*0210*/  IMAD.WIDE R10, R7, c[0x0][0x224], RZ ;  /* 0x00008900070a7a25 */ /* 0x000fc800078e02ff */
[----:B------:R-:W-:-:S04]  /*0220*/  @P1 IMAD.WIDE.U32 R14, R0, c[0x0][0x1e8], RZ ;  /* 0x00007a00000e1a25 */ /* 0x000fc800078e00ff */
[----:B------:R-:W-:Y:S02]  /*0230*/  @!P1 IMAD R6, R3, c[0x0][0x368], RZ ;  /* 0x0000da0003069a24 */ /* 0x000fe400078e02ff */
[----:B------:R-:W-:Y:S02]  /*0240*/  IMAD R18, R11, c[0x0][0x1c0], RZ ;  /* 0x000070000b127a24 */ /* 0x000fe400078e02ff */
[----:B------:R-:W-:-:S04]  /*0250*/  @!P1 IMAD.WIDE.U32 R12, R7, c[0x0][0x368], RZ ;  /* 0x0000da00070c9a25 */ /* 0x000fc800078e00ff */
[----:B------:R-:W-:Y:S01]  /*0260*/  @!P1 IMAD R11, R7, c[0x0][0x36c], R6 ;  /* 0x0000db00070b9a24 */ /* 0x000fe200078e0206 */
[----:B------:R-:W-:Y:S01]  /*0270*/  @P1 MOV R6, R14 ;  /* 0x0000000e00061202 */ /* 0x000fe20000000f00 */
[----:B------:R-:W-:Y:S01]  /*0280*/  @!P1 IMAD R14, R19, c[0x0][0x1e0], RZ ;  /* 0x00007800130e9a24 */ /* 0x000fe200078e02ff */
[----:B------:R-:W-:Y:S01]  /*0290*/  IADD3 R19, P0, R5, R16, RZ ;  /* 0x0000001005137210 */ /* 0x000fe20007f1e0ff */
[----:B------:R-:W-:Y:S01]  /*02a0*/  @P1 IMAD R3, R0, c[0x0][0x1ec], R15 ;  /* 0x00007b0000031a24 */ /* 0x000fe200078e020f */
[----:B------:R-:W-:Y:S01]  /*02b0*/  @!P1 IADD3 R2, R13, R11, RZ ;  /* 0x0000000b0d029210 */ /* 0x000fe20007ffe0ff */
[----:B------:R-:W-:Y:S01]  /*02c0*/  IMAD R15, R10, R9, R18 ;  /* 0x000000090a0f7224 */ /* 0x000fe200078e0212 */
[----:B------:R-:W-:Y:S01]  /*02d0*/  SHF.R.S32.HI R18, RZ, 0x1f, R5 ;  /* 0x0000001fff127819 */ /* 0x000fe20000011405 */
[----:B------:R-:W-:Y:S02]  /*02e0*/  @!P1 IMAD.MOV.U32 R4, RZ, RZ, R12 ;  /* 0x000000ffff049224 */ /* 0x000fe400078e000c */
[----:B------:R-:W-:-:S04]  /*02f0*/  @!P1 IMAD.WIDE.U32 R12, R7, c[0x0][0x1e0], RZ ;  /* 0x00007800070c9a25 */ /* 0x000fc800078e00ff */
[----:B------:R-:W-:Y:S01]  /*0300*/  @!P1 IMAD R9, R7, c[0x0][0x1e4], R14 ;  /* 0x0000790007099a24 */ /* 0x000fe200078e020e */
[----:B------:R-:W-:Y:S01]  /*0310*/  @!P1 MOV R6, R12 ;  /* 0x0000000c00069202 */ /* 0x000fe20000000f00 */
[----:B------:R-:W-:-:S04]  /*0320*/  IMAD.WIDE.U32 R10, R10, c[0x0][0x1c0], RZ ;  /* 0x000070000a0a7a25 */ /* 0x000fc800078e00ff */
[----:B------:R-:W-:Y:S01]  /*0330*/  @!P1 IMAD.IADD R3, R13, 0x1, R9 ;  /* 0x000000010d039824 */ /* 0x000fe200078e0209 */
[----:B------:R-:W-:Y:S01]  /*0340*/  MOV R9, c[0x0][0x22c] ;  /* 0x00008b0000097a02 */ /* 0x000fe20000000f00 */
[----:B------:R-:W-:Y:S01]  /*0350*/  @P1 IMAD.MOV.U32 R21, RZ, RZ, R0 ;  /* 0x000000ffff151224 */ /* 0x000fe200078e0000 */
[----:B------:R-:W-:Y:S01]  /*0360*/  IADD3 R11, R11, R15, RZ ;  /* 0x0000000f0b0b7210 */ /* 0x000fe20007ffe0ff */
[----:B------:R-:W-:Y:S01]  /*0370*/  IMAD.WIDE R12, R52, c[0x0][0x22c], RZ ;  /* 0x00008b00340c7a25 */ /* 0x000fe200078e02ff */
[----:B------:R-:W-:-:S03]  /*0380*/  SHF.R.S32.HI R9, RZ, 0x1f, R9 ;  /* 0x0000001fff097819 */ /* 0x000fc60000011409 */
[----:B------:R-:W-:Y:S02]  /*0390*/  IMAD R11, R11, c[0x0][0x22c], RZ ;  /* 0x00008b000b0b7a24 */ /* 0x000fe400078e02ff */
[----:B------:R-:W-:Y:S02]  /*03a0*/  @!P1 IMAD.MOV.U32 R21, RZ, RZ, -0x1 ;  /* 0xffffffffff159424 */ /* 0x000fe400078e00ff */
[----:B------:R-:W-:Y:S01]  /*03b0*/  IMAD R11, R9, R10, R11 ;  /* 0x0000000a090b7224 */ /* 0x000fe200078e020b */
[----:B------:R-:W-:Y:S01]  /*03c0*/  IADD3.X R9, R18, R17, RZ, P0, !PT ;  /* 0x0000001112097210 */ /* 0x000fe200007fe4ff */
[----:B------:R-:W-:Y:S01]  /*03d0*/  IMAD.MOV.U32 R15, RZ, RZ, RZ ;  /* 0x000000ffff0f7224 */ /* 0x000fe200078e00ff */
[----:B------:R-:W-:Y:S01]  /*03e0*/  ISETP.NE.AND P0, PT, RZ, UR6, PT ;  /* 0x00000006ff007c0c */ /* 0x000fe2000bf05270 */
[----:B------:R-:W-:Y:S02]  /*03f0*/  IMAD R14, R13, R21, RZ ;  /* 0x000000150d0e7224 */ /* 0x000fe400078e02ff */
[----:B------:R-:W-:-:S02]  /*0400*/  IMAD R20, R9, R12, RZ ;  /* 0x0000000c09147224 */ /* 0x000fc400078e02ff */
[----:B------:R-:W-:Y:S02]  /*0410*/  IMAD R23, R12, R15, R14 ;  /* 0x0000000f0c177224 */ /* 0x000fe400078e020e */
[----:B------:R-:W-:-:S04]  /*0420*/  IMAD.WIDE.U32 R14, R10, c[0x0][0x22c], RZ ;  /* 0x00008b000a0e7a25 */ /* 0x000fc800078e00ff */
[----:B------:R-:W-:-:S04]  /*0430*/  IMAD.WIDE.U32 R16, R12, R21, RZ ;  /* 0x000000150c107225 */ /* 0x000fc800078e00ff */
[----:B------:R-:W-:Y:S01]  /*0440*/  IMAD.IADD R21, R15, 0x1, R11 ;  /* 0x000000010f157824 */ /* 0x000fe200078e020b */
[----:B------:R-:W-:Y:S01]  /*0450*/  @P1 IADD3 R21, R17, R23, RZ ;  /* 0x0000001711151210 */ /* 0x000fe20007ffe0ff */
[----:B0-----:R-:W-:Y:S02]  /*0460*/  IMAD R9, R58, c[0x0][0x22c], RZ ;  /* 0x00008b003a097a24 */ /* 0x001fe400078e02ff */
[----:B------:R-:W-:-:S03]  /*0470*/  IMAD.WIDE.U32 R10, R19, R12, RZ ;  /* 0x0000000c130a7225 */ /* 0x000fc600078e00ff */
[----:B------:R-:W-:Y:S01]  /*0480*/  SHF.R.S32.HI R15, RZ, 0x1f, R9 ;  /* 0x0000001fff0f7819 */ /* 0x000fe20000011409 */
[----:B------:R-:W-:Y:S01]  /*0490*/  IMAD R19, R13, R19, R20 ;  /* 0x000000130d137224 */ /* 0x000fe200078e0214 */
[----:B------:R-:W-:Y:S02]  /*04a0*/  SEL R20, R14, R16, !P1 ;  /* 0x000000100e147207 */ /* 0x000fe40004800000 */
[----:B------:R-:W-:Y:S01]  /*04b0*/  SHF.R.S32.HI R13, RZ, 0x1f, R58 ;  /* 0x0000001fff0d7819 */ /* 0x000fe2000001143a */
[----:B------:R-:W-:Y:S01]  /*04c0*/  IMAD.IADD R22, R11, 0x1, R19 ;  /* 0x000000010b167824 */ /* 0x000fe200078e0213 */
[----:B------:R-:W-:Y:S05]  /*04d0*/  @!P0 BRA `(.L_x_508) ;  /* 0x0000007000008947 */ /* 0x000fea0003800000 */
[----:B-1----:R-:W-:Y:S01]  /*04e0*/  HFMA2.MMA R12, -RZ, RZ, 0, 7.62939453125e-06 ;  /* 0x00000080ff0c7435 */ /* 0x002fe200000001ff */
[----:B------:R-:W-:Y:S02]  /*04f0*/  @!P1 IMAD R0, R7, c[0x0][0x224], RZ ;  /* 0x0000890007009a24 */ /* 0x000fe400078e02ff */
[----:B------:R-:W-:-:S03]  /*0500*/  IMAD.MOV.U32 R17, RZ, RZ, c[0x0][0x210] ;  /* 0x00008400ff117624 */ /* 0x000fc600078e00ff */
[----:B------:R-:W-:-:S04]  /*0510*/  LEA R0, R7, R0, 0x7 ;  /* 0x0000000007007211 */ /* 0x000fc800078e38ff */
[----:B------:R-:W-:-:S04]  /*0520*/  IMAD R7, R12, R17, c[0x0][0x234] ;  /* 0x00008d000c077624 */ /* 0x000fc800078e0211 */
[----:B------:R-:W-:Y:S01]  /*0530*/  IMAD R0, R7, R58, R0 ;  /* 0x0000003a07007224 */ /* 0x000fe200078e0200 */
[----:B------:R-:W-:Y:S05]  /*0540*/  BRA `(.L_x_509) ;  /* 0x0000002000007947 */ /* 0x000fea0003800000 */
.L_x_508:
[----:B-1----:R-:W-:-:S04]  /*0550*/  IMAD R0, R7, c[0x0][0x1c0], R58 ;  /* 0x0000700007007a24 */ /* 0x002fc800078e023a */
[----:B------:R-:W-:Y:S02]  /*0560*/  IMAD R0, R0, c[0x0][0x224], RZ ;  /* 0x0000890000007a24 */ /* 0x000fe400078e02ff */
.L_x_509:
[----:B------:R-:W-:Y:S01]  /*0570*/  SHF.R.S32.HI R12, RZ, 0x1f, R53 ;  /* 0x0000001fff0c7819 */ /* 0x000fe20000011435 */
[----:B------:R-:W-:Y:S01]  /*0580*/  IMAD R52, R52, c[0x0][0x22c], RZ ;  /* 0x00008b0034347a24 */ /* 0x000fe200078e02ff */
[----:B------:R-:W-:Y:S01]  /*0590*/  IADD3 R20, P0, P1, R10, R20, R9 ;  /* 0x000000140a147210 */ /* 0x000fe2000791e009 */
[----:B------:R-:W-:Y:S01]  /*05a0*/  IMAD R10, R18, c[0x0][0x370], RZ ;  /* 0x0000dc00120a7a24 */ /* 0x000fe200078e02ff */
[-C--:B------:R-:W-:Y:S01]  /*05b0*/  LEA.HI R7, R12, R53.reuse, RZ, 0x4 ;  /* 0x000000350c077211 */ /* 0x080fe200078f20ff */
[----:B------:R-:W-:Y:S01]  /*05c0*/  IMAD R18, R18, c[0x0][0x1e8], RZ ;  /* 0x00007a0012127a24 */ /* 0x000fe200078e02ff */
[-C--:B------:R-:W-:Y:S01]  /*05d0*/  LEA.HI R12, R12, R53.reuse, RZ, 0x3 ;  /* 0x000000350c0c7211 */ /* 0x080fe200078f18ff */
[----:B------:R-:W-:Y:S01]  /*05e0*/  IMAD.IADD R0, R5, 0x1, R0 ;  /* 0x0000000105007824 */ /* 0x000fe200078e0200 */
[----:B------:R-:W-:Y:S01]  /*05f0*/  LOP3.LUT R16, R7, 0x3ffffff0, RZ, 0xc0, !PT ;  /* 0x3ffffff007107812 */ /* 0x000fe200078ec0ff */
[----:B------:R-:W-:Y:S01]  /*0600*/  IMAD R18, R5, c[0x0][0x1ec], R18 ;  /* 0x00007b0005127a24 */ /* 0x000fe200078e0212 */
[----:B------:R-:W-:Y:S01]  /*0610*/  LOP3.LUT R14, R12, 0x1ffffff8, RZ, 0xc0, !PT ;  /* 0x1ffffff80c0e7812 */ /* 0x000fe200078ec0ff */
[----:B------:R-:W-:Y:S01]  /*0620*/  IMAD R61, R13, c[0x0][0x1f0], RZ ;  /* 0x00007c000d3d7a24 */ /* 0x000fe200078e02ff */
[----:B------:R-:W-:Y:S01]  /*0630*/  SHF.R.S32.HI R9, RZ, 0x4, R7 ;  /* 0x00000004ff097819 */ /* 0x000fe20000011407 */
[----:B------:R-:W-:Y:S01]  /*0640*/  IMAD.IADD R16, R53, 0x1, -R16 ;  /* 0x0000000135107824 */ /* 0x000fe200078e0a10 */
[----:B------:R-:W-:Y:S01]  /*0650*/  IADD3 R14, -R14, R53, RZ ;  /* 0x000000350e0e7210 */ /* 0x000fe20007ffe1ff */
[----:B------:R-:W-:Y:S01]  /*0660*/  BSSY B0, `(.L_x_510) ;  /* 0x0000039000007945 */ /* 0x000fe20003800000 */
[----:B------:R-:W-:Y:S01]  /*0670*/  SHF.R.S32.HI R56, RZ, 0x3, R12 ;  /* 0x00000003ff387819 */ /* 0x000fe2000001140c */
[----:B------:R-:W-:Y:S01]  /*0680*/  IMAD.SHL.U32 R7, R16, 0x4, RZ ;  /* 0x0000000410077824 */ /* 0x000fe200078e00ff */
[----:B------:R-:W-:Y:S01]  /*0690*/  SHF.L.U32 R54, R14, 0x3, RZ ;  /* 0x000000030e367819 */ /* 0x000fe200000006ff */
[----:B------:R-:W-:Y:S01]  /*06a0*/  IMAD R61, R58, c[0x0][0x1f4], R61 ;  /* 0x00007d003a3d7a24 */ /* 0x000fe200078e023d */
[----:B------:R-:W-:Y:S01]  /*06b0*/  IADD3 R14, -R5, R8, RZ ;  /* 0x00000008050e7210 */ /* 0x000fe20007ffe1ff */
[----:B------:R-:W-:Y:S01]  /*06c0*/  IMAD R7, R9, R52, R7 ;  /* 0x0000003409077224 */ /* 0x000fe200078e0207 */
[----:B------:R-:W-:Y:S01]  /*06d0*/  SHF.R.S32.HI R55, RZ, 0x1f, R54 ;  /* 0x0000001fff377819 */ /* 0x000fe20000011436 */
[----:B------:R-:W-:Y:S01]  /*06e0*/  CS2R R24, SRZ ;  /* 0x0000000000187805 */ /* 0x000fe2000001ff00 */
[----:B------:R-:W-:Y:S01]  /*06f0*/  IADD3.X R16, R22, R21, R15, P0, P1 ;  /* 0x0000001516107210 */ /* 0x000fe200007e240f */
[C---:B------:R-:W-:Y:S01]  /*0700*/  IMAD R15, R5.reuse, c[0x0][0x374], R10 ;  /* 0x0000dd00050f7a24 */ /* 0x040fe200078e020a */
[----:B------:R-:W-:Y:S01]  /*0710*/  ISETP.GE.AND P0, PT, R56, R14, PT ;  /* 0x0000000e3800720c */ /* 0x000fe20003f06270 */
[--C-:B------:R-:W-:Y:S01]  /*0720*/  IMAD.WIDE.U32 R8, R5, c[0x0][0x370], R54.reuse ;  /* 0x0000dc0005087a25 */ /* 0x100fe200078e0036 */
[----:B------:R-:W-:Y:S01]  /*0730*/  IADD3 R12, P2, R7, R20, RZ ;  /* 0x00000014070c7210 */ /* 0x000fe20007f5e0ff */
[----:B------:R-:W-:Y:S01]  /*0740*/  CS2R R22, SRZ ;  /* 0x0000000000167805 */ /* 0x000fe2000001ff00 */
[----:B------:R-:W-:Y:S01]  /*0750*/  CS2R R20, SRZ ;  /* 0x0000000000147805 */ /* 0x000fe2000001ff00 */
[----:B------:R-:W-:Y:S01]  /*0760*/  IMAD.WIDE.U32 R10, R5, c[0x0][0x1e8], R54 ;  /* 0x00007a00050a7a25 */ /* 0x000fe200078e0036 */
[----:B------:R-:W-:Y:S01]  /*0770*/  IADD3 R28, P3, R4, R8, RZ ;  /* 0x00000008041c7210 */ /* 0x000fe20007f7e0ff */
[----:B------:R-:W-:Y:S01]  /*0780*/  CS2R R26, SRZ ;  /* 0x00000000001a7805 */ /* 0x000fe2000001ff00 */
[----:B------:R-:W-:-:S02]  /*0790*/  IADD3 R5, R56, 0x20, RZ ;  /* 0x0000002038057810 */ /* 0x000fc40007ffe0ff */
[----:B------:R-:W-:Y:S01]  /*07a0*/  IADD3.X R29, R2, R9, R15, P3, !PT ;  /* 0x00000009021d7210 */ /* 0x000fe20001ffe40f */
[----:B------:R-:W-:Y:S01]  /*07b0*/  IMAD R9, R13, c[0x0][0x378], RZ ;  /* 0x0000de000d097a24 */ /* 0x000fe200078e02ff */
[----:B------:R-:W-:Y:S02]  /*07c0*/  IADD3 R6, P3, R6, R10, RZ ;  /* 0x0000000a06067210 */ /* 0x000fe40007f7e0ff */
[----:B------:R-:W-:Y:S01]  /*07d0*/  ISETP.GE.AND P1, PT, R5, R14, PT ;  /* 0x0000000e0500720c */ /* 0x000fe20003f26270 */
[C---:B------:R-:W-:Y:S01]  /*07e0*/  IMAD R33, R58.reuse, c[0x0][0x37c], R9 ;  /* 0x0000df003a217a24 */ /* 0x040fe200078e0209 */
[----:B------:R-:W-:Y:S01]  /*07f0*/  LEA.HI.X.SX32 R5, R7, R16, 0x1, P2 ;  /* 0x0000001007057211 */ /* 0x000fe200010f0eff */
[----:B------:R-:W-:Y:S01]  /*0800*/  IMAD.WIDE.U32 R28, R58, c[0x0][0x378], R28 ;  /* 0x0000de003a1c7a25 */ /* 0x000fe200078e001c */
[----:B------:R-:W-:Y:S01]  /*0810*/  IADD3.X R7, R3, R11, R18, P3, !PT ;  /* 0x0000000b03077210 */ /* 0x000fe20001ffe412 */
[----:B------:R-:W-:Y:S01]  /*0820*/  CS2R R8, SRZ ;  /* 0x0000000000087805 */ /* 0x000fe2000001ff00 */
[----:B------:R-:W-:Y:S01]  /*0830*/  LEA R2, P2, R12, c[0x0][0x350], 0x2 ;  /* 0x0000d4000c027a11 */ /* 0x000fe200078410ff */
[----:B------:R-:W-:Y:S01]  /*0840*/  CS2R R10, SRZ ;  /* 0x00000000000a7805 */ /* 0x000fe2000001ff00 */
[----:B------:R-:W-:Y:S01]  /*0850*/  CS2R R14, SRZ ;  /* 0x00000000000e7805 */ /* 0x000fe2000001ff00 */
[----:B------:R-:W-:Y:S01]  /*0860*/  IMAD.WIDE.U32 R58, R58, c[0x0][0x1f0], R6 ;  /* 0x00007c003a3a7a25 */ /* 0x000fe200078e0006 */
[----:B------:R-:W-:Y:S01]  /*0870*/  LEA.HI.X R3, R12, c[0x0][0x354], R5, 0x2, P2 ;  /* 0x0000d5000c037a11 */ /* 0x000fe200010f1405 */
[----:B------:R-:W-:Y:S01]  /*0880*/  CS2R R6, SRZ ;  /* 0x0000000000067805 */ /* 0x000fe2000001ff00 */
[----:B------:R-:W-:Y:S01]  /*0890*/  CS2R R12, SRZ ;  /* 0x00000000000c7805 */ /* 0x000fe2000001ff00 */
[----:B------:R-:W-:Y:S01]  /*08a0*/  CS2R R4, SRZ ;  /* 0x0000000000047805 */ /* 0x000fe2000001ff00 */
[----:B------:R-:W-:Y:S01]  /*08b0*/  CS2R R16, SRZ ;  /* 0x0000000000107805 */ /* 0x000fe2000001ff00 */
[----:B------:R-:W-:Y:S01]  /*08c0*/  CS2R R18, SRZ ;  /* 0x0000000000127805 */ /* 0x000fe2000001ff00 */
[----:B------:R-:W-:Y:S01]  /*08d0*/  SHF.R.S32.HI R57, RZ, 0x1f, R56 ;  /* 0x0000001fff397819 */ /* 0x000fe20000011438 */
[----:B------:R-:W-:Y:S01]  /*08e0*/  IMAD.IADD R33, R29, 0x1, R33 ;  /* 0x000000011d217824 */ /* 0x000fe200078e0221 */
[----:B------:R-:W-:Y:S01]  /*08f0*/  IADD3 R62, R54, 0x40, RZ ;  /* 0x00000040363e7810 */ /* 0x000fe20007ffe0ff */
        /* <DEDUP_REMOVED lines=15> */
.L_x_511:
[----:B------:R-:W-:Y:S05]  /*09f0*/  BSYNC B0 ;  /* 0x0000000000007941 */ /* 0x000fea0003800000 */
.L_x_510:
[----:B------:R-:W-:Y:S01]  /*0a00*/  BSSY B0, `(.L_x_512) ;  /* 0x0000012000007945 */ /* 0x000fe20003800000 */
[----:B------:R-:W-:Y:S05]  /*0a10*/  @P1 BRA `(.L_x_513) ;  /* 0x0000010000001947 */ /* 0x000fea0003800000 */
[----:B------:R-:W-:Y:S02]  /*0a20*/  IADD3 R31, P2, R56, 0x20, RZ ;  /* 0x00000020381f7810 */ /* 0x000fe40007f5e0ff */
[----:B------:R-:W-:-:S02]  /*0a30*/  IADD3 R32, R54, 0x80, RZ ;  /* 0x0000008036207810 */ /* 0x000fc40007ffe0ff */
[----:B------:R-:W-:Y:S02]  /*0a40*/  IADD3.X R29, RZ, R57, RZ, P2, !PT ;  /* 0x00000039ff1d7210 */ /* 0x000fe400017fe4ff */
[----:B------:R-:W-:Y:S02]  /*0a50*/  ISETP.GE.AND P5, PT, R32, c[0x0][0x220], PT ;  /* 0x0000880020007a0c */ /* 0x000fe40003fa6270 */
[----:B------:R-:W-:Y:S01]  /*0a60*/  ISETP.GE.AND P3, PT, R54, c[0x0][0x220], PT ;  /* 0x0000880036007a0c */ /* 0x000fe20003f66270 */
[----:B------:R-:W-:Y:S01]  /*0a70*/  IMAD R30, R29, c[0x0][0x370], RZ ;  /* 0x0000dc001d1e7a24 */ /* 0x000fe200078e02ff */
[----:B------:R-:W-:Y:S01]  /*0a80*/  ISETP.GE.AND P4, PT, R62, c[0x0][0x220], PT ;  /* 0x000088003e007a0c */ /* 0x000fe20003f86270 */
[----:B------:R-:W-:-:S04]  /*0a90*/  IMAD.MOV.U32 R29, RZ, RZ, R33 ;  /* 0x000000ffff1d7224 */ /* 0x000fc800078e0021 */
[----:B------:R-:W-:-:S04]  /*0aa0*/  IMAD.WIDE.U32 R28, R31, c[0x0][0x370], R28 ;  /* 0x0000dc001f1c7a25 */ /* 0x000fc800078e001c */
[----:B------:R-:W-:Y:S01]  /*0ab0*/  IMAD R31, R31, c[0x0][0x374], R30 ;  /* 0x0000dd001f1f7a24 */ /* 0x000fe200078e021e */
[----:B------:R-:W-:-:S04]  /*0ac0*/  LEA R30, P2, R28, c[0x0][0x330], 0x1 ;  /* 0x0000cc001c1e7a11 */ /* 0x000fc800078408ff */
[----:B------:R-:W-:-:S04]  /*0ad0*/  IADD3 R29, R29, R31, RZ ;  /* 0x0000001f1d1d7210 */ /* 0x000fc80007ffe0ff */
[----:B------:R-:W-:-:S05]  /*0ae0*/  LEA.HI.X R31, R28, c[0x0][0x334], R29, 0x1, P2 ;  /* 0x0000cd001c1f7a11 */ /* 0x000fca00010f0c1d */
[----:B------:R1:W5:Y:S04]  /*0af0*/  @!P3 LDG.E.128 R12, [R30.64] ;  /* 0x000000041e0cb981 */ /* 0x000368000c1e1d00 */
[----:B------:R1:W5:Y:S04]  /*0b00*/  @!P4 LDG.E.128 R16, [R30.64+0x80] ;  /* 0x000080041e10c981 */ /* 0x000368000c1e1d00 */
[----:B------:R1:W5:Y:S02]  /*0b10*/  @!P5 LDG.E.128 R24, [R30.64+0x100] ;  /* 0x000100041e18d981 */ /* 0x000364000c1e1d00 */
.L_x_513:
[----:B------:R-:W-:Y:S05]  /*0b20*/  BSYNC B0 ;  /* 0x0000000000007941 */ /* 0x000fea0003800000 */
.L_x_512:
[----:B------:R-:W-:Y:S01]  /*0b30*/  BSSY B0, `(.L_x_514) ;  /* 0x0000018000007945 */ /* 0x000fe20003800000 */
[----:B------:R-:W-:Y:S01]  /*0b40*/  CS2R R28, SRZ ;  /* 0x00000000001c7805 */ /* 0x000fe2000001ff00 */
[----:B-1----:R-:W-:Y:S01]  /*0b50*/  CS2R R30, SRZ ;  /* 0x00000000001e7805 */ /* 0x002fe2000001ff00 */
[----:B------:R-:W-:Y:S01]  /*0b60*/  CS2R R32, SRZ ;  /* 0x0000000000207805 */ /* 0x000fe2000001ff00 */
[----:B0-----:R-:W-:Y:S01]  /*0b70*/  CS2R R34, SRZ ;  /* 0x0000000000227805 */ /* 0x001fe2000001ff00 */
[----:B------:R-:W-:Y:S01]  /*0b80*/  IMAD.MOV.U32 R40, RZ, RZ, RZ ;  /* 0x000000ffff287224 */ /* 0x000fe200078e00ff */
[----:B------:R-:W-:Y:S01]  /*0b90*/  CS2R R36, SRZ ;  /* 0x0000000000247805 */ /* 0x000fe2000001ff00 */
[----:B------:R-:W-:Y:S01]  /*0ba0*/  CS2R R38, SRZ ;  /* 0x0000000000267805 */ /* 0x000fe2000001ff00 */
[----:B------:R-:W-:Y:S01]  /*0bb0*/  IADD3 R61, R59, R61, RZ ;  /* 0x0000003d3b3d7210 */ /* 0x000fe20007ffe0ff */
[----:B------:R-:W-:Y:S05]  /*0bc0*/  @P0 BRA `(.L_x_515) ;  /* 0x000000e000000947 */ /* 0x000fea0003800000 */
[----:B------:R-:W-:Y:S01]  /*0bd0*/  IMAD R41, R57, c[0x0][0x1e8], RZ ;  /* 0x00007a0039297a24 */ /* 0x000fe200078e02ff */
[C---:B------:R-:W-:Y:S01]  /*0be0*/  IADD3 R44, R54.reuse, 0x80, RZ ;  /* 0x00000080362c7810 */ /* 0x040fe20007ffe0ff */
[----:B------:R-:W-:Y:S01]  /*0bf0*/  IMAD.MOV.U32 R60, RZ, RZ, R58 ;  /* 0x000000ffff3c7224 */ /* 0x000fe200078e003a */
[----:B------:R-:W-:Y:S01]  /*0c00*/  ISETP.GE.AND P2, PT, R54, c[0x0][0x220], PT ;  /* 0x0000880036007a0c */ /* 0x000fe20003f46270 */
[----:B------:R-:W-:Y:S01]  /*0c10*/  IMAD R41, R56, c[0x0][0x1ec], R41 ;  /* 0x00007b0038297a24 */ /* 0x000fe200078e0229 */
        /* <DEDUP_REMOVED lines=9> */
.L_x_515:
[----:B------:R-:W-:Y:S05]  /*0cb0*/  BSYNC B0 ;  /* 0x0000000000007941 */ /* 0x000fea0003800000 */
.L_x_514:
[----:B------:R-:W-:Y:S01]  /*0cc0*/  BSSY B0, `(.L_x_516) ;  /* 0x0000019000007945 */ /* 0x000fe20003800000 */
[----:B0-----:R-:W-:Y:S01]  /*0cd0*/  CS2R R44, SRZ ;  /* 0x00000000002c7805 */ /* 0x001fe2000001ff00 */
[----:B------:R-:W-:Y:S01]  /*0ce0*/  IMAD.MOV.U32 R41, RZ, RZ, RZ ;  /* 0x000000ffff297224 */ /* 0x000fe200078e00ff */
[----:B------:R-:W-:Y:S01]  /*0cf0*/  CS2R R42, SRZ ;  /* 0x00000000002a7805 */ /* 0x000fe2000001ff00 */
[----:B------:R-:W-:Y:S01]  /*0d00*/  CS2R R46, SRZ ;  /* 0x00000000002e7805 */ /* 0x000fe2000001ff00 */
[----:B------:R-:W-:Y:S01]  /*0d10*/  CS2R R48, SRZ ;  /* 0x0000000000307805 */ /* 0x000fe2000001ff00 */
[----:B------:R-:W-:Y:S01]  /*0d20*/  CS2R R50, SRZ ;  /* 0x0000000000327805 */ /* 0x000fe2000001ff00 */
[----:B------:R-:W-:Y:S05]  /*0d30*/  @P1 BRA `(.L_x_517) ;  /* 0x0000011000001947 */ /* 0x000fea0003800000 */
[----:B------:R-:W-:Y:S01]  /*0d40*/  IADD3 R59, P0, R56, 0x20, RZ ;  /* 0x00000020383b7810 */ /* 0x000fe20007f1e0ff */
[----:B------:R-:W-:Y:S01]  /*0d50*/  IMAD.MOV.U32 R56, RZ, RZ, R58 ;  /* 0x000000ffff387224 */ /* 0x000fe200078e003a */
[----:B------:R-:W-:-:S02]  /*0d60*/  ISETP.GE.AND P1, PT, R54, c[0x0][0x220], PT ;  /* 0x0000880036007a0c */ /* 0x000fc40003f26270 */
[----:B------:R-:W-:Y:S02]  /*0d70*/  IADD3.X R55, RZ, R57, RZ, P0, !PT ;  /* 0x00000039ff377210 */ /* 0x000fe400007fe4ff */
[----:B------:R-:W-:Y:S02]  /*0d80*/  MOV R57, R61 ;  /* 0x0000003d00397202 */ /* 0x000fe40000000f00 */
[----:B------:R-:W-:Y:S01]  /*0d90*/  IADD3 R54, R54, 0x80, RZ ;  /* 0x0000008036367810 */ /* 0x000fe20007ffe0ff */
[----:B------:R-:W-:Y:S01]  /*0da0*/  IMAD R55, R55, c[0x0][0x1e8], RZ ;  /* 0x00007a0037377a24 */ /* 0x000fe200078e02ff */
[----:B------:R-:W-:Y:S01]  /*0db0*/  ISETP.GE.AND P2, PT, R62, c[0x0][0x220], PT ;  /* 0x000088003e007a0c */ /* 0x000fe20003f46270 */
[----:B------:R-:W-:Y:S01]  /*0dc0*/  IMAD.WIDE.U32 R56, R59, c[0x0][0x1e8], R56 ;  /* 0x00007a003b387a25 */ /* 0x000fe200078e0038 */
[----:B------:R-:W-:-:S03]  /*0dd0*/  ISETP.GE.AND P3, PT, R54, c[0x0][0x220], PT ;  /* 0x0000880036007a0c */ /* 0x000fc60003f66270 */
[----:B------:R-:W-:Y:S01]  /*0de0*/  IMAD R55, R59, c[0x0][0x1ec], R55 ;  /* 0x00007b003b377a24 */ /* 0x000fe200078e0237 */
[----:B------:R-:W-:-:S03]  /*0df0*/  LEA R54, P0, R56, c[0x0][0x1d0], 0x1 ;  /* 0x0000740038367a11 */ /* 0x000fc600078008ff */
[----:B------:R-:W-:-:S05]  /*0e00*/  IMAD.IADD R55, R57, 0x1, R55 ;  /* 0x0000000139377824 */ /* 0x000fca00078e0237 */
[----:B------:R-:W-:-:S05]  /*0e10*/  LEA.HI.X R55, R56, c[0x0][0x1d4], R55, 0x1, P0 ;  /* 0x0000750038377a11 */ /* 0x000fca00000f0c37 */
[----:B------:R0:W5:Y:S04]  /*0e20*/  @!P1 LDG.E.128 R44, [R54.64] ;  /* 0x00000004362c9981 */ /* 0x000168000c1e1d00 */
[----:B------:R0:W5:Y:S04]  /*0e30*/  @!P2 LDG.E.128 R48, [R54.64+0x80] ;  /* 0x000080043630a981 */ /* 0x000168000c1e1d00 */
[----:B------:R0:W5:Y:S02]  /*0e40*/  @!P3 LDG.E.128 R40, [R54.64+0x100] ;  /* 0x000100043628b981 */ /* 0x000164000c1e1d00 */
.L_x_517:
[----:B------:R-:W-:Y:S05]  /*0e50*/  BSYNC B0 ;  /* 0x0000000000007941 */ /* 0x000fea0003800000 */
.L_x_516:
[----:B0----5:R-:W-:Y:S02]  /*0e60*/  LOP3.LUT R54, R4, 0xffff0000, RZ, 0xc0, !PT ;  /* 0xffff000004367812 */ /* 0x021fe400078ec0ff */
[----:B------:R-:W-:-:S02]  /*0e70*/  LOP3.LUT R55, R28, 0xffff0000, RZ, 0xc0, !PT ;  /* 0xffff00001c377812 */ /* 0x000fc400078ec0ff */
[----:B------:R-:W-:Y:S02]  /*0e80*/  SHF.L.U32 R4, R4, 0x10, RZ ;  /* 0x0000001004047819 */ /* 0x000fe400000006ff */
[C---:B------:R-:W-:Y:S01]  /*0e90*/  LOP3.LUT P0, RZ, R53.reuse, 0x7, RZ, 0xc0, !PT ;  /* 0x0000000735ff7812 */ /* 0x040fe2000780c0ff */
[----:B------:R-:W-:Y:S01]  /*0ea0*/  FMUL.FTZ R54, R54, R55 ;  /* 0x0000003736367220 */ /* 0x000fe20000410000 */
[----:B------:R-:W-:Y:S01]  /*0eb0*/  LEA.HI R53, P1, R53, R0, RZ, 0x1d ;  /* 0x0000000035357211 */ /* 0x000fe2000783e8ff */
[----:B------:R-:W-:Y:S01]  /*0ec0*/  IMAD.U32 R55, R28, 0x10000, RZ ;  /* 0x000100001c377824 */ /* 0x000fe200078e00ff */
[----:B------:R-:W-:Y:S02]  /*0ed0*/  SHF.L.U32 R28, R5, 0x10, RZ ;  /* 0x00000010051c7819 */ /* 0x000fe400000006ff */
[----:B------:R-:W-:Y:S01]  /*0ee0*/  LEA.HI.X.SX32 R0, R0, RZ, 0x1, P1 ;  /* 0x000000ff00007211 */ /* 0x000fe200008f0eff */
[----:B------:R-:W-:Y:S01]  /*0ef0*/  FFMA.FTZ R4, R4, R55, R54 ;  /* 0x0000003704047223 */ /* 0x000fe20000010036 */
[----:B------:R-:W-:Y:S01]  /*0f00*/  LOP3.LUT R54, R13, 0xffff0000, RZ, 0xc0, !PT ;  /* 0xffff00000d367812 */ /* 0x000fe200078ec0ff */
[C---:B------:R-:W-:Y:S01]  /*0f10*/  IMAD.U32 R55, R29.reuse, 0x10000, RZ ;  /* 0x000100001d377824 */ /* 0x040fe200078e00ff */
[----:B------:R-:W-:-:S03]  /*0f20*/  LOP3.LUT R29, R29, 0xffff0000, RZ, 0xc0, !PT ;  /* 0xffff00001d1d7812 */ /* 0x000fc600078ec0ff */
[----:B------:R-:W-:Y:S01]  /*0f30*/  FFMA.FTZ R28, R28, R55, R4 ;  /* 0x000000371c1c7223 */ /* 0x000fe20000010004 */
[----:B------:R-:W-:Y:S02]  /*0f40*/  LOP3.LUT R4, R44, 0xffff0000, RZ, 0xc0, !PT ;  /* 0xffff00002c047812 */ /* 0x000fe400078ec0ff */
[C---:B------:R-:W-:Y:S01]  /*0f50*/  LOP3.LUT R55, R12.reuse, 0xffff0000, RZ, 0xc0, !PT ;  /* 0xffff00000c377812 */ /* 0x040fe200078ec0ff */
[----:B------:R-:W-:-:S04]  /*0f60*/  IMAD.U32 R12, R12, 0x10000, RZ ;  /* 0x000100000c0c7824 */ /* 0x000fc800078e00ff */
[----:B------:R-:W-:Y:S01]  /*0f70*/  FMUL.FTZ R4, R4, R55 ;  /* 0x0000003704047220 */ /* 0x000fe20000410000 */
[----:B------:R-:W-:-:S05]  /*0f80*/  SHF.L.U32 R55, R44, 0x10, RZ ;  /* 0x000000102c377819 */ /* 0x000fca00000006ff */
[----:B------:R-:W-:Y:S01]  /*0f90*/  FFMA.FTZ R4, R55, R12, R4 ;  /* 0x0000000c37047223 */ /* 0x000fe20000010004 */
[----:B------:R-:W-:Y:S01]  /*0fa0*/  SHF.L.U32 R55, R45, 0x10, RZ ;  /* 0x000000102d377819 */ /* 0x000fe200000006ff */
[----:B------:R-:W-:Y:S01]  /*0fb0*/  IMAD.U32 R12, R13, 0x10000, RZ ;  /* 0x000100000d0c7824 */ /* 0x000fe200078e00ff */
[----:B------:R-:W-:Y:S01]  /*0fc0*/  LOP3.LUT R45, R45, 0xffff0000, RZ, 0xc0, !PT ;  /* 0xffff00002d2d7812 */ /* 0x000fe200078ec0ff */
[C---:B------:R-:W-:Y:S01]  /*0fd0*/  IMAD.U32 R13, R31.reuse, 0x10000, RZ ;  /* 0x000100001f0d7824 */ /* 0x040fe200078e00ff */
[----:B------:R-:W-:Y:S01]  /*0fe0*/  LOP3.LUT R31, R31, 0xffff0000, RZ, 0xc0, !PT ;  /* 0xffff00001f1f7812 */ /* 0x000fe200078ec0ff */
[----:B------:R-:W-:Y:S01]  /*0ff0*/  FFMA.FTZ R44, R55, R12, R4 ;  /* 0x0000000c372c7223 */ /* 0x000fe20000010004 */
[----:B------:R-:W-:Y:S01]  /*1000*/  LOP3.LUT R55, R5, 0xffff0000, RZ, 0xc0, !PT ;  /* 0xffff000005377812 */ /* 0x000fe200078ec0ff */
[----:B------:R-:W-:Y:S01]  /*1010*/  IMAD.U32 R4, R7, 0x10000, RZ ;  /* 0x0001000007047824 */ /* 0x000fe200078e00ff */
[C---:B------:R-:W-:Y:S01]  /*1020*/  SHF.L.U32 R12, R6.reuse, 0x10, RZ ;  /* 0x00000010060c7819 */ /* 0x040fe200000006ff */
[----:B------:R-:W-:Y:S01]  /*1030*/  FFMA.FTZ R44, R45, R54, R44 ;  /* 0x000000362d2c7223 */ /* 0x000fe2000001002c */
[----:B------:R-:W-:Y:S01]  /*1040*/  LOP3.LUT R5, R6, 0xffff0000, RZ, 0xc0, !PT ;  /* 0xffff000006057812 */ /* 0x000fe200078ec0ff */
[----:B------:R-:W-:Y:S01]  /*1050*/  FFMA.FTZ R29, R55, R29, R28 ;  /* 0x0000001d371d7223 */ /* 0x000fe2000001001c */
[----:B------:R-:W-:-:S02]  /*1060*/  LOP3.LUT R6, R7, 0xffff0000, RZ, 0xc0, !PT ;  /* 0xffff000007067812 */ /* 0x000fc400078ec0ff */
[C---:B------:R-:W-:Y:S02]  /*1070*/  SHF.L.U32 R7, R30.reuse, 0x10, RZ ;  /* 0x000000101e077819 */ /* 0x040fe400000006ff */
[----:B------:R-:W-:Y:S01]  /*1080*/  LOP3.LUT R28, R30, 0xffff0000, RZ, 0xc0, !PT ;  /* 0xffff00001e1c7812 */ /* 0x000fe200078ec0ff */
[----:B------:R-:W-:Y:S01]  /*1090*/  IMAD.U32 R30, R14, 0x10000, RZ ;  /* 0x000100000e1e7824 */ /* 0x000fe200078e00ff */
[----:B------:R-:W-:Y:S01]  /*10a0*/  SHF.L.U32 R45, R46, 0x10, RZ ;  /* 0x000000102e2d7819 */ /* 0x000fe200000006ff */
[----:B------:R-:W-:Y:S01]  /*10b0*/  FFMA.FTZ R29, R12, R7, R29 ;  /* 0x000000070c1d7223 */ /* 0x000fe2000001001d */
[C---:B------:R-:W-:Y:S01]  /*10c0*/  SHF.L.U32 R12, R8.reuse, 0x10, RZ ;  /* 0x00000010080c7819 */ /* 0x040fe200000006ff */
[----:B------:R-:W-:Y:S01]  /*10d0*/  IMAD.U32 R7, R9, 0x10000, RZ ;  /* 0x0001000009077824 */ /* 0x000fe200078e00ff */
[----:B------:R-:W-:Y:S01]  /*10e0*/  LOP3.LUT R8, R8, 0xffff0000, RZ, 0xc0, !PT ;  /* 0xffff000008087812 */ /* 0x000fe200078ec0ff */
[----:B------:R-:W-:Y:S01]  /*10f0*/  FFMA.FTZ R30, R45, R30, R44 ;  /* 0x0000001e2d1e7223 */ /* 0x000fe2000001002c */
[----:B------:R-:W-:Y:S01]  /*1100*/  LOP3.LUT R45, R46, 0xffff0000, RZ, 0xc0, !PT ;  /* 0xffff00002e2d7812 */ /* 0x000fe200078ec0ff */
[----:B------:R-:W-:Y:S01]  /*1110*/  FFMA.FTZ R28, R5, R28, R29 ;  /* 0x0000001c051c7223 */ /* 0x000fe2000001001d */
[----:B------:R-:W-:Y:S01]  /*1120*/  LOP3.LUT R44, R14, 0xffff0000, RZ, 0xc0, !PT ;  /* 0xffff00000e2c7812 */ /* 0x000fe200078ec0ff */
[----:B------:R-:W-:Y:S01]  /*1130*/  IMAD.U32 R14, R33, 0x10000, RZ ;  /* 0x00010000210e7824 */ /* 0x000fe200078e00ff */
[----:B------:R-:W-:-:S02]  /*1140*/  SHF.L.U32 R29, R32, 0x10, RZ ;  /* 0x00000010201d7819 */ /* 0x000fc400000006ff */
        /* <DEDUP_REMOVED lines=31> */
[----:B------:R-:W-:Y:S01]  /*1340*/  FFMA.FTZ R5, R9, R32, R5 ;  /* 0x0000002009057223 */ /* 0x000fe20000010005 */
[----:B------:R-:W-:Y:S01]  /*1350*/  SHF.L.U32 R9, R18, 0x10, RZ ;  /* 0x0000001012097819 */ /* 0x000fe200000006ff */
[----:B------:R-:W-:Y:S01]  /*1360*/  FFMA.FTZ R8, R49, R17, R8 ;  /* 0x0000001131087223 */ /* 0x000fe20000010008 */
[----:B------:R-:W-:Y:S01]  /*1370*/  LOP3.LUT R13, R10, 0xffff0000, RZ, 0xc0, !PT ;  /* 0xffff00000a0d7812 */ /* 0x000fe200078ec0ff */
[----:B------:R-:W-:Y:S01]  /*1380*/  FFMA.FTZ R5, R28, R15, R5 ;  /* 0x0000000f1c057223 */ /* 0x000fe20000010005 */
[----:B------:R-:W-:Y:S01]  /*1390*/  LOP3.LUT R12, R50, 0xffff0000, RZ, 0xc0, !PT ;  /* 0xffff0000320c7812 */ /* 0x000fe200078ec0ff */
[----:B------:R-:W-:Y:S01]  /*13a0*/  FFMA.FTZ R9, R7, R9, R8 ;  /* 0x0000000907097223 */ /* 0x000fe20000010008 */
[----:B------:R-:W-:Y:S01]  /*13b0*/  LOP3.LUT R14, R18, 0xffff0000, RZ, 0xc0, !PT ;  /* 0xffff0000120e7812 */ /* 0x000fe200078ec0ff */
[----:B------:R-:W-:Y:S01]  /*13c0*/  FFMA.FTZ R13, R13, R6, R5 ;  /* 0x000000060d0d7223 */ /* 0x000fe20000010005 */
[----:B------:R-:W-:Y:S01]  /*13d0*/  LOP3.LUT R10, R11, 0xffff0000, RZ, 0xc0, !PT ;  /* 0xffff00000b0a7812 */ /* 0x000fe200078ec0ff */
[C---:B------:R-:W-:Y:S01]  /*13e0*/  IMAD.U32 R11, R35.reuse, 0x10000, RZ ;  /* 0x00010000230b7824 */ /* 0x040fe200078e00ff */
[----:B------:R-:W-:Y:S01]  /*13f0*/  LOP3.LUT R35, R35, 0xffff0000, RZ, 0xc0, !PT ;  /* 0xffff000023237812 */ /* 0x000fe200078ec0ff */
[C---:B------:R-:W-:Y:S01]  /*1400*/  IMAD.U32 R29, R51.reuse, 0x10000, RZ ;  /* 0x00010000331d7824 */ /* 0x040fe200078e00ff */
[----:B------:R-:W-:Y:S01]  /*1410*/  LOP3.LUT R51, R51, 0xffff0000, RZ, 0xc0, !PT ;  /* 0xffff000033337812 */ /* 0x000fe200078ec0ff */
[C---:B------:R-:W-:Y:S01]  /*1420*/  IMAD.U32 R28, R19.reuse, 0x10000, RZ ;  /* 0x00010000131c7824 */ /* 0x040fe200078e00ff */
[----:B------:R-:W-:Y:S01]  /*1430*/  LOP3.LUT R19, R19, 0xffff0000, RZ, 0xc0, !PT ;  /* 0xffff000013137812 */ /* 0x000fe200078ec0ff */
[----:B------:R-:W-:Y:S01]  /*1440*/  FFMA.FTZ R18, R12, R14, R9 ;  /* 0x0000000e0c127223 */ /* 0x000fe20000010009 */
[----:B------:R-:W-:Y:S01]  /*1450*/  SHF.L.U32 R7, R20, 0x10, RZ ;  /* 0x0000001014077819 */ /* 0x000fe200000006ff */
[----:B------:R-:W-:Y:S01]  /*1460*/  FFMA.FTZ R17, R4, R11, R13 ;  /* 0x0000000b04117223 */ /* 0x000fe2000001000d */
        /* <DEDUP_REMOVED lines=13> */
[C---:B------:R-:W-:Y:S01]  /*1540*/  IMAD.U32 R8, R21.reuse, 0x10000, RZ ;  /* 0x0001000015087824 */ /* 0x040fe200078e00ff */
[----:B------:R-:W-:Y:S01]  /*1550*/  LOP3.LUT R21, R21, 0xffff0000, RZ, 0xc0, !PT ;  /* 0xffff000015157812 */ /* 0x000fe200078ec0ff */
[C---:B------:R-:W-:Y:S01]  /*1560*/  IMAD.U32 R11, R37.reuse, 0x10000, RZ ;  /* 0x00010000250b7824 */ /* 0x040fe200078e00ff */
[----:B------:R-:W-:Y:S01]  /*1570*/  LOP3.LUT R14, R37, 0xffff0000, RZ, 0xc0, !PT ;  /* 0xffff0000250e7812 */ /* 0x000fe200078ec0ff */
[----:B------:R-:W-:Y:S01]  /*1580*/  FFMA.FTZ R7, R20, R9, R7 ;  /* 0x0000000914077223 */ /* 0x000fe20000010007 */
[----:B------:R-:W-:Y:S01]  /*1590*/  SHF.L.U32 R6, R22, 0x10, RZ ;  /* 0x0000001016067819 */ /* 0x000fe200000006ff */
[C---:B------:R-:W-:Y:S01]  /*15a0*/  IMAD.U32 R9, R25.reuse, 0x10000, RZ ;  /* 0x0001000019097824 */ /* 0x040fe200078e00ff */
[----:B------:R-:W-:Y:S01]  /*15b0*/  LOP3.LUT R25, R25, 0xffff0000, RZ, 0xc0, !PT ;  /* 0xffff000019197812 */ /* 0x000fe200078ec0ff */
[----:B------:R-:W-:Y:S01]  /*15c0*/  FFMA.FTZ R17, R40, R24, R17 ;  /* 0x0000001828117223 */ /* 0x000fe20000010011 */
[----:B------:R-:W-:Y:S01]  /*15d0*/  SHF.L.U32 R13, R38, 0x10, RZ ;  /* 0x00000010260d7819 */ /* 0x000fe200000006ff */
        /* <DEDUP_REMOVED lines=23> */
[----:B------:R-:W-:Y:S01]  /*1750*/  LEA R12, P1, R53, c[0x0][0x3c8], 0x2 ;  /* 0x0000f200350c7a11 */ /* 0x000fe200078210ff */
[----:B------:R-:W-:Y:S01]  /*1760*/  FFMA.FTZ R5, R5, R16, R6 ;  /* 0x0000001005057223 */ /* 0x000fe20000010006 */
[----:B------:R-:W-:Y:S01]  /*1770*/  LOP3.LUT R6, R43, 0xffff0000, RZ, 0xc0, !PT ;  /* 0xffff00002b067812 */ /* 0x000fe200078ec0ff */
[----:B------:R-:W-:-:S02]  /*1780*/  FFMA.FTZ R7, R10, R9, R7 ;  /* 0x000000090a077223 */ /* 0x000fc40000010007 */
[----:B------:R-:W-:Y:S02]  /*1790*/  FFMA.FTZ R4, R23, R4, R5 ;  /* 0x0000000417047223 */ /* 0x000fe40000010005 */
[----:B------:R-:W-:-:S03]  /*17a0*/  FFMA.FTZ R7, R6, R27, R7 ;  /* 0x0000001b06077223 */ /* 0x000fc60000010007 */
[----:B------:R-:W0:Y:S04]  /*17b0*/  SHFL.BFLY PT, R5, R4, 0x4, 0x1f ;  /* 0x0c801f0004057f89 */ /* 0x000e2800000e0000 */
[----:B------:R-:W1:Y:S01]  /*17c0*/  SHFL.BFLY PT, R6, R7, 0x4, 0x1f ;  /* 0x0c801f0007067f89 */ /* 0x000e6200000e0000 */
[----:B0-----:R-:W-:Y:S02]  /*17d0*/  FADD.FTZ R5, R4, R5 ;  /* 0x0000000504057221 */ /* 0x001fe40000010000 */
[----:B-1----:R-:W-:-:S03]  /*17e0*/  FADD.FTZ R8, R7, R6 ;  /* 0x0000000607087221 */ /* 0x002fc60000010000 */
[----:B------:R-:W0:Y:S04]  /*17f0*/  SHFL.BFLY PT, R6, R5, 0x2, 0x1f ;  /* 0x0c401f0005067f89 */ /* 0x000e2800000e0000 */
[----:B------:R-:W1:Y:S01]  /*1800*/  SHFL.BFLY PT, R9, R8, 0x2, 0x1f ;  /* 0x0c401f0008097f89 */ /* 0x000e6200000e0000 */
[----:B0-----:R-:W-:Y:S02]  /*1810*/  FADD.FTZ R14, R5, R6 ;  /* 0x00000006050e7221 */ /* 0x001fe40000010000 */
[----:B------:R-:W-:-:S03]  /*1820*/  IMAD.WIDE R4, R11, 0x10, R2 ;  /* 0x000000100b047825 */ /* 0x000fc600078e0202 */
[----:B------:R-:W0:Y:S01]  /*1830*/  SHFL.BFLY PT, R13, R14, 0x1, 0x1f ;  /* 0x0c201f000e0d7f89 */ /* 0x000e2200000e0000 */
[----:B-1----:R-:W-:Y:S01]  /*1840*/  FADD.FTZ R9, R8, R9 ;  /* 0x0000000908097221 */ /* 0x002fe20000010000 */
[----:B------:R-:W-:-:S04]  /*1850*/  IADD3 R8, R11, 0x10, R11 ;  /* 0x000000100b087810 */ /* 0x000fc80007ffe00b */
[----:B------:R-:W1:Y:S01]  /*1860*/  SHFL.BFLY PT, R10, R9, 0x1, 0x1f ;  /* 0x0c201f00090a7f89 */ /* 0x000e6200000e0000 */
[----:B------:R-:W-:Y:S02]  /*1870*/  IMAD.IADD R11, R11, 0x1, R8 ;  /* 0x000000010b0b7824 */ /* 0x000fe400078e0208 */
[----:B0-----:R-:W-:Y:S01]  /*1880*/  @!P0 FADD.FTZ R6, R14, R13 ;  /* 0x0000000d0e068221 */ /* 0x001fe20000010000 */
[----:B------:R-:W-:-:S03]  /*1890*/  LEA.HI.X R13, R53, c[0x0][0x3cc], R0, 0x2, P1 ;  /* 0x0000f300350d7a11 */ /* 0x000fc600008f1400 */
[----:B------:R-:W-:Y:S02]  /*18a0*/  @!P0 FMUL.FTZ R15, R6, c[0x0][0x2d4] ;  /* 0x0000b500060f8a20 */ /* 0x000fe40000410000 */
[----:B-1----:R-:W-:Y:S02]  /*18b0*/  FADD.FTZ R10, R9, R10 ;  /* 0x0000000a090a7221 */ /* 0x002fe40000010000 */
[----:B------:R-:W-:Y:S01]  /*18c0*/  IMAD.WIDE R6, R52, 0x40, R4 ;  /* 0x0000004034067825 */ /* 0x000fe200078e0204 */
[----:B------:R-:W-:Y:S03]  /*18d0*/  @!P0 STG.E [R12.64], R15 ;  /* 0x0000000f0c008986 */ /* 0x000fe6000c101904 */
[----:B------:R-:W-:Y:S02]  /*18e0*/  FMUL.FTZ R17, R10, c[0x0][0x2d4] ;  /* 0x0000b5000a117a20 */ /* 0x000fe40000410000 */
[----:B------:R-:W-:-:S03]  /*18f0*/  IMAD.WIDE R52, R52, 0x40, R6 ;  /* 0x0000004034347825 */ /* 0x000fc600078e0206 */
[----:B------:R-:W-:Y:S01]  /*1900*/  @!P0 STG.E [R12.64+0x80], R17 ;  /* 0x000080110c008986 */ /* 0x000fe2000c101904 */
[----:B------:R-:W-:-:S03]  /*1910*/  IMAD.WIDE R8, R8, 0x10, R2 ;  /* 0x0000001008087825 */ /* 0x000fc600078e0202 */
[----:B------:R-:W-:Y:S01]  /*1920*/  STG.E.128 [R2.64], RZ ;  /* 0x000000ff02007986 */ /* 0x000fe2000c101d04 */
[----:B------:R-:W-:-:S03]  /*1930*/  IMAD.WIDE R10, R11, 0x10, R2 ;  /* 0x000000100b0a7825 */ /* 0x000fc600078e0202 */
[----:B------:R-:W-:Y:S04]  /*1940*/  STG.E.128 [R4.64], RZ ;  /* 0x000000ff04007986 */ /* 0x000fe8000c101d04 */
[----:B------:R-:W-:Y:S04]  /*1950*/  STG.E.128 [R6.64], RZ ;  /* 0x000000ff06007986 */ /* 0x000fe8000c101d04 */
[----:B------:R-:W-:Y:S04]  /*1960*/  STG.E.128 [R52.64], RZ ;  /* 0x000000ff34007986 */ /* 0x000fe8000c101d04 */
[----:B------:R-:W-:Y:S04]  /*1970*/  STG.E.128 [R2.64+0x100], RZ ;  /* 0x000100ff02007986 */ /* 0x000fe8000c101d04 */
[----:B------:R-:W-:Y:S04]  /*1980*/  STG.E.128 [R4.64+0x100], RZ ;  /* 0x000100ff04007986 */ /* 0x000fe8000c101d04 */
[----:B------:R-:W-:Y:S04]  /*1990*/  STG.E.128 [R8.64], RZ ;  /* 0x000000ff08007986 */ /* 0x000fe8000c101d04 */
[----:B------:R-:W-:Y:S04]  /*19a0*/  STG.E.128 [R10.64], RZ ;  /* 0x000000ff0a007986 */ /* 0x000fe8000c101d04 */
[----:B------:R-:W-:Y:S04]  /*19b0*/  STG.E.128 [R2.64+0x200], RZ ;  /* 0x000200ff02007986 */ /* 0x000fe8000c101d04 */
[----:B------:R-:W-:Y:S04]  /*19c0*/  STG.E.128 [R4.64+0x200], RZ ;  /* 0x000200ff04007986 */ /* 0x000fe8000c101d04 */
[----:B------:R-:W-:Y:S04]  /*19d0*/  STG.E.128 [R8.64+0x100], RZ ;  /* 0x000100ff08007986 */ /* 0x000fe8000c101d04 */
[----:B------:R-:W-:Y:S01]  /*19e0*/  STG.E.128 [R10.64+0x100], RZ ;  /* 0x000100ff0a007986 */ /* 0x000fe2000c101d04 */
[----:B------:R-:W-:Y:S05]  /*19f0*/  EXIT ;  /* 0x000000000000794d */ /* 0x000fea0003800000 */
.L_x_518:
        /* <DEDUP_REMOVED lines=16> */
.L_x_812:


//--------------------- .text._ZN5flash27flash_bwd_convert_dq_kernelI23Flash_bwd_kernel_traitsILi192ELi64ELi64ELi8ELi4ELi2ELi2ELb0ELb0EN7cutlass10bfloat16_tE19Flash_kernel_traitsILi192ELi64ELi64ELi8ES3_EEEEvNS_16Flash_bwd_paramsEi --------------------------
	.section	.text._ZN5flash27flash_bwd_convert_dq_kernelI23Flash_bwd_kernel_traitsILi192ELi64ELi64ELi8ELi4ELi2ELi2ELb0ELb0EN7cutlass10bfloat16_tE19Flash_kernel_traitsILi192ELi64ELi64ELi8ES3_EEEEvNS_16Flash_bwd_paramsEi,"ax",@progbits
	.sectioninfo	@"SHI_REGISTERS=96"
	.align	128
        .global         _ZN5flash27flash_bwd_convert_dq_kernelI23Flash_bwd_kernel_traitsILi192ELi64ELi64ELi8ELi4ELi2ELi2ELb0ELb0EN7cutlass10bfloat16_tE19Flash_kernel_traitsILi192ELi64ELi64ELi8ES3_EEEEvNS_16Flash_bwd_paramsEi
        .type           _ZN5flash27flash_bwd_convert_dq_kernelI23Flash_bwd_kernel_traitsILi192ELi64ELi64ELi8ELi4ELi2ELi2ELb0ELb0EN7cutlass10bfloat16_tE19Flash_kernel_traitsILi192ELi64ELi64ELi8ES3_EEEEvNS_16Flash_bwd_paramsEi,@function
        .size           _ZN5flash27flash_bwd_convert_dq_kernelI23Flash_bwd_kernel_traitsILi192ELi64ELi64ELi8ELi4ELi2ELi2ELb0ELb0EN7cutlass10bfloat16_tE19Flash_kernel_traitsILi192ELi64ELi64ELi8ES3_EEEEvNS_16Flash_bwd_paramsEi,(.L_x_813 - _ZN5flash27flash_bwd_convert_dq_kernelI23Flash_bwd_kernel_traitsILi192ELi64ELi64ELi8ELi4ELi2ELi2ELb0ELb0EN7cutlass10bfloat16_tE19Flash_kernel_traitsILi192ELi64ELi64ELi8ES3_EEEEvNS_16Flash_bwd_paramsEi)
        .other          _ZN5flash27flash_bwd_convert_dq_kernelI23Flash_bwd_kernel_traitsILi192ELi64ELi64ELi8ELi4ELi2ELi2ELb0ELb0EN7cutlass10bfloat16_tE19Flash_kernel_traitsILi192ELi64ELi64ELi8ES3_EEEEvNS_16Flash_bwd_paramsEi,@"STO_CUDA_ENTRY STV_DEFAULT"
_ZN5flash27flash_bwd_convert_dq_kernelI23Flash_bwd_kernel_traitsILi192ELi64ELi64ELi8ELi4ELi2ELi2ELb0ELb0EN7cutlass10bfloat16_tE19Flash_kernel_traitsILi192ELi64ELi64ELi8ES3_EEEEvNS_16Flash_bwd_paramsEi:
.text._ZN5flash27flash_bwd_convert_dq_kernelI23Flash_bwd_kernel_traitsILi192ELi64ELi64ELi8ELi4ELi2ELi2ELb0ELb0EN7cutlass10bfloat16_tE19Flash_kernel_traitsILi192ELi64ELi64ELi8ES3_EEEEvNS_16Flash_bwd_paramsEi:
        /* <DEDUP_REMOVED lines=143> */
.L_x_520:
        /* <DEDUP_REMOVED lines=124> */
.L_x_519:
        /* <DEDUP_REMOVED lines=171> */
.L_x_522:
[----:B------:R-:W-:Y:S05]  /*1b60*/  BSYNC B0 ;  /* 0x0000000000007941 */ /* 0x000fea0003800000 */
.L_x_521:
        /* <DEDUP_REMOVED lines=20> */
.L_x_523:
        /* <DEDUP_REMOVED lines=13> */
.L_x_813:


//--------------------- .text._ZN5flash44flash_bwd_dq_dk_dv_loop_seqk_parallel_kernelI23Flash_bwd_kernel_traitsILi192ELi64ELi64ELi8ELi4ELi2ELi2ELb0ELb0EN7cutlass10bfloat16_tE19Flash_kernel_traitsILi192ELi64ELi64ELi8ES3_EELb1ELb1ELb0ELb0ELb0ELb0ELb0EEEvNS_16Flash_bwd_paramsE --------------------------
	.section	.text._ZN5flash44flash_bwd_dq_dk_dv_loop_seqk_parallel_kernelI23Flash_bwd_kernel_traitsILi192ELi64ELi64ELi8ELi4ELi2ELi2ELb0ELb0EN7cutlass10bfloat16_tE19Flash_kernel_traitsILi192ELi64ELi64ELi8ES3_EELb1ELb1ELb0ELb0ELb0ELb0ELb0EEEvNS_16Flash_bwd_paramsE,"ax",@progbits
	.sectioninfo	@"SHI_REGISTERS=255"
	.align	128
        .global         _ZN5flash44flash_bwd_dq_dk_dv_loop_seqk_parallel_kernelI23Flash_bwd_kernel_traitsILi192ELi64ELi64ELi8ELi4ELi2ELi2ELb0ELb0EN7cutlass10bfloat16_tE19Flash_kernel_traitsILi192ELi64ELi64ELi8ES3_EELb1ELb1ELb0ELb0ELb0ELb0ELb0EEEvNS_16Flash_bwd_paramsE
        .type           _ZN5flash44flash_bwd_dq_dk_dv_loop_seqk_parallel_kernelI23Flash_bwd_kernel_traitsILi192ELi64ELi64ELi8ELi4ELi2ELi2ELb0ELb0EN7cutlass10bfloat16_tE19Flash_kernel_traitsILi192ELi64ELi64ELi8ES3_EELb1ELb1ELb0ELb0ELb0ELb0ELb0EEEvNS_16Flash_bwd_paramsE,@function
        .size           _ZN5flash44flash_bwd_dq_dk_dv_loop_seqk_parallel_kernelI23Flash_bwd_kernel_traitsILi192ELi64ELi64ELi8ELi4ELi2ELi2ELb0ELb0EN7cutlass10bfloat16_tE19Flash_kernel_traitsILi192ELi64ELi64ELi8ES3_EELb1ELb1ELb0ELb0ELb0ELb0ELb0EEEvNS_16Flash_bwd_paramsE,(.L_x_814 - _ZN5flash44flash_bwd_dq_dk_dv_loop_seqk_parallel_kernelI23Flash_bwd_kernel_traitsILi192ELi64ELi64ELi8ELi4ELi2ELi2ELb0ELb0EN7cutlass10bfloat16_tE19Flash_kernel_traitsILi192ELi64ELi64ELi8ES3_EELb1ELb1ELb0ELb0ELb0ELb0ELb0EEEvNS_16Flash_bwd_paramsE)
        .other          _ZN5flash44flash_bwd_dq_dk_dv_loop_seqk_parallel_kernelI23Flash_bwd_kernel_traitsILi192ELi64ELi64ELi8ELi4ELi2ELi2ELb0ELb0EN7cutlass10bfloat16_tE19Flash_kernel_traitsILi192ELi64ELi64ELi8ES3_EELb1ELb1ELb0ELb0ELb0ELb0ELb0EEEvNS_16Flash_bwd_paramsE,@"STO_CUDA_ENTRY STV_DEFAULT"
_ZN5flash44flash_bwd_dq_dk_dv_loop_seqk_parallel_kernelI23Flash_bwd_kernel_traitsILi192ELi64ELi64ELi8ELi4ELi2ELi2ELb0ELb0EN7cutlass10bfloat16_tE19Flash_kernel_traitsILi192ELi64ELi64ELi8ES3_EELb1ELb1ELb0ELb0ELb0ELb0ELb0EEEvNS_16Flash_bwd_paramsE:
.text._ZN5flash44flash_bwd_dq_dk_dv_loop_seqk_parallel_kernelI23Flash_bwd_kernel_traitsILi192ELi64ELi64ELi8ELi4ELi2ELi2ELb0ELb0EN7cutlass10bfloat16_tE19Flash_kernel_traitsILi192ELi64ELi64ELi8ES3_EELb1ELb1ELb0ELb0ELb0ELb0ELb0EEEvNS_16Flash_bwd_paramsE:
        /* <DEDUP_REMOVED lines=14> */
[----:B------:R-:W-:Y:S01]  /*00e0*/  ULDC.U8 UR6, c[0x0][0x2d8] ;  /* 0x0000b60000067ab9 */ /* 0x000fe20000000000 */
[----:B------:R-:W-:Y:S01]  /*00f0*/  IMAD.MOV.U32 R209, RZ, RZ, -0x10 ;  /* 0xfffffff0ffd17424 */ /* 0x000fe200078e00ff */
[----:B-1----:R-:W-:-:S04]  /*0100*/  SHF.R.S32.HI R2, RZ, 0x1f, R11 ;  /* 0x0000001fff027819 */ /* 0x002fc8000001140b */
[CC--:B------:R-:W-:Y:S02]  /*0110*/  LEA.HI R3, R2.reuse, R11.reuse, RZ, 0x4 ;  /* 0x0000000b02037211 */ /* 0x0c0fe400078f20ff */
[CC--:B------:R-:W-:Y:S02]  /*0120*/  LEA.HI R0, R2.reuse, R11.reuse, RZ, 0x2 ;  /* 0x0000000b02007211 */ /* 0x0c0fe400078f10ff */
[----:B------:R-:W-:Y:S02]  /*0130*/  SHF.R.S32.HI R4, RZ, 0x4, R3 ;  /* 0x00000004ff047819 */ /* 0x000fe40000011403 */
[CC--:B------:R-:W-:Y:S02]  /*0140*/  LEA.HI R9, R2.reuse, R11.reuse, RZ, 0x5 ;  /* 0x0000000b02097211 */ /* 0x0c0fe400078f28ff */
[CC--:B------:R-:W-:Y:S02]  /*0150*/  LEA.HI R10, R2.reuse, R11.reuse, RZ, 0x3 ;  /* 0x0000000b020a7211 */ /* 0x0c0fe400078f18ff */
[----:B------:R-:W-:-:S02]  /*0160*/  LEA.HI R251, R2, R11, RZ, 0x7 ;  /* 0x0000000b02fb7211 */ /* 0x000fc400078f38ff */
[----:B------:R-:W-:Y:S02]  /*0170*/  LEA.HI R14, R2, R11, RZ, 0x6 ;  /* 0x0000000b020e7211 */ /* 0x000fe400078f30ff */
[C---:B------:R-:W-:Y:S02]  /*0180*/  LOP3.LUT R5, R3.reuse, 0xfffffff0, RZ, 0xc0, !PT ;  /* 0xfffffff003057812 */ /* 0x040fe400078ec0ff */
[----:B------:R-:W-:Y:S02]  /*0190*/  LOP3.LUT R2, R0, 0x7ffffffc, RZ, 0xc0, !PT ;  /* 0x7ffffffc00027812 */ /* 0x000fe400078ec0ff */
[----:B------:R-:W-:Y:S02]  /*01a0*/  LEA.HI R3, R3, R4, RZ, 0x1 ;  /* 0x0000000403037211 */ /* 0x000fe400078f08ff */
[----:B------:R-:W-:Y:S01]  /*01b0*/  SHF.R.S32.HI R7, RZ, 0x2, R0 ;  /* 0x00000002ff077819 */ /* 0x000fe20000011400 */
[----:B------:R-:W-:Y:S01]  /*01c0*/  IMAD.IADD R13, R11, 0x1, -R2 ;  /* 0x000000010b0d7824 */ /* 0x000fe200078e0a02 */
[----:B------:R-:W-:-:S02]  /*01d0*/  SHF.R.S32.HI R6, RZ, 0x1f, R0 ;  /* 0x0000001fff067819 */ /* 0x000fc40000011400 */
[----:B------:R-:W-:Y:S02]  /*01e0*/  LOP3.LUT R8, R9, 0xffffffe0, RZ, 0xc0, !PT ;  /* 0xffffffe009087812 */ /* 0x000fe400078ec0ff */
[----:B------:R-:W-:Y:S02]  /*01f0*/  LOP3.LUT R0, R10, 0xfffffff8, RZ, 0xc0, !PT ;  /* 0xfffffff80a007812 */ /* 0x000fe400078ec0ff */
[----:B------:R-:W-:Y:S01]  /*0200*/  LOP3.LUT R3, R3, 0xfffffffe, RZ, 0xc0, !PT ;  /* 0xfffffffe03037812 */ /* 0x000fe200078ec0ff */
[C---:B------:R-:W-:Y:S01]  /*0210*/  IMAD.IADD R16, R11.reuse, 0x1, -R8 ;  /* 0x000000010b107824 */ /* 0x040fe200078e0a08 */
[----:B------:R-:W-:Y:S01]  /*0220*/  SHF.R.S32.HI R237, RZ, 0x3, R10 ;  /* 0x00000003ffed7819 */ /* 0x000fe2000001140a */
[C---:B------:R-:W-:Y:S01]  /*0230*/  IMAD.IADD R0, R11.reuse, 0x1, -R0 ;  /* 0x000000010b007824 */ /* 0x040fe200078e0a00 */
[----:B------:R-:W-:Y:S01]  /*0240*/  LEA.HI R2, R6, R7, RZ, 0x3 ;  /* 0x0000000706027211 */ /* 0x000fe200078f18ff */
[----:B------:R-:W-:Y:S01]  /*0250*/  IMAD.IADD R8, R11, 0x1, -R5 ;  /* 0x000000010b087824 */ /* 0x000fe200078e0a05 */
[----:B------:R-:W-:Y:S01]  /*0260*/  SHF.R.S32.HI R19, RZ, 0x5, R9 ;  /* 0x00000005ff137819 */ /* 0x000fe20000011409 */
[----:B------:R-:W-:Y:S01]  /*0270*/  IMAD.IADD R11, R4, 0x1, -R3 ;  /* 0x00000001040b7824 */ /* 0x000fe200078e0a03 */
[----:B------:R-:W-:Y:S01]  /*0280*/  LOP3.LUT R3, R2, 0xfffffff8, RZ, 0xc0, !PT ;  /* 0xfffffff802037812 */ /* 0x000fe200078ec0ff */
[----:B------:R-:W-:Y:S01]  /*0290*/  IMAD.SHL.U32 R5, R237, 0x40, RZ ;  /* 0x00000040ed057824 */ /* 0x000fe200078e00ff */
[----:B------:R-:W-:Y:S01]  /*02a0*/  LEA.HI R4, R9, R19, RZ, 0x1 ;  /* 0x0000001309047211 */ /* 0x000fe200078f08ff */
[C---:B------:R-:W-:Y:S01]  /*02b0*/  IMAD.SHL.U32 R202, R0.reuse, 0x8, RZ ;  /* 0x0000000800ca7824 */ /* 0x040fe200078e00ff */
[----:B------:R-:W-:Y:S01]  /*02c0*/  LOP3.LUT P4, RZ, R0, 0x4, RZ, 0xc0, !PT ;  /* 0x0000000400ff7812 */ /* 0x000fe2000788c0ff */
[----:B------:R-:W-:Y:S01]  /*02d0*/  IMAD.IADD R7, R7, 0x1, -R3 ;  /* 0x0000000107077824 */ /* 0x000fe200078e0a03 */
[----:B------:R-:W-:Y:S01]  /*02e0*/  LOP3.LUT R2, R5, 0x1c0, RZ, 0xc0, !PT ;  /* 0x000001c005027812 */ /* 0x000fe200078ec0ff */
[----:B------:R-:W-:Y:S01]  /*02f0*/  IMAD.SHL.U32 R174, R11, 0x200, RZ ;  /* 0x000002000bae7824 */ /* 0x000fe200078e00ff */
[----:B------:R-:W-:Y:S01]  /*0300*/  LOP3.LUT R3, R4, 0xfffffffe, RZ, 0xc0, !PT ;  /* 0xfffffffe04037812 */ /* 0x000fe200078ec0ff */
[----:B------:R1:W-:Y:S01]  /*0310*/  STL [R1+0x4], R16 ;  /* 0x0000041001007387 */ /* 0x0003e20000100800 */
[----:B------:R-:W-:-:S02]  /*0320*/  LOP3.LUT R4, R2, 0x38, R202, 0xf8, !PT ;  /* 0x0000003802047812 */ /* 0x000fc400078ef8ca */
[----:B------:R-:W-:Y:S01]  /*0330*/  SHF.R.U32.HI R2, RZ, 0x3, R2 ;  /* 0x00000003ff027819 */ /* 0x000fe20000011602 */
[----:B------:R-:W-:Y:S01]  /*0340*/  IMAD.IADD R181, R19, 0x1, -R3 ;  /* 0x0000000113b57824 */ /* 0x000fe200078e0a03 */
[C---:B------:R-:W-:Y:S01]  /*0350*/  LOP3.LUT P3, RZ, R0.reuse, 0x2, RZ, 0xc0, !PT ;  /* 0x0000000200ff7812 */ /* 0x040fe2000786c0ff */
[----:B------:R-:W-:Y:S01]  /*0360*/  IMAD.SHL.U32 R0, R0, 0x40, RZ ;  /* 0x0000004000007824 */ /* 0x000fe200078e00ff */
[----:B------:R-:W-:Y:S02]  /*0370*/  SHF.R.S32.HI R5, RZ, 0x1f, R8 ;  /* 0x0000001fff057819 */ /* 0x000fe40000011408 */
[----:B------:R-:W-:Y:S01]  /*0380*/  LOP3.LUT R6, R4, R2, RZ, 0x3c, !PT ;  /* 0x0000000204067212 */ /* 0x000fe200078e3cff */
[----:B------:R-:W-:Y:S01]  /*0390*/  IMAD.SHL.U32 R2, R181, 0x10, RZ ;  /* 0x00000010b5027824 */ /* 0x000fe200078e00ff */
[----:B------:R-:W-:Y:S02]  /*03a0*/  LOP3.LUT R0, R0, 0x1c0, RZ, 0xc0, !PT ;  /* 0x000001c000007812 */ /* 0x000fe400078ec0ff */
[----:B------:R-:W-:-:S02]  /*03b0*/  LEA.HI R12, R5, R8, RZ, 0x3 ;  /* 0x00000008050c7211 */ /* 0x000fc400078f18ff */
[C---:B------:R-:W-:Y:S02]  /*03c0*/  LOP3.LUT R171, R0.reuse, 0x8, R10, 0xf8, !PT ;  /* 0x0000000800ab7812 */ /* 0x040fe400078ef80a */
[----:B------:R-:W-:Y:S02]  /*03d0*/  LOP3.LUT R2, R0, 0x10, R2, 0xf8, !PT ;  /* 0x0000001000027812 */ /* 0x000fe400078ef802 */
[----:B------:R-:W-:Y:S02]  /*03e0*/  SHF.R.S32.HI R251, RZ, 0x7, R251 ;  /* 0x00000007fffb7819 */ /* 0x000fe400000114fb */
[----:B------:R-:W-:Y:S02]  /*03f0*/  LOP3.LUT R4, R12, 0xfffffff8, RZ, 0xc0, !PT ;  /* 0xfffffff80c047812 */ /* 0x000fe400078ec0ff */
[----:B------:R-:W-:Y:S01]  /*0400*/  LOP3.LUT R3, R7, 0x1, RZ, 0xc0, !PT ;  /* 0x0000000107037812 */ /* 0x000fe200078ec0ff */
[----:B------:R-:W-:Y:S01]  /*0410*/  IMAD.SHL.U32 R18, R251, 0x20, RZ ;  /* 0x00000020fb127824 */ /* 0x000fe200078e00ff */
[----:B------:R-:W-:Y:S01]  /*0420*/  SHF.R.U32.HI R0, RZ, 0x3, R0 ;  /* 0x00000003ff007819 */ /* 0x000fe20000011600 */
[----:B------:R-:W-:Y:S01]  /*0430*/  IMAD.IADD R17, R8, 0x1, -R4 ;  /* 0x0000000108117824 */ /* 0x000fe200078e0a04 */
[----:B------:R-:W-:Y:S01]  /*0440*/  ISETP.NE.U32.AND P0, PT, R3, 0x1, PT ;  /* 0x000000010300780c */ /* 0x000fe20003f05070 */
[----:B------:R-:W-:Y:S01]  /*0450*/  IMAD R3, R251, 0x800, R174 ;  /* 0x00000800fb037824 */ /* 0x000fe200078e02ae */
[----:B------:R-:W-:-:S02]  /*0460*/  LOP3.LUT R171, R171, R0, RZ, 0x3c, !PT ;  /* 0x00000000abab7212 */ /* 0x000fc400078e3cff */
[----:B------:R-:W-:Y:S01]  /*0470*/  LOP3.LUT R4, R2, 0x8, R10, 0xf8, !PT ;  /* 0x0000000802047812 */ /* 0x000fe200078ef80a */
[----:B------:R1:W-:Y:S01]  /*0480*/  STL [R1+0xc], R17 ;  /* 0x00000c1101007387 */ /* 0x0003e20000100800 */
[----:B------:R-:W-:Y:S01]  /*0490*/  SHF.R.S32.HI R5, RZ, 0x1f, R9 ;  /* 0x0000001fff057819 */ /* 0x000fe20000011409 */
[----:B------:R-:W-:Y:S01]  /*04a0*/  IMAD.IADD R171, R3, 0x1, R171 ;  /* 0x0000000103ab7824 */ /* 0x000fe200078e02ab */
[----:B------:R-:W-:Y:S02]  /*04b0*/  SHF.R.S32.HI R2, RZ, 0x6, R14 ;  /* 0x00000006ff027819 */ /* 0x000fe4000001140e */
[----:B------:R-:W-:Y:S01]  /*04c0*/  LOP3.LUT R174, R174, R4, R0, 0xf6, !PT ;  /* 0x00000004aeae7212 */ /* 0x000fe200078ef600 */
[----:B------:R-:W-:Y:S01]  /*04d0*/  IMAD.SHL.U32 R0, R7, 0x40, RZ ;  /* 0x0000004007007824 */ /* 0x000fe200078e00ff */
[----:B------:R-:W-:Y:S01]  /*04e0*/  LEA.HI R3, R5, R19, RZ, 0x2 ;  /* 0x0000001305037211 */ /* 0x000fe200078f10ff */
[C---:B------:R-:W-:Y:S01]  /*04f0*/  IMAD R15, R2.reuse, 0x200, R6 ;  /* 0x00000200020f7824 */ /* 0x040fe200078e0206 */
[----:B------:R-:W-:Y:S01]  /*0500*/  R2P PR, R7, 0x6 ;  /* 0x0000000607007804 */ /* 0x000fe20000000000 */
[----:B------:R-:W-:Y:S01]  /*0510*/  IMAD.SHL.U32 R2, R2, 0x8, RZ ;  /* 0x0000000802027824 */ /* 0x000fe200078e00ff */
[----:B------:R-:W-:Y:S01]  /*0520*/  LOP3.LUT R3, R3, 0xfffffffc, RZ, 0xc0, !PT ;  /* 0xfffffffc03037812 */ /* 0x000fe200078ec0ff */
[----:B------:R-:W-:Y:S01]  /*0530*/  IMAD.SHL.U32 R4, R11, 0x20, RZ ;  /* 0x000000200b047824 */ /* 0x000fe200078e00ff */
[----:B------:R-:W-:Y:S01]  /*0540*/  LOP3.LUT R0, R0, 0x1c0, RZ, 0xc0, !PT ;  /* 0x000001c000007812 */ /* 0x000fe200078ec0ff */
[----:B------:R-:W-:Y:S01]  /*0550*/  IMAD.SHL.U32 R6, R17, 0x40, RZ ;  /* 0x0000004011067824 */ /* 0x000fe200078e00ff */
[----:B------:R-:W-:Y:S01]  /*0560*/  LOP3.LUT R2, R2, 0x18, RZ, 0xc0, !PT ;  /* 0x0000001802027812 */ /* 0x000fe200078ec0ff */
[----:B------:R-:W-:Y:S01]  /*0570*/  IMAD.IADD R252, R19, 0x1, -R3 ;  /* 0x0000000113fc7824 */ /* 0x000fe200078e0a03 */
[----:B------:R-:W-:Y:S01]  /*0580*/  SHF.R.U32.HI R3, RZ, 0x3, R0 ;  /* 0x00000003ff037819 */ /* 0x000fe20000011600 */
[----:B------:R-:W-:Y:S01]  /*0590*/  IMAD.SHL.U32 R7, R13, 0x2, RZ ;  /* 0x000000020d077824 */ /* 0x000fe200078e00ff */
[----:B------:R-:W-:Y:S01]  /*05a0*/  LOP3.LUT R5, R0, 0x20, R18, 0xf8, !PT ;  /* 0x0000002000057812 */ /* 0x000fe200078ef812 */
[----:B------:R1:W-:Y:S01]  /*05b0*/  STL [R1+0x8], R15 ;  /* 0x0000080f01007387 */ /* 0x0003e20000100800 */
[----:B------:R-:W-:Y:S01]  /*05c0*/  LOP3.LUT R8, R2, 0x20, R4, 0xf8, !PT ;  /* 0x0000002002087812 */ /* 0x000fe200078ef804 */
[--C-:B------:R-:W-:Y:S01]  /*05d0*/  IMAD R4, R252, 0x400, R7.reuse ;  /* 0x00000400fc047824 */ /* 0x100fe200078e0207 */
[----:B------:R-:W-:Y:S01]  /*05e0*/  LOP3.LUT R9, R3, R0, R2, 0x1e, !PT ;  /* 0x0000000003097212 */ /* 0x000fe200078e1e02 */
[----:B------:R-:W-:Y:S01]  /*05f0*/  IMAD.SHL.U32 R172, R171, 0x2, RZ ;  /* 0x00000002abac7824 */ /* 0x000fe200078e00ff */
[----:B------:R-:W-:Y:S01]  /*0600*/  LOP3.LUT R2, R6, 0x1c0, RZ, 0xc0, !PT ;  /* 0x000001c006027812 */ /* 0x000fe200078ec0ff */
[----:B------:R-:W-:Y:S01]  /*0610*/  IMAD.SHL.U32 R6, R11, 0x8, RZ ;  /* 0x000000080b067824 */ /* 0x000fe200078e00ff */
[----:B------:R-:W-:Y:S01]  /*0620*/  LOP3.LUT R0, R5, R3, RZ, 0x3c, !PT ;  /* 0x0000000305007212 */ /* 0x000fe200078e3cff */
[----:B------:R-:W-:Y:S01]  /*0630*/  IMAD.SHL.U32 R5, R12, 0x40, RZ ;  /* 0x000000400c057824 */ /* 0x000fe200078e00ff */
[----:B------:R-:W-:Y:S01]  /*0640*/  SHF.R.U32.HI R3, RZ, 0x3, R2 ;  /* 0x00000003ff037819 */ /* 0x000fe20000011602 */
[----:B------:R-:W-:Y:S01]  /*0650*/  IMAD.SHL.U32 R191, R15, 0x2, RZ ;  /* 0x000000020fbf7824 */ /* 0x000fe200078e00ff */
[----:B------:R-:W-:Y:S01]  /*0660*/  LOP3.LUT R6, R2, 0x8, R6, 0xf8, !PT ;  /* 0x0000000802067812 */ /* 0x000fe200078ef806 */
[----:B------:R-:W-:Y:S01]  /*0670*/  IMAD.IADD R207, R4, 0x1, R0 ;  /* 0x0000000104cf7824 */ /* 0x000fe200078e0200 */
[----:B------:R-:W-:Y:S01]  /*0680*/  LOP3.LUT R0, R5, 0xfffffe00, RZ, 0xc0, !PT ;  /* 0xfffffe0005007812 */ /* 0x000fe200078ec0ff */
[----:B------:R-:W-:Y:S01]  /*0690*/  IMAD R4, R181, 0x400, R7 ;  /* 0x00000400b5047824 */ /* 0x000fe200078e0207 */
[----:B------:R-:W-:Y:S01]  /*06a0*/  LOP3.LUT R2, R3, R8, R2, 0x1e, !PT ;  /* 0x0000000803027212 */ /* 0x000fe200078e1e02 */
[----:B------:R-:W-:Y:S01]  /*06b0*/  IMAD.SHL.U32 R207, R207, 0x2, RZ ;  /* 0x00000002cfcf7824 */ /* 0x000fe200078e00ff */
[----:B------:R-:W-:Y:S01]  /*06c0*/  SEL R169, R169, 0xffffffe0, !P3 ;  /* 0xffffffe0a9a97807 */ /* 0x000fe20005800000 */
[--C-:B------:R-:W-:Y:S01]  /*06d0*/  IMAD R187, R252, 0x400, R0.reuse ;  /* 0x00000400fcbb7824 */ /* 0x100fe200078e0200 */
[----:B------:R-:W-:Y:S01]  /*06e0*/  LOP3.LUT R186, R2, R0, RZ, 0xfc, !PT ;  /* 0x0000000002ba7212 */ /* 0x000fe200078efcff */
[----:B------:R-:W-:Y:S01]  /*06f0*/  IMAD R181, R181, 0x400, R0 ;  /* 0x00000400b5b57824 */ /* 0x000fe200078e0200 */
[----:B------:R-:W-:Y:S01]  /*0700*/  SHF.R.S32.HI R0, RZ, 0x1f, R16 ;  /* 0x0000001fff007819 */ /* 0x000fe20000011410 */
[----:B------:R-:W-:Y:S01]  /*0710*/  IMAD.IADD R4, R4, 0x1, R9 ;  /* 0x0000000104047824 */ /* 0x000fe200078e0209 */
[----:B------:R-:W-:Y:S01]  /*0720*/  LOP3.LUT R3, R6, R3, RZ, 0x3c, !PT ;  /* 0x0000000306037212 */ /* 0x000fe200078e3cff */
[----:B------:R-:W-:Y:S01]  /*0730*/  IMAD R169, R171, 0x2, R169 ;  /* 0x00000002aba97824 */ /* 0x000fe200078e02a9 */
[----:B------:R-:W-:-:S02]  /*0740*/  LEA.HI R0, R0, R16, RZ, 0x2 ;  /* 0x0000001000007211 */ /* 0x000fc400078f10ff */
[----:B------:R-:W-:Y:S01]  /*0750*/  SEL R173, R173, 0xffffffc0, !P4 ;  /* 0xffffffc0adad7807 */ /* 0x000fe20006000000 */
[----:B------:R-:W-:Y:S01]  /*0760*/  IMAD.IADD R181, R3, 0x1, R181 ;  /* 0x0000000103b57824 */ /* 0x000fe200078e02b5 */
[----:B------:R-:W-:Y:S01]  /*0770*/  SEL R209, R209, 0x10, !P0 ;  /* 0x00000010d1d17807 */ /* 0x000fe20004000000 */
[----:B------:R-:W-:Y:S01]  /*0780*/  IMAD.IADD R187, R187, 0x1, R3 ;  /* 0x00000001bbbb7824 */ /* 0x000fe200078e0203 */
[----:B------:R-:W-:Y:S01]  /*0790*/  IADD3 R208, R207, 0x20, RZ ;  /* 0x00000020cfd07810 */ /* 0x000fe20007ffe0ff */
[----:B------:R-:W-:Y:S01]  /*07a0*/  IMAD R171, R171, 0x2, R173 ;  /* 0x00000002abab7824 */ /* 0x000fe200078e02ad */
[----:B------:R-:W-:Y:S01]  /*07b0*/  SHF.R.S32.HI R0, RZ, 0x2, R0 ;  /* 0x00000002ff007819 */ /* 0x000fe20000011400 */
[----:B------:R-:W-:Y:S01]  /*07c0*/  IMAD.IADD R170, R173, 0x1, R169 ;  /* 0x00000001adaa7824 */ /* 0x000fe200078e02a9 */
[----:B------:R-:W-:Y:S01]  /*07d0*/  LEA R240, R4, 0x12000, 0x1 ;  /* 0x0001200004f07811 */ /* 0x000fe200078e08ff */
[----:B------:R-:W-:Y:S01]  /*07e0*/  IMAD R173, R174, 0x2, R173 ;  /* 0x00000002aead7824 */ /* 0x000fe200078e02ad */
[C---:B------:R-:W-:Y:S01]  /*07f0*/  @P1 IADD3 R208, R207.reuse, -0x20, RZ ;  /* 0xffffffe0cfd01810 */ /* 0x040fe20007ffe0ff */
[----:B------:R-:W-:Y:S01]  /*0800*/  IMAD.IADD R210, R207, 0x1, R209 ;  /* 0x00000001cfd27824 */ /* 0x000fe200078e02d1 */
[----:B------:R-:W-:Y:S01]  /*0810*/  IADD3 R241, R240, 0x40, RZ ;  /* 0x00000040f0f17810 */ /* 0x000fe20007ffe0ff */
[----:B------:R-:W-:Y:S01]  /*0820*/  IMAD R204, R252, 0x10, R0 ;  /* 0x00000010fccc7824 */ /* 0x000fe200078e0200 */
[----:B------:R-:W-:Y:S01]  /*0830*/  IADD3 R213, R202, 0x40, RZ ;  /* 0x00000040cad57810 */ /* 0x000fe20007ffe0ff */
[----:B------:R-:W-:Y:S01]  /*0840*/  IMAD.SHL.U32 R174, R174, 0x2, RZ ;  /* 0x00000002aeae7824 */ /* 0x000fe200078e00ff */
[----:B------:R-:W-:Y:S01]  /*0850*/  IADD3 R214, R202, 0x80, RZ ;  /* 0x00000080cad67810 */ /* 0x000fe20007ffe0ff */
[----:B------:R-:W-:Y:S01]  /*0860*/  IMAD.IADD R209, R209, 0x1, R208 ;  /* 0x00000001d1d17824 */ /* 0x000fe200078e02d0 */
[----:B------:R-:W-:-:S02]  /*0870*/  LEA R181, R181, 0x1e000, 0x1 ;  /* 0x0001e000b5b57811 */ /* 0x000fc400078e08ff */
[----:B-1----:R-:W-:Y:S02]  /*0880*/  @P2 IADD3 R241, R240, -0x40, RZ ;  /* 0xffffffc0f0f12810 */ /* 0x002fe40007ffe0ff */
.L_x_570:
[----:B-1--4-:R-:W1:Y:S01]  /*0890*/  S2R R33, SR_CTAID.Y ;  /* 0x0000000000217919 */ /* 0x012e620000002600 */
[----:B--2---:R-:W2:Y:S01]  /*08a0*/  LDC.U8 R0, c[0x0][0x312] ;  /* 0x0000c480ff007b82 */ /* 0x004ea20000000000 */
[----:B------:R-:W-:Y:S02]  /*08b0*/  ISETP.NE.U32.AND P2, PT, RZ, c[0x0][0x240], PT ;  /* 0x00009000ff007a0c */ /* 0x000fe40003f45070 */
[----:B------:R-:W-:Y:S02]  /*08c0*/  ISETP.EQ.U32.AND P5, PT, RZ, c[0x0][0x248], PT ;  /* 0x00009200ff007a0c */ /* 0x000fe40003fa2070 */
[----:B------:R-:W-:Y:S02]  /*08d0*/  ISETP.NE.AND.EX P2, PT, RZ, c[0x0][0x244], PT, P2 ;  /* 0x00009100ff007a0c */ /* 0x000fe40003f45320 */
        /* <DEDUP_REMOVED lines=8> */
[----:B---3--:R-:W-:Y:S02]  /*0960*/  IADD3 R2, P0, R8, c[0x0][0x240], RZ ;  /* 0x0000900008027a10 */ /* 0x008fe40007f1e0ff */
        /* <DEDUP_REMOVED lines=16> */
[----:B---3--:R1:W-:Y:S07]  /*0a70*/  STL [R1], R35 ;  /* 0x0000002301007387 */ /* 0x0083ee0000100800 */
[----:B------:R-:W-:Y:S05]  /*0a80*/  @!P0 BRA `(.L_x_524) ;  /* 0x0000003000008947 */ /* 0x000fea0003800000 */
[----:B------:R-:W2:Y:S02]  /*0a90*/  @P4 LDG.E R4, [R2.64+0x4] ;  /* 0x0000040802044981 */ /* 0x000ea4000c1e1900 */
[----:B--2---:R-:W-:-:S06]  /*0aa0*/  @P4 IADD3 R4, R4, -R35, RZ ;  /* 0x8000002304044210 */ /* 0x004fcc0007ffe0ff */
[----:B------:R2:W5:Y:S02]  /*0ab0*/  @!P4 LDG.E R4, [R2.64] ;  /* 0x000000080204c981 */ /* 0x000564000c1e1900 */
.L_x_524:
        /* <DEDUP_REMOVED lines=45> */
.L_x_526:
        /* <DEDUP_REMOVED lines=15> */
.L_x_527:
[----:B------:R-:W-:Y:S01]  /*0e80*/  IABS R12, c[0x0][0x1c8] ;  /* 0x00007200000c7a13 */ /* 0x000fe20000000000 */
[----:B------:R-:W2:Y:S01]  /*0e90*/  S2R R34, SR_CTAID.Z ;  /* 0x0000000000227919 */ /* 0x000ea20000002700 */
[----:B------:R-:W3:Y:S01]  /*0ea0*/  LDC.U8 R17, c[0x0][0x328] ;  /* 0x0000ca00ff117b82 */ /* 0x000ee20000000000 */
[----:B------:R-:W-:Y:S01]  /*0eb0*/  IMAD.MOV.U32 R13, RZ, RZ, c[0x0][0x224] ;  /* 0x00008900ff0d7624 */ /* 0x000fe200078e00ff */
[----:B------:R-:W4:Y:S01]  /*0ec0*/  I2F.RP R2, R12 ;  /* 0x0000000c00027306 */ /* 0x000f220000209400 */
[----:B------:R-:W-:-:S03]  /*0ed0*/  @P1 IMAD.WIDE.U32 R4, R0, c[0x0][0x370], RZ ;  /* 0x0000dc0000041a25 */ /* 0x000fc600078e00ff */
[----:B------:R-:W-:Y:S01]  /*0ee0*/  SHF.R.S32.HI R13, RZ, 0x1f, R13 ;  /* 0x0000001fff0d7819 */ /* 0x000fe2000001140d */
[----:B------:R-:W-:Y:S01]  /*0ef0*/  @P1 IMAD R11, R0, c[0x0][0x374], R5 ;  /* 0x0000dd00000b1a24 */ /* 0x000fe200078e0205 */
[----:B------:R-:W-:Y:S01]  /*0f00*/  @P1 MOV R10, R4 ;  /* 0x00000004000a1202 */ /* 0x000fe20000000f00 */
[C---:B------:R-:W-:Y:S01]  /*0f10*/  @!P1 IMAD.WIDE.U32 R4, R33.reuse, c[0x0][0x368], RZ ;  /* 0x0000da0021049a25 */ /* 0x040fe200078e00ff */
[----:B------:R-:W5:Y:S03]  /*0f20*/  LDC.U8 R21, c[0x0][0x3d0] ;  /* 0x0000f400ff157b82 */ /* 0x000f660000000000 */
[----:B------:R-:W-:Y:S02]  /*0f30*/  IMAD.MOV.U32 R29, RZ, RZ, c[0x0][0x22c] ;  /* 0x00008b00ff1d7624 */ /* 0x000fe400078e00ff */
[----:B------:R-:W-:Y:S01]  /*0f40*/  IMAD.WIDE.U32 R14, R33, c[0x0][0x224], RZ ;  /* 0x00008900210e7a25 */ /* 0x000fe200078e00ff */
[----:B----4-:R-:W4:Y:S03]  /*0f50*/  MUFU.RCP R2, R2 ;  /* 0x0000000200027308 */ /* 0x010f260000001000 */
[----:B------:R-:W-:Y:S01]  /*0f60*/  IMAD.WIDE R18, R29, c[0x0][0x1c0], RZ ;  /* 0x000070001d127a25 */ /* 0x000fe200078e02ff */
[----:B--2---:R-:W-:-:S03]  /*0f70*/  IABS R7, R34 ;  /* 0x0000002200077213 */ /* 0x004fc60000000000 */
[----:B------:R-:W-:Y:S01]  /*0f80*/  @!P1 IMAD.MOV.U32 R10, RZ, RZ, R4 ;  /* 0x000000ffff0a9224 */ /* 0x000fe200078e0004 */
[C---:B------:R-:W-:Y:S01]  /*0f90*/  LOP3.LUT R9, R34.reuse, c[0x0][0x1c8], RZ, 0x3c, !PT ;  /* 0x0000720022097a12 */ /* 0x040fe200078e3cff */
[----:B------:R-:W-:Y:S01]  /*0fa0*/  IMAD R27, R34, c[0x0][0x22c], RZ ;  /* 0x00008b00221b7a24 */ /* 0x000fe200078e02ff */
[----:B---3--:R-:W-:Y:S02]  /*0fb0*/  ISETP.NE.AND P3, PT, R17, RZ, PT ;  /* 0x000000ff1100720c */ /* 0x008fe40003f65270 */
[----:B------:R-:W-:Y:S02]  /*0fc0*/  ISETP.GE.AND P4, PT, R9, RZ, PT ;  /* 0x000000ff0900720c */ /* 0x000fe40003f86270 */
[----:B------:R-:W-:Y:S02]  /*0fd0*/  SHF.L.U64.HI R9, R33, 0x7, R28 ;  /* 0x0000000721097819 */ /* 0x000fe4000001021c */
[----:B------:R-:W-:Y:S02]  /*0fe0*/  SHF.R.S32.HI R30, RZ, 0x1f, R34 ;  /* 0x0000001fff1e7819 */ /* 0x000fe40000011422 */
[----:B----4-:R-:W-:-:S02]  /*0ff0*/  IADD3 R2, R2, 0xffffffe, RZ ;  /* 0x0ffffffe02027810 */ /* 0x010fc40007ffe0ff */
[----:B------:R-:W-:Y:S02]  /*1000*/  SEL R9, R9, RZ, P2 ;  /* 0x000000ff09097207 */ /* 0x000fe40001000000 */
[----:B------:R-:W2:Y:S01]  /*1010*/  F2I.FTZ.U32.TRUNC.NTZ R3, R2 ;  /* 0x0000000200037305 */ /* 0x000ea2000021f000 */
[----:B------:R-:W-:Y:S02]  /*1020*/  SHF.R.S32.HI R31, RZ, 0x1f, R27 ;  /* 0x0000001fff1f7819 */ /* 0x000fe4000001141b */
        /* <DEDUP_REMOVED lines=11> */
[----:B------:R-:W2:Y:S01]  /*10e0*/  S2R R13, SR_CTAID.X ;  /* 0x00000000000d7919 */ /* 0x000ea20000002500 */
        /* <DEDUP_REMOVED lines=12> */
[----:B------:R-:W-:Y:S02]  /*11b0*/  ISETP.GE.U32.AND P6, PT, R3, R12, PT ;  /* 0x0000000c0300720c */ /* 0x000fe40003fc6070 */
[----:B------:R-:W-:Y:S01]  /*11c0*/  ISETP.NE.AND P5, PT, RZ, c[0x0][0x1c8], PT ;  /* 0x00007200ff007a0c */ /* 0x000fe20003fa5270 */
[----:B------:R-:W-:Y:S01]  /*11d0*/  IMAD.X R9, R16, 0x1, R9, P2 ;  /* 0x0000000110097824 */ /* 0x000fe200010e0609 */
[----:B------:R-:W-:Y:S01]  /*11e0*/  SEL R17, R14, R4, !P1 ;  /* 0x000000040e117207 */ /* 0x000fe20004800000 */
[----:B------:R-:W-:Y:S01]  /*11f0*/  IMAD R12, R19, R6, RZ ;  /* 0x00000006130c7224 */ /* 0x000fe200078e02ff */
[----:B------:R-:W-:Y:S01]  /*1200*/  IADD3 R14, R15, R7, RZ ;  /* 0x000000070f0e7210 */ /* 0x000fe20007ffe0ff */
[----:B------:R-:W-:Y:S01]  /*1210*/  IMAD R3, R19, R0, RZ ;  /* 0x0000000013037224 */ /* 0x000fe200078e02ff */
[----:B-----5:R-:W-:Y:S01]  /*1220*/  ISETP.NE.AND P2, PT, R21, RZ, PT ;  /* 0x000000ff1500720c */ /* 0x020fe20003f45270 */
[----:B------:R-:W-:-:S02]  /*1230*/  IMAD R9, R18, R9, R12 ;  /* 0x0000000912097224 */ /* 0x000fc400078e020c */
[----:B------:R-:W-:Y:S01]  /*1240*/  @P3 IMAD R4, R33, c[0x0][0x214], RZ ;  /* 0x0000850021043a24 */ /* 0x000fe200078e02ff */
[----:B------:R-:W-:Y:S01]  /*1250*/  @P1 IADD3 R14, R5, R3, RZ ;  /* 0x00000003050e1210 */ /* 0x000fe20007ffe0ff */
[----:B------:R-:W-:Y:S01]  /*1260*/  IMAD.WIDE.U32 R6, R18, R6, RZ ;  /* 0x0000000612067225 */ /* 0x000fe200078e00ff */
[----:B------:R-:W-:Y:S02]  /*1270*/  @P6 IADD3 R2, R2, 0x1, RZ ;  /* 0x0000000102026810 */ /* 0x000fe40007ffe0ff */
[----:B------:R-:W-:Y:S01]  /*1280*/  @P3 SEL R4, R4, R0, !P1 ;  /* 0x0000000004043207 */ /* 0x000fe20004800000 */
[----:B--2---:R-:W-:-:S04]  /*1290*/  IMAD.WIDE.U32 R18, R13, c[0x0][0x3d8], RZ ;  /* 0x0000f6000d127a25 */ /* 0x004fc800078e00ff */
[----:B------:R-:W-:Y:S02]  /*12a0*/  IMAD.MOV.U32 R12, RZ, RZ, R2 ;  /* 0x000000ffff0c7224 */ /* 0x000fe400078e0002 */
[----:B------:R-:W-:Y:S01]  /*12b0*/  IMAD R3, R13, c[0x0][0x3dc], R19 ;  /* 0x0000f7000d037a24 */ /* 0x000fe200078e0213 */
[----:B------:R-:W-:Y:S01]  /*12c0*/  SEL R19, R18, RZ, P2 ;  /* 0x000000ff12137207 */ /* 0x000fe20001000000 */
[----:B------:R-:W-:Y:S01]  /*12d0*/  @!P3 IMAD R5, R33, c[0x0][0x1c0], R34 ;  /* 0x000070002105ba24 */ /* 0x000fe200078e0222 */
[----:B------:R-:W-:Y:S01]  /*12e0*/  @!P4 IADD3 R12, -R12, RZ, RZ ;  /* 0x000000ff0c0cc210 */ /* 0x000fe20007ffe1ff */
[----:B------:R-:W-:Y:S01]  /*12f0*/  @P3 IMAD R4, R34, c[0x0][0x234], R4 ;  /* 0x00008d0022043a24 */ /* 0x000fe200078e0204 */
[----:B------:R-:W-:Y:S01]  /*1300*/  @!P5 LOP3.LUT R12, RZ, c[0x0][0x1c8], RZ, 0x33, !PT ;  /* 0x00007200ff0cda12 */ /* 0x000fe200078e33ff */
[----:B------:R-:W-:Y:S01]  /*1310*/  @!P3 IMAD R4, R5, c[0x0][0x214], RZ ;  /* 0x000085000504ba24 */ /* 0x000fe200078e02ff */
[----:B------:R-:W-:Y:S02]  /*1320*/  SHF.R.S32.HI R18, RZ, 0x1f, R250 ;  /* 0x0000001fff127819 */ /* 0x000fe400000114fa */
[----:B------:R-:W-:-:S02]  /*1330*/  SEL R15, R3, RZ, P2 ;  /* 0x000000ff030f7207 */ /* 0x000fc40001000000 */
[----:B------:R-:W-:Y:S02]  /*1340*/  IADD3 R13, R7, R9, RZ ;  /* 0x00000009070d7210 */ /* 0x000fe40007ffe0ff */
        /* <DEDUP_REMOVED lines=9> */
.L_x_528:
[----:B------:R-:W-:-:S04]  /*13e0*/  IMAD R0, R33, c[0x0][0x1c0], R34 ;  /* 0x0000700021007a24 */ /* 0x000fc800078e0222 */
[----:B------:R-:W-:Y:S02]  /*13f0*/  IMAD R0, R0, c[0x0][0x224], RZ ;  /* 0x0000890000007a24 */ /* 0x000fe400078e02ff */
.L_x_529:
[----:B------:R-:W2:Y:S01]  /*1400*/  LDL R32, [R1+0x4] ;  /* 0x0000040001207983 */ /* 0x000ea20000100800 */
[----:B------:R-:W-:Y:S01]  /*1410*/  IMAD R29, R29, c[0x0][0x1c0], RZ ;  /* 0x000070001d1d7a24 */ /* 0x000fe200078e02ff */
[----:B------:R-:W-:Y:S01]  /*1420*/  IADD3 R2, P1, R202, R10, RZ ;  /* 0x0000000aca027210 */ /* 0x000fe20007f3e0ff */
[----:B------:R-:W-:Y:S01]  /*1430*/  IMAD.IADD R7, R8, 0x1, R0 ;  /* 0x0000000108077824 */ /* 0x000fe200078e0200 */
[----:B------:R-:W3:Y:S01]  /*1440*/  S2R R36, SR_TID.X ;  /* 0x0000000000247919 */ /* 0x000ee20000002100 */
[----:B------:R-:W-:Y:S01]  /*1450*/  SHF.R.S32.HI R203, RZ, 0x1f, R202 ;  /* 0x0000001fffcb7819 */ /* 0x000fe200000114ca */
[----:B------:R-:W-:Y:S01]  /*1460*/  IMAD.SHL.U32 R10, R29, 0x40, RZ ;  /* 0x000000401d0a7824 */ /* 0x000fe200078e00ff */
[----:B------:R-:W-:Y:S01]  /*1470*/  BSSY B1, `(.L_x_525) ;  /* 0x00007b4000017945 */ /* 0x000fe20003800000 */
[----:B------:R-:W4:Y:S01]  /*1480*/  S2R R37, SR_TID.X ;  /* 0x0000000000257919 */ /* 0x000f220000002100 */
[----:B------:R-:W-:Y:S02]  /*1490*/  IMAD R0, R16, c[0x0][0x370], RZ ;  /* 0x0000dc0010007a24 */ /* 0x000fe400078e02ff */
[----:B------:R-:W-:Y:S01]  /*14a0*/  IMAD.X R3, R203, 0x1, R11, P1 ;  /* 0x00000001cb037824 */ /* 0x000fe200008e060b */
[----:B------:R-:W-:Y:S01]  /*14b0*/  IADD3 R9, P3, P1, R6, R10, R27 ;  /* 0x0000000a06097210 */ /* 0x000fe2000797e01b */
[C---:B------:R-:W-:Y:S01]  /*14c0*/  IMAD R5, R8.reuse, c[0x0][0x374], R0 ;  /* 0x0000dd0008057a24 */ /* 0x040fe200078e0200 */
[----:B------:R-:W-:Y:S01]  /*14d0*/  SHF.R.S32.HI R0, RZ, 0x1f, R10 ;  /* 0x0000001fff007819 */ /* 0x000fe2000001140a */
[----:B------:R-:W-:Y:S01]  /*14e0*/  IMAD.MOV.U32 R201, RZ, RZ, 0x4 ;  /* 0x00000004ffc97424 */ /* 0x000fe200078e00ff */
[----:B------:R-:W-:Y:S01]  /*14f0*/  SHF.R.S32.HI R27, RZ, 0x1f, R237 ;  /* 0x0000001fff1b7819 */ /* 0x000fe200000114ed */
[----:B------:R-:W-:Y:S01]  /*1500*/  IMAD.WIDE.U32 R2, R8, c[0x0][0x370], R2 ;  /* 0x0000dc0008027a25 */ /* 0x000fe200078e0002 */
[----:B------:R-:W-:-:S02]  /*1510*/  IADD3.X R10, R13, R0, R31, P3, P1 ;  /* 0x000000000d0a7210 */ /* 0x000fc40001fe241f */
[----:B------:R-:W-:Y:S01]  /*1520*/  IADD3 R0, -R199, R239, R250 ;  /* 0x000000efc7007210 */ /* 0x000fe20007ffe1fa */
[----:B------:R-:W-:Y:S01]  /*1530*/  IMAD.IADD R200, R8, 0x1, R4 ;  /* 0x0000000108c87824 */ /* 0x000fe200078e0204 */
[----:B------:R-:W-:Y:S01]  /*1540*/  IADD3 R4, P4, R237, R8, RZ ;  /* 0x00000008ed047210 */ /* 0x000fe20007f9e0ff */
[----:B------:R-:W-:Y:S01]  /*1550*/  IMAD.WIDE R6, R7, R201, c[0x0][0x3c8] ;  /* 0x0000f20007067625 */ /* 0x000fe200078e02c9 */
[----:B------:R-:W-:Y:S02]  /*1560*/  IADD3 R3, R3, R5, RZ ;  /* 0x0000000503037210 */ /* 0x000fe40007ffe0ff */
[----:B------:R-:W-:Y:S01]  /*1570*/  IADD3 R0, R0, -c[0x0][0x2e8], RZ ;  /* 0x8000ba0000007a10 */ /* 0x000fe20007ffe0ff */
[----:B------:R-:W-:Y:S01]  /*1580*/  IMAD R8, R30, c[0x0][0x378], RZ ;  /* 0x0000de001e087a24 */ /* 0x000fe200078e02ff */
[----:B---3--:R-:W-:Y:S01]  /*1590*/  SHF.R.S32.HI R36, RZ, 0x1f, R36 ;  /* 0x0000001fff247819 */ /* 0x008fe20000011424 */
[----:B------:R-:W-:Y:S02]  /*15a0*/  IMAD.MOV.U32 R212, RZ, RZ, R6 ;  /* 0x000000ffffd47224 */ /* 0x000fe400078e0006 */
[----:B------:R-:W-:Y:S01]  /*15b0*/  IMAD.MOV.U32 R211, RZ, RZ, R7 ;  /* 0x000000ffffd37224 */ /* 0x000fe200078e0007 */
[----:B----4-:R-:W-:Y:S01]  /*15c0*/  LEA.HI R36, R36, R37, RZ, 0x5 ;  /* 0x0000002524247211 */ /* 0x010fe200078f28ff */
[----:B------:R-:W-:Y:S01]  /*15d0*/  IMAD.X R5, R27, 0x1, R16, P4 ;  /* 0x000000011b057824 */ /* 0x000fe200020e0610 */
[----:B------:R-:W-:Y:S01]  /*15e0*/  IADD3 R7, P3, P1, R19, R9, R17 ;  /* 0x0000000913077210 */ /* 0x000fe2000797e011 */
[C---:B------:R-:W-:Y:S01]  /*15f0*/  IMAD R8, R34.reuse, c[0x0][0x37c], R8 ;  /* 0x0000df0022087a24 */ /* 0x040fe200078e0208 */
[----:B------:R-:W-:Y:S01]  /*1600*/  SHF.R.S32.HI R36, RZ, 0x5, R36 ;  /* 0x00000005ff247819 */ /* 0x000fe20000011424 */
[----:B------:R-:W-:Y:S01]  /*1610*/  IMAD.WIDE.U32 R2, R34, c[0x0][0x378], R2 ;  /* 0x0000de0022027a25 */ /* 0x000fe200078e0002 */
[----:B------:R-:W-:-:S02]  /*1620*/  SHF.R.S32.HI R9, RZ, 0x1f, R0 ;  /* 0x0000001fff097819 */ /* 0x000fc40000011400 */
[----:B------:R-:W-:Y:S01]  /*1630*/  IADD3.X R10, R15, R10, R14, P3, P1 ;  /* 0x0000000a0f0a7210 */ /* 0x000fe20001fe240e */
[----:B------:R-:W-:Y:S02]  /*1640*/  IMAD R5, R5, c[0x0][0x190], RZ ;  /* 0x0000640005057a24 */ /* 0x000fe400078e02ff */
[----:B------:R-:W-:Y:S01]  /*1650*/  IMAD.IADD R3, R3, 0x1, R8 ;  /* 0x0000000103037824 */ /* 0x000fe200078e0208 */
[----:B------:R-:W-:Y:S01]  /*1660*/  LEA.HI R8, R9, R0, RZ, 0x6 ;  /* 0x0000000009087211 */ /* 0x000fe200078f30ff */
[C---:B------:R-:W-:Y:S02]  /*1670*/  IMAD R11, R4.reuse, c[0x0][0x194], R5 ;  /* 0x00006500040b7a24 */ /* 0x040fe400078e0205 */
[----:B------:R-:W-:-:S04]  /*1680*/  IMAD.WIDE.U32 R4, R4, c[0x0][0x190], R202 ;  /* 0x0000640004047a25 */ /* 0x000fc800078e00ca */
[----:B------:R-:W-:Y:S01]  /*1690*/  IMAD R0, R30, c[0x0][0x1a8], RZ ;  /* 0x00006a001e007a24 */ /* 0x000fe200078e02ff */
[----:B------:R-:W-:Y:S01]  /*16a0*/  IADD3 R4, P3, R25, R4, RZ ;  /* 0x0000000419047210 */ /* 0x000fe20007f7e0ff */
[----:B------:R-:W-:-:S03]  /*16b0*/  IMAD.WIDE.U32 R2, R237, c[0x0][0x370], R2 ;  /* 0x0000dc00ed027a25 */ /* 0x000fc600078e0002 */
[----:B------:R-:W-:Y:S01]  /*16c0*/  IADD3.X R5, R20, R5, R11, P3, !PT ;  /* 0x0000000514057210 */ /* 0x000fe20001ffe40b */
[----:B------:R-:W-:Y:S01]  /*16d0*/  IMAD R11, R34, c[0x0][0x1ac], R0 ;  /* 0x00006b00220b7a24 */ /* 0x000fe200078e0200 */
[----:B------:R-:W-:Y:S01]  /*16e0*/  LEA R194, P3, R2, c[0x0][0x330], 0x1 ;  /* 0x0000cc0002c27a11 */ /* 0x000fe200078608ff */
[----:B------:R-:W-:Y:S02]  /*16f0*/  IMAD R0, R27, c[0x0][0x370], RZ ;  /* 0x0000dc001b007a24 */ /* 0x000fe400078e02ff */
[----:B------:R-:W-:-:S04]  /*1700*/  IMAD.WIDE.U32 R4, R34, c[0x0][0x1a8], R4 ;  /* 0x00006a0022047a25 */ /* 0x000fc800078e0004 */
[----:B------:R-:W-:Y:S01]  /*1710*/  IMAD R0, R237, c[0x0][0x374], R0 ;  /* 0x0000dd00ed007a24 */ /* 0x000fe200078e0200 */
[----:B------:R-:W-:Y:S01]  /*1720*/  IADD3 R11, R5, R11, RZ ;  /* 0x0000000b050b7210 */ /* 0x000fe20007ffe0ff */
[----:B------:R-:W-:Y:S01]  /*1730*/  IMAD.WIDE R200, R200, R201, c[0x0][0x200] ;  /* 0x00008000c8c87625 */ /* 0x000fe200078e02c9 */
[----:B------:R-:W-:-:S03]  /*1740*/  LEA R196, P4, R4, c[0x0][0x160], 0x1 ;  /* 0x0000580004c47a11 */ /* 0x000fc600078808ff */
[----:B------:R-:W-:Y:S01]  /*1750*/  IMAD.IADD R0, R3, 0x1, R0 ;  /* 0x0000000103007824 */ /* 0x000fe200078e0200 */
[----:B------:R-:W-:-:S04]  /*1760*/  LEA.HI.X R197, R4, c[0x0][0x164], R11, 0x1, P4 ;  /* 0x0000590004c57a11 */ /* 0x000fc800020f0c0b */
[----:B------:R-:W-:Y:S01]  /*1770*/  LEA.HI.X R195, R2, c[0x0][0x334], R0, 0x1, P3 ;  /* 0x0000cd0002c37a11 */ /* 0x000fe200018f0c00 */
[----:B--2---:R-:W-:-:S05]  /*1780*/  IMAD R6, R36, R29, R32 ;  /* 0x0000001d24067224 */ /* 0x004fca00078e0220 */
[----:B------:R-:W-:-:S04]  /*1790*/  IADD3 R7, P1, R6, R7, RZ ;  /* 0x0000000706077210 */ /* 0x000fc80007f3e0ff */
[----:B------:R-:W-:Y:S02]  /*17a0*/  LEA.HI.X.SX32 R10, R6, R10, 0x1, P1 ;  /* 0x0000000a060a7211 */ /* 0x000fe400008f0eff */
[----:B------:R-:W-:Y:S02]  /*17b0*/  SHF.R.S32.HI R6, RZ, 0x6, R8 ;  /* 0x00000006ff067819 */ /* 0x000fe40000011408 */
[C---:B------:R-:W-:Y:S02]  /*17c0*/  LEA R188, P1, R7.reuse, c[0x0][0x350], 0x2 ;  /* 0x0000d40007bc7a11 */ /* 0x040fe400078210ff */
[----:B------:R-:W-:Y:S02]  /*17d0*/  IMNMX R232, RZ, R6, !PT ;  /* 0x00000006ffe87217 */ /* 0x000fe40007800200 */
[----:B------:R-:W-:Y:S02]  /*17e0*/  LEA.HI.X R189, R7, c[0x0][0x354], R10, 0x2, P1 ;  /* 0x0000d50007bd7a11 */ /* 0x000fe400008f140a */
[----:B------:R-:W-:-:S02]  /*17f0*/  ISETP.GT.AND P5, PT, R192, R232, PT ;  /* 0x000000e8c000720c */ /* 0x000fc40003fa4270 */
[----:B------:R-:W-:-:S11]  /*1800*/  IADD3 R192, R192, -0x1, RZ ;  /* 0xffffffffc0c07810 */ /* 0x000fd60007ffe0ff */
        /* <DEDUP_REMOVED lines=16> */
.L_x_531:
        /* <DEDUP_REMOVED lines=15> */
.L_x_532:
        /* <DEDUP_REMOVED lines=27> */
.L_x_534:
[----:B------:R-:W-:Y:S05]  /*1bb0*/  BSYNC B0 ;  /* 0x0000000000007941 */ /* 0x000fea0003800000 */
.L_x_533:
        /* <DEDUP_REMOVED lines=19> */
.L_x_536:
[----:B------:R-:W-:Y:S05]  /*1cf0*/  BSYNC B0 ;  /* 0x0000000000007941 */ /* 0x000fea0003800000 */
.L_x_535:
        /* <DEDUP_REMOVED lines=25> */
.L_x_538:
[----:B------:R-:W-:Y:S05]  /*1e90*/  BSYNC B0 ;  /* 0x0000000000007941 */ /* 0x000fea0003800000 */
.L_x_537:
        /* <DEDUP_REMOVED lines=18> */
.L_x_530:
        /* <DEDUP_REMOVED lines=31> */
.L_x_541:
[----:B------:R-:W-:Y:S05]  /*21b0*/  BSYNC B0 ;  /* 0x0000000000007941 */ /* 0x000fea0003800000 */
.L_x_540:
        /* <DEDUP_REMOVED lines=39> */
.L_x_543:
[----:B------:R-:W-:Y:S05]  /*2430*/  BSYNC B0 ;  /* 0x0000000000007941 */ /* 0x000fea0003800000 */
.L_x_542:
        /* <DEDUP_REMOVED lines=19> */
.L_x_545:
        /* <DEDUP_REMOVED lines=28> */
.L_x_546:
[----:B------:R-:W-:Y:S05]  /*2730*/  BSYNC B0 ;  /* 0x0000000000007941 */ /* 0x000fea0003800000 */
.L_x_544:
        /* <DEDUP_REMOVED lines=17> */
.L_x_548:
        /* <DEDUP_REMOVED lines=38> */
.L_x_549:
[----:B------:R-:W-:Y:S05]  /*2ab0*/  BSYNC B0 ;  /* 0x0000000000007941 */ /* 0x000fea0003800000 */
.L_x_547:
[----:B------:R-:W-:Y:S01]  /*2ac0*/  IMAD R11, R233, -0x40, R199 ;  /* 0xffffffc0e90b7824 */ /* 0x000fe200078e02c7 */
[C---:B------:R-:W-:Y:S01]  /*2ad0*/  IADD3 R0, R204.reuse, 0x8, RZ ;  /* 0x00000008cc007810 */ /* 0x040fe20007ffe0ff */
[C---:B-1----:R-:W-:Y:S01]  /*2ae0*/  IMAD.WIDE R2, R204.reuse, 0x4, R200 ;  /* 0x00000004cc027825 */ /* 0x042fe200078e02c8 */
[-C--:B------:R-:W-:Y:S02]  /*2af0*/  ISETP.GE.AND P2, PT, R204, R10.reuse, PT ;  /* 0x0000000acc00720c */ /* 0x080fe40003f46270 */
[----:B------:R-:W-:Y:S02]  /*2b00*/  ISETP.GE.AND P1, PT, R0, R10, PT ;  /* 0x0000000a0000720c */ /* 0x000fe40003f26270 */
[----:B------:R-:W-:Y:S02]  /*2b10*/  ISETP.GE.AND P6, PT, R237, R11, PT ;  /* 0x0000000bed00720c */ /* 0x000fe40003fc6270 */
[----:B------:R-:W-:Y:S02]  /*2b20*/  MOV R205, 0x7f800000 ;  /* 0x7f80000000cd7802 */ /* 0x000fe40000000f00 */
[----:B------:R-:W-:Y:S01]  /*2b30*/  MOV R206, 0x7f800000 ;  /* 0x7f80000000ce7802 */ /* 0x000fe20000000f00 */
[----:B------:R-:W-:-:S04]  /*2b40*/  IMAD R0, R18, c[0x0][0x198], RZ ;  /* 0x0000660012007a24 */ /* 0x000fc800078e02ff */
[----:B------:R1:W5:Y:S04]  /*2b50*/  @!P2 LDG.E R205, [R2.64] ;  /* 0x0000000802cda981 */ /* 0x000368000c1e1900 */
[----:B------:R1:W5:Y:S01]  /*2b60*/  @!P1 LDG.E R206, [R2.64+0x20] ;  /* 0x0000200802ce9981 */ /* 0x000362000c1e1900 */
[C---:B------:R-:W-:Y:S01]  /*2b70*/  IMAD R0, R250.reuse, c[0x0][0x19c], R0 ;  /* 0x00006700fa007a24 */ /* 0x040fe200078e0200 */
[----:B------:R-:W-:Y:S02]  /*2b80*/  BSSY B0, `(.L_x_550) ;  /* 0x000002b000007945 */ /* 0x000fe40003800000 */
[----:B------:R2:W-:Y:S04]  /*2b90*/  @P6 STS.128 [R191+0x12000], RZ ;  /* 0x012000ffbf006388 */ /* 0x0005e80000000c00 */
[----:B------:R2:W-:Y:S04]  /*2ba0*/  @P6 STS.128 [R191+0x14000], RZ ;  /* 0x014000ffbf006388 */ /* 0x0005e80000000c00 */
[----:B------:R2:W-:Y:S01]  /*2bb0*/  @P6 STS.128 [R191+0x16000], RZ ;  /* 0x016000ffbf006388 */ /* 0x0005e20000000c00 */
[----:B-1----:R-:W-:-:S05]  /*2bc0*/  IMAD.WIDE.U32 R2, R250, c[0x0][0x198], R202 ;  /* 0x00006600fa027a25 */ /* 0x002fca00078e00ca */
[----:B------:R-:W-:-:S04]  /*2bd0*/  IADD3 R4, P1, R22, R2, RZ ;  /* 0x0000000216047210 */ /* 0x000fc80007f3e0ff */
[----:B------:R-:W-:Y:S01]  /*2be0*/  IADD3.X R5, R23, R3, R0, P1, !PT ;  /* 0x0000000317057210 */ /* 0x000fe20000ffe400 */
[----:B------:R-:W-:-:S04]  /*2bf0*/  IMAD R0, R21, c[0x0][0x1b0], RZ ;  /* 0x00006c0015007a24 */ /* 0x000fc800078e02ff */
[C---:B------:R-:W-:Y:S02]  /*2c00*/  IMAD R0, R12.reuse, c[0x0][0x1b4], R0 ;  /* 0x00006d000c007a24 */ /* 0x040fe400078e0200 */
[----:B------:R-:W-:-:S05]  /*2c10*/  IMAD.WIDE.U32 R4, R12, c[0x0][0x1b0], R4 ;  /* 0x00006c000c047a25 */ /* 0x000fca00078e0004 */
[----:B------:R-:W-:Y:S01]  /*2c20*/  IADD3 R10, R5, R0, RZ ;  /* 0x00000000050a7210 */ /* 0x000fe20007ffe0ff */
[----:B------:R-:W-:Y:S05]  /*2c30*/  @P6 BRA `(.L_x_551) ;  /* 0x000001f000006947 */ /* 0x000fea0003800000 */
[----:B--2---:R-:W-:Y:S01]  /*2c40*/  ISETP.GE.AND P4, PT, R202, c[0x0][0x220], PT ;  /* 0x00008800ca007a0c */ /* 0x004fe20003f86270 */
        /* <DEDUP_REMOVED lines=30> */
.L_x_551:
[----:B--2---:R-:W-:Y:S05]  /*2e30*/  BSYNC B0 ;  /* 0x0000000000007941 */ /* 0x004fea0003800000 */
.L_x_550:
        /* <DEDUP_REMOVED lines=38> */
.L_x_553:
[----:B------:R-:W-:Y:S05]  /*30a0*/  BSYNC B0 ;  /* 0x0000000000007941 */ /* 0x000fea0003800000 */
.L_x_552:
[----:B------:R1:W-:Y:S02]  /*30b0*/  @P6 STS.128 [R191+0x18000], RZ ;  /* 0x018000ffbf006388 */ /* 0x0003e40000000c00 */
[----:B-1----:R-:W-:Y:S01]  /*30c0*/  IMAD.WIDE.U32 R2, R250, c[0x0][0x1a0], R202 ;  /* 0x00006800fa027a25 */ /* 0x002fe200078e00ca */
        /* <DEDUP_REMOVED lines=43> */
.L_x_555:
[----:B------:R-:W-:Y:S05]  /*3380*/  BSYNC B0 ;  /* 0x0000000000007941 */ /* 0x000fea0003800000 */
.L_x_554:
        /* <DEDUP_REMOVED lines=16> */
[C---:B------:R-:W-:Y:S01]  /*3490*/  @!P4 LEA R4, P3, R8.reuse, c[0x0][0x170], 0x1 ;  /* 0x00005c000804ca11 */ /* 0x040fe200078608ff */
[----:B------:R-:W-:Y:S01]  /*34a0*/  IMAD.IADD R0, R9, 0x1, R0 ;  /* 0x0000000109007824 */ /* 0x000fe200078e0200 */
[----:B------:R-:W-:-:S04]  /*34b0*/  @!P2 LEA R2, P1, R8, c[0x0][0x170], 0x1 ;  /* 0x00005c000802aa11 */ /* 0x000fc800078208ff */
[C-C-:B------:R-:W-:Y:S02]  /*34c0*/  @!P5 LEA.HI.X R7, R8.reuse, c[0x0][0x174], R0.reuse, 0x1, P6 ;  /* 0x00005d000807da11 */ /* 0x140fe400030f0c00 */
[C-C-:B------:R-:W-:Y:S02]  /*34d0*/  @!P4 LEA.HI.X R5, R8.reuse, c[0x0][0x174], R0.reuse, 0x1, P3 ;  /* 0x00005d000805ca11 */ /* 0x140fe400018f0c00 */
[----:B------:R-:W-:Y:S01]  /*34e0*/  @!P2 LEA.HI.X R3, R8, c[0x0][0x174], R0, 0x1, P1 ;  /* 0x00005d000803aa11 */ /* 0x000fe200008f0c00 */
        /* <DEDUP_REMOVED lines=13> */
[----:B------:R1:W-:Y:S02]  /*35c0*/  @!P2 LDGSTS.E.BYPASS.LTC128B.128 [R191+0x1d000], [R2.64+0x100] ;  /* 0x1d00010002bfafae */ /* 0x0003e4000b901d48 */
.L_x_557:
[----:B------:R-:W-:Y:S05]  /*35d0*/  BSYNC B0 ;  /* 0x0000000000007941 */ /* 0x000fea0003800000 */
.L_x_556:
[----:B------:R-:W-:Y:S01]  /*35e0*/  IMAD.MOV.U32 R234, RZ, RZ, c[0x0][0x308] ;  /* 0x0000c200ffea7624 */ /* 0x000fe200078e00ff */
[----:B-12---:R-:W2:Y:S01]  /*35f0*/  LDL R6, [R1+0xc] ;  /* 0x00000c0001067983 */ /* 0x006ea20000100800 */
[----:B------:R-:W-:-:S03]  /*3600*/  IMAD.MOV.U32 R235, RZ, RZ, c[0x0][0x30c] ;  /* 0x0000c300ffeb7624 */ /* 0x000fc600078e00ff */
[----:B------:R-:W0:Y:S04]  /*3610*/  LDGDEPBAR ;  /* 0x00000000000079af */ /* 0x000e280000000000 */
[----:B---3--:R1:W3:Y:S04]  /*3620*/  LDG.E.64 R2, [R234.64+0x8] ;  /* 0x00000808ea027981 */ /* 0x0082e8000c1e1b00 */
[----:B-1--4-:R-:W4:Y:S01]  /*3630*/  LDG.E.64 R234, [R234.64] ;  /* 0x00000008eaea7981 */ /* 0x012f22000c1e1b00 */
[----:B------:R-:W-:Y:S01]  /*3640*/  IMAD R0, R33, c[0x0][0x1c0], R34 ;  /* 0x0000700021007a24 */ /* 0x000fe200078e0222 */
[----:B------:R-:W-:Y:S01]  /*3650*/  SHF.R.S32.HI R5, RZ, 0x1f, R32 ;  /* 0x0000001fff057819 */ /* 0x000fe20000011420 */
[----:B------:R-:W-:Y:S01]  /*3660*/  IMAD.MOV.U32 R180, RZ, RZ, 0x40 ;  /* 0x00000040ffb47424 */ /* 0x000fe200078e00ff */
[----:B------:R-:W-:Y:S01]  /*3670*/  SHF.L.U32 R176, R187, 0x1, RZ ;  /* 0x00000001bbb07819 */ /* 0x000fe200000006ff */
[----:B------:R-:W-:Y:S01]  /*3680*/  IMAD.SHL.U32 R0, R0, 0x20, RZ ;  /* 0x0000002000007824 */ /* 0x000fe200078e00ff */
[----:B------:R-:W-:Y:S01]  /*3690*/  MOV R193, R190 ;  /* 0x000000be00c17202 */ /* 0x000fe20000000f00 */
[----:B------:R-:W-:Y:S01]  /*36a0*/  CS2R R142, SRZ ;  /* 0x00000000008e7805 */ /* 0x000fe2000001ff00 */
[----:B------:R-:W-:Y:S01]  /*36b0*/  IADD3 R243, R250, 0x40, RZ ;  /* 0x00000040faf37810 */ /* 0x000fe20007ffe0ff */
[----:B------:R-:W-:Y:S01]  /*36c0*/  CS2R R140, SRZ ;  /* 0x00000000008c7805 */ /* 0x000fe2000001ff00 */
[----:B------:R-:W-:Y:S01]  /*36d0*/  SHF.R.S32.HI R4, RZ, 0x1f, R0 ;  /* 0x0000001fff047819 */ /* 0x000fe20000011400 */
        /* <DEDUP_REMOVED lines=45> */
[----:B---3--:R-:W-:-:S02]  /*39b0*/  IADD3 R216, P2, P1, R0, R2, R32 ;  /* 0x0000000200d87210 */ /* 0x008fc4000795e020 */
[----:B------:R-:W-:Y:S01]  /*39c0*/  IADD3 R0, R186, 0x3000, RZ ;  /* 0x00003000ba007810 */ /* 0x000fe20007ffe0ff */
[----:B------:R-:W-:Y:S01]  /*39d0*/  CS2R R32, SRZ ;  /* 0x0000000000207805 */ /* 0x000fe2000001ff00 */
[----:B------:R-:W-:Y:S01]  /*39e0*/  IADD3 R2, R187, 0x3000, RZ ;  /* 0x00003000bb027810 */ /* 0x000fe20007ffe0ff */
[----:B------:R-:W-:Y:S01]  /*39f0*/  IMAD.WIDE.U32 R216, R216, -0x2daee0ad, RZ ;  /* 0xd2511f53d8d87825 */ /* 0x000fe200078e00ff */
[----:B------:R-:W-:Y:S02]  /*3a00*/  SEL R0, R0, R186, !P0 ;  /* 0x000000ba00007207 */ /* 0x000fe40004000000 */
[----:B------:R-:W-:Y:S02]  /*3a10*/  IADD3.X R244, R4, R3, R5, P2, P1 ;  /* 0x0000000304f47210 */ /* 0x000fe400017e2405 */
[----:B------:R-:W-:Y:S01]  /*3a20*/  IADD3 R3, R239, 0x40, R250 ;  /* 0x00000040ef037810 */ /* 0x000fe20007ffe0fa */
[----:B------:R-:W-:Y:S01]  /*3a30*/  IMAD.SHL.U32 R168, R0, 0x2, RZ ;  /* 0x0000000200a87824 */ /* 0x000fe200078e00ff */
[----:B------:R-:W-:Y:S01]  /*3a40*/  SEL R2, R2, R187, !P0 ;  /* 0x000000bb02027207 */ /* 0x000fe20004000000 */
[----:B------:R-:W-:Y:S01]  /*3a50*/  IMAD.MOV.U32 R0, RZ, RZ, c[0x0][0x22c] ;  /* 0x00008b00ff007624 */ /* 0x000fe200078e00ff */
[----:B--2---:R-:W-:Y:S01]  /*3a60*/  R2P PR, R6, 0x6 ;  /* 0x0000000606007804 */ /* 0x004fe20000000000 */
[----:B------:R-:W-:-:S02]  /*3a70*/  IMAD.IADD R242, R3, 0x1, -R199 ;  /* 0x0000000103f27824 */ /* 0x000fc400078e0ac7 */
[----:B------:R-:W-:Y:S02]  /*3a80*/  IMAD R0, R0, c[0x0][0x1c0], RZ ;  /* 0x0000700000007a24 */ /* 0x000fe400078e02ff */
[----:B------:R-:W-:Y:S01]  /*3a90*/  IMAD.SHL.U32 R175, R2, 0x2, RZ ;  /* 0x0000000202af7824 */ /* 0x000fe200078e00ff */
[----:B------:R-:W-:Y:S01]  /*3aa0*/  SEL R185, R185, 0xffffffe0, !P1 ;  /* 0xffffffe0b9b97807 */ /* 0x000fe20004800000 */
[----:B------:R-:W-:Y:S01]  /*3ab0*/  IMAD.SHL.U32 R236, R0, 0x10, RZ ;  /* 0x0000001000ec7824 */ /* 0x000fe200078e00ff */
[----:B------:R-:W-:Y:S01]  /*3ac0*/  SEL R180, R180, 0xffffffc0, !P2 ;  /* 0xffffffc0b4b47807 */ /* 0x000fe20005000000 */
[----:B------:R-:W-:Y:S01]  /*3ad0*/  IMAD.SHL.U32 R198, R0, 0x8, RZ ;  /* 0x0000000800c67824 */ /* 0x000fe200078e00ff */
[----:B----4-:R-:W-:Y:S01]  /*3ae0*/  IADD3 R3, R235, -0x4498517b, RZ ;  /* 0xbb67ae85eb037810 */ /* 0x010fe20007ffe0ff */
[----:B------:R-:W-:Y:S01]  /*3af0*/  IMAD.IADD R182, R181, 0x1, R185 ;  /* 0x00000001b5b67824 */ /* 0x000fe200078e02b9 */
[C---:B------:R-:W-:Y:S01]  /*3b00*/  IADD3 R2, R234.reuse, 0x3c6ef372, RZ ;  /* 0x3c6ef372ea027810 */ /* 0x040fe20007ffe0ff */
[----:B------:R-:W-:Y:S01]  /*3b10*/  IMAD.IADD R177, R185, 0x1, R176 ;  /* 0x00000001b9b17824 */ /* 0x000fe200078e02b0 */
[C---:B------:R-:W-:Y:S01]  /*3b20*/  IADD3 R4, R234.reuse, -0x61c88647, RZ ;  /* 0x9e3779b9ea047810 */ /* 0x040fe20007ffe0ff */
[----:B------:R-:W-:Y:S01]  /*3b30*/  IMAD.IADD R183, R181, 0x1, R180 ;  /* 0x00000001b5b77824 */ /* 0x000fe200078e02b4 */
[----:B------:R-:W-:Y:S01]  /*3b40*/  IADD3 R3, R234, -0x255992d5, RZ ;  /* 0xdaa66d2bea037810 */ /* 0x000fe20007ffe0ff */
[C---:B------:R-:W-:Y:S01]  /*3b50*/  IMAD.IADD R179, R180.reuse, 0x1, R176 ;  /* 0x00000001b4b37824 */ /* 0x040fe200078e02b0 */
[C---:B------:R-:W-:Y:S01]  /*3b60*/  IADD3 R2, R235.reuse, 0x32370b8f, RZ ;  /* 0x32370b8feb027810 */ /* 0x040fe20007ffe0ff */
[----:B------:R-:W-:Y:S01]  /*3b70*/  IMAD.IADD R178, R180, 0x1, R177 ;  /* 0x00000001b4b27824 */ /* 0x000fe200078e02b1 */
[----:B------:R-:W-:-:S02]  /*3b80*/  IADD3 R4, R235, 0x76cf5d0a, RZ ;  /* 0x76cf5d0aeb047810 */ /* 0x000fc40007ffe0ff */
[C---:B------:R-:W-:Y:S02]  /*3b90*/  IADD3 R3, R235.reuse, -0x126145ec, RZ ;  /* 0xed9eba14eb037810 */ /* 0x040fe40007ffe0ff */
[C---:B------:R-:W-:Y:S02]  /*3ba0*/  IADD3 R2, R234.reuse, 0x1715609d, RZ ;  /* 0x1715609dea027810 */ /* 0x040fe40007ffe0ff */
[C---:B------:R-:W-:Y:S02]  /*3bb0*/  IADD3 R4, R234.reuse, 0x78dde6e4, RZ ;  /* 0x78dde6e4ea047810 */ /* 0x040fe40007ffe0ff */
[----:B------:R-:W-:Y:S02]  /*3bc0*/  IADD3 R3, R234, -0x4ab325aa, RZ ;  /* 0xb54cda56ea037810 */ /* 0x000fe40007ffe0ff */
[C---:B------:R-:W-:Y:S02]  /*3bd0*/  IADD3 R2, R235.reuse, 0x646e171e, RZ ;  /* 0x646e171eeb027810 */ /* 0x040fe40007ffe0ff */
[----:B------:R-:W-:-:S02]  /*3be0*/  IADD3 R4, R235, -0x56f99767, RZ ;  /* 0xa9066899eb047810 */ /* 0x000fc40007ffe0ff */
[C---:B------:R-:W-:Y:S02]  /*3bf0*/  IADD3 R6, R236.reuse, 0x20, RZ ;  /* 0x00000020ec067810 */ /* 0x040fe40007ffe0ff */
[C---:B------:R-:W-:Y:S02]  /*3c00*/  IADD3 R3, R236.reuse, 0x80, RZ ;  /* 0x00000080ec037810 */ /* 0x040fe40007ffe0ff */
[----:B------:R-:W-:Y:S01]  /*3c10*/  IADD3 R2, R236, 0xa0, RZ ;  /* 0x000000a0ec027810 */ /* 0x000fe20007ffe0ff */
[----:B------:R-:W-:Y:S01]  /*3c20*/  IMAD.IADD R249, R198, 0x1, R6 ;  /* 0x00000001c6f97824 */ /* 0x000fe200078e0206 */
[----:B------:R-:W-:Y:S01]  /*3c30*/  IADD3 R4, R236, 0x60, RZ ;  /* 0x00000060ec047810 */ /* 0x000fe20007ffe0ff */
[----:B------:R-:W-:Y:S01]  /*3c40*/  IMAD.IADD R246, R198, 0x1, R3 ;  /* 0x00000001c6f67824 */ /* 0x000fe200078e0203 */
[----:B------:R-:W-:Y:S01]  /*3c50*/  IADD3 R5, R236, 0x40, RZ ;  /* 0x00000040ec057810 */ /* 0x000fe20007ffe0ff */
[----:B------:R-:W-:Y:S01]  /*3c60*/  IMAD.IADD R245, R198, 0x1, R2 ;  /* 0x00000001c6f57824 */ /* 0x000fe200078e0202 */
[----:B------:R-:W-:Y:S01]  /*3c70*/  IADD3 R184, R180, R182, RZ ;  /* 0x000000b6b4b87210 */ /* 0x000fe20007ffe0ff */
[C---:B------:R-:W-:Y:S01]  /*3c80*/  IMAD.IADD R247, R198.reuse, 0x1, R4 ;  /* 0x00000001c6f77824 */ /* 0x040fe200078e0204 */
[C---:B------:R-:W-:Y:S01]  /*3c90*/  IADD3 R248, R198.reuse, R5, RZ ;  /* 0x00000005c6f87210 */ /* 0x040fe20007ffe0ff */
[----:B------:R-:W-:-:S02]  /*3ca0*/  IMAD.IADD R5, R198, 0x1, R249 ;  /* 0x00000001c6057824 */ /* 0x000fc400078e02f9 */
[C---:B------:R-:W-:Y:S01]  /*3cb0*/  IMAD.IADD R2, R198.reuse, 0x1, R246 ;  /* 0x00000001c6027824 */ /* 0x040fe200078e02f6 */
[C---:B------:R-:W-:Y:S01]  /*3cc0*/  IADD3 R4, R198.reuse, R248, RZ ;  /* 0x000000f8c6047210 */ /* 0x040fe20007ffe0ff */
[C---:B------:R-:W-:Y:S01]  /*3cd0*/  IMAD.IADD R0, R198.reuse, 0x1, R245 ;  /* 0x00000001c6007824 */ /* 0x040fe200078e02f5 */
[C---:B------:R-:W-:Y:S01]  /*3ce0*/  IADD3 R226, R198.reuse, R5, RZ ;  /* 0x00000005c6e27210 */ /* 0x040fe20007ffe0ff */
[C---:B------:R-:W-:Y:S02]  /*3cf0*/  IMAD.IADD R3, R198.reuse, 0x1, R247 ;  /* 0x00000001c6037824 */ /* 0x040fe400078e02f7 */
[C---:B------:R-:W-:Y:S01]  /*3d00*/  IMAD.IADD R220, R198.reuse, 0x1, R2 ;  /* 0x00000001c6dc7824 */ /* 0x040fe200078e0202 */
[C---:B------:R-:W-:Y:S01]  /*3d10*/  IADD3 R218, R198.reuse, R0, RZ ;  /* 0x00000000c6da7210 */ /* 0x040fe20007ffe0ff */
[C---:B------:R-:W-:Y:S02]  /*3d20*/  IMAD.IADD R222, R198.reuse, 0x1, R3 ;  /* 0x00000001c6de7824 */ /* 0x040fe400078e0203 */
[C---:B------:R-:W-:Y:S01]  /*3d30*/  IMAD.IADD R224, R198.reuse, 0x1, R4 ;  /* 0x00000001c6e07824 */ /* 0x040fe200078e0204 */
[C---:B------:R-:W-:Y:S01]  /*3d40*/  IADD3 R219, R198.reuse, R220, RZ ;  /* 0x000000dcc6db7210 */ /* 0x040fe20007ffe0ff */
[----:B------:R-:W-:-:S02]  /*3d50*/  IMAD.IADD R221, R198, 0x1, R222 ;  /* 0x00000001c6dd7824 */ /* 0x000fc400078e02de */
[C---:B------:R-:W-:Y:S02]  /*3d60*/  IMAD.IADD R225, R198.reuse, 0x1, R226 ;  /* 0x00000001c6e17824 */ /* 0x040fe400078e02e2 */
[C---:B------:R-:W-:Y:S01]  /*3d70*/  IMAD.IADD R223, R198.reuse, 0x1, R224 ;  /* 0x00000001c6df7824 */ /* 0x040fe200078e02e0 */
[C---:B------:R-:W-:Y:S01]  /*3d80*/  IADD3 R229, R198.reuse, R221, RZ ;  /* 0x000000ddc6e57210 */ /* 0x040fe20007ffe0ff */
[C---:B------:R-:W-:Y:S02]  /*3d90*/  IMAD.IADD R215, R198.reuse, 0x1, R218 ;  /* 0x00000001c6d77824 */ /* 0x040fe400078e02da */
[C---:B------:R-:W-:Y:S02]  /*3da0*/  IMAD.IADD R231, R198.reuse, 0x1, R225 ;  /* 0x00000001c6e77824 */ /* 0x040fe400078e02e1 */
[C---:B------:R-:W-:Y:S02]  /*3db0*/  IMAD.IADD R230, R198.reuse, 0x1, R223 ;  /* 0x00000001c6e67824 */ /* 0x040fe400078e02df */
[----:B------:R-:W-:-:S02]  /*3dc0*/  IMAD.IADD R228, R198, 0x1, R219 ;  /* 0x00000001c6e47824 */ /* 0x000fc400078e02db */
[----:B------:R-:W-:Y:S02]  /*3dd0*/  IMAD.IADD R227, R198, 0x1, R215 ;  /* 0x00000001c6e37824 */ /* 0x000fe400078e02d7 */
.L_x_560:
[----:B------:R-:W0:Y:S01]  /*3de0*/  LDGDEPBAR ;  /* 0x00000000000079af */ /* 0x000e220000000000 */
[----:B------:R-:W-:Y:S01]  /*3df0*/  IMAD.IADD R0, R175, 0x1, R185 ;  /* 0x00000001af007824 */ /* 0x000fe200078e02b9 */
[----:B-----5:R-:W-:Y:S01]  /*3e00*/  FSETP.NEU.FTZ.AND P0, PT, R205, -INF , PT ;  /* 0xff800000cd00780b */ /* 0x020fe20003f1d000 */
[--C-:B------:R-:W-:Y:S01]  /*3e10*/  IMAD.IADD R3, R175, 0x1, R180.reuse ;  /* 0x00000001af037824 */ /* 0x100fe200078e02b4 */
[----:B------:R-:W-:Y:S01]  /*3e20*/  IADD3 R92, R235, 0x32370b8f, RZ ;  /* 0x32370b8feb5c7810 */ /* 0x000fe20007ffe0ff */
[----:B------:R-:W-:Y:S02]  /*3e30*/  IMAD.IADD R2, R0, 0x1, R180 ;  /* 0x0000000100027824 */ /* 0x000fe400078e02b4 */
[----:B------:R-:W-:Y:S01]  /*3e40*/  IMAD.SHL.U32 R88, R251, 0x20, RZ ;  /* 0x00000020fb587824 */ /* 0x000fe200078e00ff */
[----:B------:R-:W-:Y:S04]  /*3e50*/  DEPBAR.LE SB0, 0x0 ;  /* 0x000080000000791a */ /* 0x000fe80000000000 */
[----:B------:R-:W-:Y:S06]  /*3e60*/  BAR.SYNC.DEFER_BLOCKING 0x0 ;  /* 0x0000000000007b1d */ /* 0x000fec0000010000 */
[----:B------:R-:W-:Y:S06]  /*3e70*/  LDSM.16.M88.4 R16, [R175] ;  /* 0x00000000af10783b */ /* 0x000fec0000000200 */
[----:B------:R-:W1:Y:S06]  /*3e80*/  LDSM.16.M88.4 R8, [R172+0x12000] ;  /* 0x01200000ac08783b */ /* 0x000e6c0000000200 */
[----:B------:R-:W2:Y:S06]  /*3e90*/  LDSM.16.M88.4 R68, [R172+0x12800] ;  /* 0x01280000ac44783b */ /* 0x000eac0000000200 */
[----:B------:R-:W-:Y:S06]  /*3ea0*/  LDSM.16.M88.4 R72, [R0] ;  /* 0x000000000048783b */ /* 0x000fec0000000200 */
[----:B------:R-:W3:Y:S06]  /*3eb0*/  LDSM.16.M88.4 R76, [R169+0x12000] ;  /* 0x01200000a94c783b */ /* 0x000eec0000000200 */
[----:B------:R-:W4:Y:S06]  /*3ec0*/  LDSM.16.M88.4 R80, [R169+0x12800] ;  /* 0x01280000a950783b */ /* 0x000f2c0000000200 */
[----:B------:R-:W-:Y:S01]  /*3ed0*/  LDSM.16.M88.4 R84, [R171+0x12000] ;  /* 0x01200000ab54783b */ /* 0x000fe20000000200 */
        /* <DEDUP_REMOVED lines=10> */
[----:B------:R-:W-:Y:S06]  /*3f80*/  LDSM.16.M88.4 R72, [R2] ;  /* 0x000000000248783b */ /* 0x000fec0000000200 */
[----:B------:R-:W3:Y:S01]  /*3f90*/  LDSM.16.M88.4 R80, [R170+0x12000] ;  /* 0x01200000aa50783b */ /* 0x000ee20000000200 */
[C---:B-1----:R-:W-:Y:S08]  /*3fa0*/  HMMA.16816.F32.BF16 R4, R68.reuse, R84, R4 ;  /* 0x000000544404723c */ /* 0x042ff00000041804 */
[C---:B------:R-:W-:Y:S01]  /*3fb0*/  HMMA.16816.F32.BF16 R8, R68.reuse, R86, R8 ;  /* 0x000000564408723c */ /* 0x040fe20000041808 */
[----:B------:R-:W1:Y:S07]  /*3fc0*/  LDSM.16.M88.4 R84, [R170+0x12800] ;  /* 0x01280000aa54783b */ /* 0x000e6e0000000200 */
[C---:B--2---:R-:W-:Y:S08]  /*3fd0*/  HMMA.16816.F32.BF16 R12, R68.reuse, R76, R12 ;  /* 0x0000004c440c723c */ /* 0x044ff0000004180c */
[----:B------:R-:W-:Y:S01]  /*3fe0*/  HMMA.16816.F32.BF16 R16, R68, R78, R16 ;  /* 0x0000004e4410723c */ /* 0x000fe20000041810 */
[----:B------:R-:W-:Y:S06]  /*3ff0*/  LDSM.16.M88.4 R68, [R175+0x2000] ;  /* 0x00200000af44783b */ /* 0x000fec0000000200 */
[----:B------:R-:W2:Y:S01]  /*4000*/  LDSM.16.M88.4 R76, [R172+0x14000] ;  /* 0x01400000ac4c783b */ /* 0x000ea20000000200 */
[C---:B---3--:R-:W-:Y:S08]  /*4010*/  HMMA.16816.F32.BF16 R4, R72.reuse, R80, R4 ;  /* 0x000000504804723c */ /* 0x048ff00000041804 */
[C---:B------:R-:W-:Y:S01]  /*4020*/  HMMA.16816.F32.BF16 R8, R72.reuse, R82, R8 ;  /* 0x000000524808723c */ /* 0x040fe20000041808 */
[----:B------:R-:W-:Y:S07]  /*4030*/  LDSM.16.M88.4 R80, [R0+0x2000] ;  /* 0x002000000050783b */ /* 0x000fee0000000200 */
[C---:B-1----:R-:W-:Y:S08]  /*4040*/  HMMA.16816.F32.BF16 R12, R72.reuse, R84, R12 ;  /* 0x00000054480c723c */ /* 0x042ff0000004180c */
[----:B------:R-:W-:Y:S01]  /*4050*/  HMMA.16816.F32.BF16 R16, R72, R86, R16 ;  /* 0x000000564810723c */ /* 0x000fe20000041810 */
[----:B------:R-:W1:Y:S06]  /*4060*/  LDSM.16.M88.4 R72, [R172+0x14800] ;  /* 0x01480000ac48783b */ /* 0x000e6c0000000200 */
[----:B------:R-:W3:Y:S01]  /*4070*/  LDSM.16.M88.4 R84, [R169+0x14000] ;  /* 0x01400000a954783b */ /* 0x000ee20000000200 */
[C---:B--2---:R-:W-:Y:S08]  /*4080*/  HMMA.16816.F32.BF16 R4, R68.reuse, R76, R4 ;  /* 0x0000004c4404723c */ /* 0x044ff00000041804 */
[C---:B------:R-:W-:Y:S01]  /*4090*/  HMMA.16816.F32.BF16 R8, R68.reuse, R78, R8 ;  /* 0x0000004e4408723c */ /* 0x040fe20000041808 */
[----:B------:R-:W2:Y:S07]  /*40a0*/  LDSM.16.M88.4 R76, [R169+0x14800] ;  /* 0x01480000a94c783b */ /* 0x000eae0000000200 */
[C---:B-1----:R-:W-:Y:S08]  /*40b0*/  HMMA.16816.F32.BF16 R12, R68.reuse, R72, R12 ;  /* 0x00000048440c723c */ /* 0x042ff0000004180c */
[----:B------:R-:W-:Y:S01]  /*40c0*/  HMMA.16816.F32.BF16 R16, R68, R74, R16 ;  /* 0x0000004a4410723c */ /* 0x000fe20000041810 */
[----:B------:R-:W-:Y:S06]  /*40d0*/  LDSM.16.M88.4 R68, [R3+0x2000] ;  /* 0x002000000344783b */ /* 0x000fec0000000200 */
[----:B------:R-:W1:Y:S01]  /*40e0*/  LDSM.16.M88.4 R72, [R171+0x14000] ;  /* 0x01400000ab48783b */ /* 0x000e620000000200 */
[C---:B---3--:R-:W-:Y:S08]  /*40f0*/  HMMA.16816.F32.BF16 R4, R80.reuse, R84, R4 ;  /* 0x000000545004723c */ /* 0x048ff00000041804 */
[C---:B------:R-:W-:Y:S01]  /*4100*/  HMMA.16816.F32.BF16 R8, R80.reuse, R86, R8 ;  /* 0x000000565008723c */ /* 0x040fe20000041808 */
[----:B------:R-:W3:Y:S07]  /*4110*/  LDSM.16.M88.4 R84, [R171+0x14800] ;  /* 0x01480000ab54783b */ /* 0x000eee0000000200 */
[C---:B--2---:R-:W-:Y:S08]  /*4120*/  HMMA.16816.F32.BF16 R12, R80.reuse, R76, R12 ;  /* 0x0000004c500c723c */ /* 0x044ff0000004180c */
[----:B------:R-:W-:Y:S01]  /*4130*/  HMMA.16816.F32.BF16 R16, R80, R78, R16 ;  /* 0x0000004e5010723c */ /* 0x000fe20000041810 */
[----:B------:R-:W-:Y:S06]  /*4140*/  LDSM.16.M88.4 R76, [R2+0x2000] ;  /* 0x00200000024c783b */ /* 0x000fec0000000200 */
[----:B------:R-:W2:Y:S01]  /*4150*/  LDSM.16.M88.4 R80, [R170+0x14000] ;  /* 0x01400000aa50783b */ /* 0x000ea20000000200 */
[C---:B-1----:R-:W-:Y:S08]  /*4160*/  HMMA.16816.F32.BF16 R4, R68.reuse, R72, R4 ;  /* 0x000000484404723c */ /* 0x042ff00000041804 */
[C---:B------:R-:W-:Y:S01]  /*4170*/  HMMA.16816.F32.BF16 R8, R68.reuse, R74, R8 ;  /* 0x0000004a4408723c */ /* 0x040fe20000041808 */
[----:B------:R-:W-:Y:S07]  /*4180*/  LDSM.16.M88.4 R72, [R175+0x4000] ;  /* 0x00400000af48783b */ /* 0x000fee0000000200 */
[C---:B---3--:R-:W-:Y:S08]  /*4190*/  HMMA.16816.F32.BF16 R12, R68.reuse, R84, R12 ;  /* 0x00000054440c723c */ /* 0x048ff0000004180c */
        /* <DEDUP_REMOVED lines=19> */
[----:B------:R1:W-:Y:S07]  /*42d0*/  LDSM.16.M88.4 R76, [R2+0x4000] ;  /* 0x00400000024c783b */ /* 0x0003ee0000000200 */
[C---:B---3--:R-:W-:Y:S08]  /*42e0*/  HMMA.16816.F32.BF16 R12, R68.reuse, R84, R12 ;  /* 0x00000054440c723c */ /* 0x048ff0000004180c */
[----:B------:R-:W-:Y:S01]  /*42f0*/  HMMA.16816.F32.BF16 R16, R68, R86, R16 ;  /* 0x000000564410723c */ /* 0x000fe20000041810 */
[----:B------:R-:W3:Y:S06]  /*4300*/  LDSM.16.M88.4 R68, [R171+0x16800] ;  /* 0x01680000ab44783b */ /* 0x000eec0000000200 */
[----:B------:R-:W4:Y:S01]  /*4310*/  LDSM.16.M88.4 R84, [R170+0x16000] ;  /* 0x01600000aa54783b */ /* 0x000f220000000200 */
[C---:B--2---:R-:W-:Y:S05]  /*4320*/  HMMA.16816.F32.BF16 R4, R72.reuse, R80, R4 ;  /* 0x000000504804723c */ /* 0x044fea0000041804 */
[C---:B-1----:R-:W-:Y:S02]  /*4330*/  IMAD.SHL.U32 R2, R192.reuse, 0x40, RZ ;  /* 0x00000040c0027824 */ /* 0x042fe400078e00ff */
[----:B------:R-:W-:Y:S01]  /*4340*/  IMAD R80, R192, 0x4, R252 ;  /* 0x00000004c0507824 */ /* 0x000fe200078e02fc */
[C---:B------:R-:W-:Y:S03]  /*4350*/  HMMA.16816.F32.BF16 R8, R72.reuse, R82, R8 ;  /* 0x000000524808723c */ /* 0x040fe60000041808 */
[----:B------:R-:W-:Y:S01]  /*4360*/  ISETP.GE.AND P6, PT, R2, R242, PT ;  /* 0x000000f20200720c */ /* 0x000fe20003fc6270 */
[----:B------:R-:W-:Y:S03]  /*4370*/  IMAD.WIDE.U32 R80, R80, -0x326172a9, RZ ;  /* 0xcd9e8d5750507825 */ /* 0x000fe600078e00ff */
[-C--:B------:R-:W-:Y:S02]  /*4380*/  ISETP.LT.AND P6, PT, R243, R199.reuse, P6 ;  /* 0x000000c7f300720c */ /* 0x080fe400037c1270 */
[----:B------:R-:W-:Y:S03]  /*4390*/  IADD3 R83, R235, -0x4498517b, RZ ;  /* 0xbb67ae85eb537810 */ /* 0x000fe60007ffe0ff */
[----:B------:R-:W-:Y:S08]  /*43a0*/  IADD3 R82, R234, -0x61c88647, RZ ;  /* 0x9e3779b9ea527810 */ /* 0x000ff00007ffe0ff */
[----:B------:R-:W1:Y:S01]  /*43b0*/  @!P6 S2R R3, SR_TID.X ;  /* 0x000000000003e919 */ /* 0x000e620000002100 */
[----:B------:R-:W-:Y:S01]  /*43c0*/  @!P6 IADD3 R0, -R239, 0x1, R204 ;  /* 0x00000001ef00e810 */ /* 0x000fe20007ffe1cc */
[C---:B---3--:R-:W-:Y:S03]  /*43d0*/  HMMA.16816.F32.BF16 R12, R72.reuse, R68, R12 ;  /* 0x00000044480c723c */ /* 0x048fe6000004180c */
[----:B------:R-:W-:Y:S05]  /*43e0*/  @!P6 IADD3 R2, R2, R0, R199 ;  /* 0x000000000202e210 */ /* 0x000fea0007ffe0c7 */
[----:B------:R-:W-:Y:S01]  /*43f0*/  HMMA.16816.F32.BF16 R16, R72, R70, R16 ;  /* 0x000000464810723c */ /* 0x000fe20000041810 */
[----:B------:R-:W2:Y:S06]  /*4400*/  LDSM.16.M88.4 R68, [R170+0x16800] ;  /* 0x01680000aa44783b */ /* 0x000eac0000000200 */
[CC--:B------:R-:W-:Y:S01]  /*4410*/  @!P6 IMNMX R72, R2.reuse, R199.reuse, PT ;  /* 0x000000c70248e217 */ /* 0x0c0fe20003800200 */
[C---:B----4-:R-:W-:Y:S05]  /*4420*/  HMMA.16816.F32.BF16 R4, R76.reuse, R84, R4 ;  /* 0x000000544c04723c */ /* 0x050fea0000041804 */
[----:B-1----:R-:W-:Y:S01]  /*4430*/  @!P6 IMAD.SHL.U32 R3, R3, 0x2, RZ ;  /* 0x000000020303e824 */ /* 0x002fe200078e00ff */
[----:B------:R-:W-:Y:S01]  /*4440*/  @!P6 IADD3 R2, R2, 0x8, RZ ;  /* 0x000000080202e810 */ /* 0x000fe20007ffe0ff */
[----:B------:R-:W-:Y:S01]  /*4450*/  FMUL.FTZ R73, R205, 1.4426950216293334961 ;  /* 0x3fb8aa3bcd497820 */ /* 0x000fe20000410000 */
[C---:B------:R-:W-:Y:S04]  /*4460*/  HMMA.16816.F32.BF16 R8, R76.reuse, R86, R8 ;  /* 0x000000564c08723c */ /* 0x040fe80000041808 */
[----:B------:R-:W-:Y:S01]  /*4470*/  @!P6 LOP3.LUT R0, R88, 0x6, R3, 0xf8, !PT ;  /* 0x000000065800e812 */ /* 0x000fe200078ef803 */
[----:B------:R-:W-:Y:S01]  /*4480*/  FMUL.FTZ R3, R206, 1.4426950216293334961 ;  /* 0x3fb8aa3bce037820 */ /* 0x000fe20000410000 */
[----:B------:R-:W-:Y:S02]  /*4490*/  FSEL R73, R73, RZ, P0 ;  /* 0x000000ff49497208 */ /* 0x000fe40000000000 */
[----:B------:R-:W-:Y:S01]  /*44a0*/  @!P6 IMNMX R2, R2, R199, PT ;  /* 0x000000c70202e217 */ /* 0x000fe20003800200 */
[----:B------:R-:W-:Y:S01]  /*44b0*/  @!P6 IMAD R0, R233, 0x40, R0 ;  /* 0x00000040e900e824 */ /* 0x000fe200078e0200 */
[----:B------:R-:W-:Y:S02]  /*44c0*/  FSETP.NEU.FTZ.AND P0, PT, R206, -INF , PT ;  /* 0xff800000ce00780b */ /* 0x000fe40003f1d000 */
[----:B------:R-:W-:Y:S02]  /*44d0*/  IADD3 R84, R235, 0x76cf5d0a, RZ ;  /* 0x76cf5d0aeb547810 */ /* 0x000fe40007ffe0ff */
[CC--:B------:R-:W-:Y:S02]  /*44e0*/  @!P6 ISETP.GE.AND P1, PT, R0.reuse, R72.reuse, PT ;  /* 0x000000480000e20c */ /* 0x0c0fe40003f26270 */
[----:B------:R-:W-:Y:S02]  /*44f0*/  @!P6 IADD3 R74, R0, 0x1, RZ ;  /* 0x00000001004ae810 */ /* 0x000fe40007ffe0ff */
[----:B------:R-:W-:Y:S02]  /*4500*/  @!P6 FSEL R4, R4, -INF , !P1 ;  /* 0xff8000000404e808 */ /* 0x000fe40004800000 */
[----:B------:R-:W-:Y:S02]  /*4510*/  @!P6 ISETP.GE.AND P1, PT, R74, R72, PT ;  /* 0x000000484a00e20c */ /* 0x000fe40003f26270 */
[----:B------:R-:W-:Y:S01]  /*4520*/  FSEL R3, R3, RZ, P0 ;  /* 0x000000ff03037208 */ /* 0x000fe20000000000 */
[--C-:B------:R-:W-:Y:S01]  /*4530*/  FFMA.FTZ R4, R4, c[0x0][0x23c], -R73.reuse ;  /* 0x00008f0004047a23 */ /* 0x100fe20000010849 */
[----:B------:R-:W-:Y:S01]  /*4540*/  @!P6 FSEL R5, R5, -INF , !P1 ;  /* 0xff8000000505e808 */ /* 0x000fe20004800000 */
[C---:B--2---:R-:W-:Y:S02]  /*4550*/  HMMA.16816.F32.BF16 R12, R76.reuse, R68, R12 ;  /* 0x000000444c0c723c */ /* 0x044fe4000004180c */
[----:B------:R1:W-:Y:S01]  /*4560*/  MUFU.EX2 R89, R4 ;  /* 0x0000000400597308 */ /* 0x0003e20000000800 */
[-C--:B------:R-:W-:Y:S01]  /*4570*/  @!P6 ISETP.GE.AND P1, PT, R0, R2.reuse, PT ;  /* 0x000000020000e20c */ /* 0x080fe20003f26270 */
[----:B------:R-:W-:Y:S01]  /*4580*/  FFMA.FTZ R5, R5, c[0x0][0x23c], -R73 ;  /* 0x00008f0005057a23 */ /* 0x000fe20000010849 */
[----:B------:R-:W-:Y:S02]  /*4590*/  @!P6 ISETP.GE.AND P0, PT, R74, R2, PT ;  /* 0x000000024a00e20c */ /* 0x000fe40003f06270 */
[----:B------:R-:W-:Y:S01]  /*45a0*/  @!P6 FSEL R6, R6, -INF , !P1 ;  /* 0xff8000000606e808 */ /* 0x000fe20004800000 */
[----:B------:R-:W-:Y:S04]  /*45b0*/  HMMA.16816.F32.BF16 R16, R76, R70, R16 ;  /* 0x000000464c10723c */ /* 0x000fe80000041810 */
[--C-:B------:R-:W-:Y:S01]  /*45c0*/  FFMA.FTZ R6, R6, c[0x0][0x23c], -R3.reuse ;  /* 0x00008f0006067a23 */ /* 0x100fe20000010803 */
[----:B------:R2:W3:Y:S01]  /*45d0*/  MUFU.EX2 R88, R5 ;  /* 0x0000000500587308 */ /* 0x0004e20000000800 */
[----:B------:R-:W-:Y:S02]  /*45e0*/  LOP3.LUT R74, R81, R244, R234, 0x96, !PT ;  /* 0x000000f4514a7212 */ /* 0x000fe400078e96ea */
[----:B------:R-:W-:Y:S04]  /*45f0*/  @!P6 FSEL R7, R7, -INF , !P0 ;  /* 0xff8000000707e808 */ /* 0x000fe80004000000 */
[----:B------:R-:W-:Y:S01]  /*4600*/  IMAD.WIDE.U32 R74, R74, -0x2daee0ad, RZ ;  /* 0xd2511f534a4a7825 */ /* 0x000fe200078e00ff */
[C---:B------:R-:W-:Y:S02]  /*4610*/  IADD3 R85, R234.reuse, 0x3c6ef372, RZ ;  /* 0x3c6ef372ea557810 */ /* 0x040fe40007ffe0ff */
[----:B------:R4:W3:Y:S01]  /*4620*/  MUFU.EX2 R91, R6 ;  /* 0x00000006005b7308 */ /* 0x0008e20000000800 */
[----:B------:R-:W-:Y:S01]  /*4630*/  FFMA.FTZ R7, R7, c[0x0][0x23c], -R3 ;  /* 0x00008f0007077a23 */ /* 0x000fe20000010803 */
[C---:B------:R-:W-:Y:S01]  /*4640*/  IADD3 R86, R234.reuse, 0x78dde6e4, RZ ;  /* 0x78dde6e4ea567810 */ /* 0x040fe20007ffe0ff */
[----:B-1----:R-:W-:Y:S01]  /*4650*/  IMAD R4, R233, 0x2, R251 ;  /* 0x00000002e9047824 */ /* 0x002fe200078e02fb */
[----:B------:R-:W-:Y:S02]  /*4660*/  IADD3 R68, R235, -0x56f99767, RZ ;  /* 0xa9066899eb447810 */ /* 0x000fe40007ffe0ff */
[----:B------:R-:W-:Y:S02]  /*4670*/  IADD3 R69, R234, -0x4ab325aa, RZ ;  /* 0xb54cda56ea457810 */ /* 0x000fe40007ffe0ff */
[----:B------:R-:W-:Y:S02]  /*4680*/  LOP3.LUT R4, R217, R235, R4, 0x96, !PT ;  /* 0x000000ebd9047212 */ /* 0x000fe400078e9604 */
[----:B------:R1:W1:Y:S03]  /*4690*/  MUFU.EX2 R90, R7 ;  /* 0x00000007005a7308 */ /* 0x0002660000000800 */
[----:B--2---:R-:W-:Y:S05]  /*46a0*/  IMAD.WIDE.U32 R4, R4, -0x326172a9, RZ ;  /* 0xcd9e8d5704047825 */ /* 0x004fea00078e00ff */
[----:B------:R-:W-:Y:S02]  /*46b0*/  LOP3.LUT R82, R5, R80, R82, 0x96, !PT ;  /* 0x0000005005527212 */ /* 0x000fe400078e9652 */
[----:B------:R-:W-:Y:S02]  /*46c0*/  LOP3.LUT R80, R75, R216, R83, 0x96, !PT ;  /* 0x000000d84b507212 */ /* 0x000fe400078e9653 */
[----:B------:R-:W-:Y:S01]  /*46d0*/  @!P6 IADD3 R5, R0, 0x9, RZ ;  /* 0x000000090005e810 */ /* 0x000fe20007ffe0ff */
[----:B------:R-:W-:Y:S01]  /*46e0*/  IMAD.WIDE.U32 R82, R82, -0x2daee0ad, RZ ;  /* 0xd2511f5352527825 */ /* 0x000fe200078e00ff */
[----:B----4-:R-:W-:Y:S03]  /*46f0*/  @!P6 IADD3 R6, R0, 0x8, RZ ;  /* 0x000000080006e810 */ /* 0x010fe60007ffe0ff */
[----:B------:R-:W-:Y:S01]  /*4700*/  IMAD.WIDE.U32 R80, R80, -0x326172a9, RZ ;  /* 0xcd9e8d5750507825 */ /* 0x000fe200078e00ff */
[----:B------:R-:W-:Y:S02]  /*4710*/  @!P6 ISETP.GE.AND P0, PT, R6, R72, PT ;  /* 0x000000480600e20c */ /* 0x000fe40003f06270 */
[----:B------:R-:W-:Y:S02]  /*4720*/  LOP3.LUT R74, R83, R74, R84, 0x96, !PT ;  /* 0x0000004a534a7212 */ /* 0x000fe400078e9654 */
[----:B------:R-:W-:Y:S02]  /*4730*/  @!P6 FSEL R8, R8, -INF , !P0 ;  /* 0xff8000000808e808 */ /* 0x000fe40004000000 */
[----:B------:R-:W-:Y:S01]  /*4740*/  @!P6 ISETP.GE.AND P0, PT, R5, R72, PT ;  /* 0x000000480500e20c */ /* 0x000fe20003f06270 */
[----:B------:R-:W-:Y:S01]  /*4750*/  IMAD.WIDE.U32 R74, R74, -0x326172a9, RZ ;  /* 0xcd9e8d574a4a7825 */ /* 0x000fe200078e00ff */
[----:B-1----:R-:W-:Y:S02]  /*4760*/  LOP3.LUT R7, R81, R4, R85, 0x96, !PT ;  /* 0x0000000451077212 */ /* 0x002fe400078e9655 */
[----:B------:R-:W-:Y:S01]  /*4770*/  @!P6 FSEL R9, R9, -INF , !P0 ;  /* 0xff8000000909e808 */ /* 0x000fe20004000000 */
[--C-:B------:R-:W-:Y:S01]  /*4780*/  FFMA.FTZ R8, R8, c[0x0][0x23c], -R73.reuse ;  /* 0x00008f0008087a23 */ /* 0x100fe20000010849 */
[----:B------:R-:W-:Y:S01]  /*4790*/  @!P6 ISETP.GE.AND P0, PT, R6, R2, PT ;  /* 0x000000020600e20c */ /* 0x000fe20003f06270 */
[----:B------:R-:W-:Y:S01]  /*47a0*/  IMAD.WIDE.U32 R6, R7, -0x2daee0ad, RZ ;  /* 0xd2511f5307067825 */ /* 0x000fe200078e00ff */
[----:B------:R-:W-:Y:S01]  /*47b0*/  IADD3 R85, R234, -0x255992d5, RZ ;  /* 0xdaa66d2bea557810 */ /* 0x000fe20007ffe0ff */
[----:B------:R1:W2:Y:S01]  /*47c0*/  MUFU.EX2 R84, R8 ;  /* 0x0000000800547308 */ /* 0x0002a20000000800 */
[----:B------:R-:W-:Y:S01]  /*47d0*/  @!P6 FSEL R10, R10, -INF , !P0 ;  /* 0xff8000000a0ae808 */ /* 0x000fe20004000000 */
[----:B------:R-:W-:Y:S01]  /*47e0*/  FFMA.FTZ R9, R9, c[0x0][0x23c], -R73 ;  /* 0x00008f0009097a23 */ /* 0x000fe20000010849 */
[----:B------:R-:W-:Y:S02]  /*47f0*/  LOP3.LUT R82, R7, R82, R92, 0x96, !PT ;  /* 0x0000005207527212 */ /* 0x000fe400078e965c */
[----:B------:R-:W-:Y:S01]  /*4800*/  @!P6 IADD3 R4, R0, 0x10, RZ ;  /* 0x000000100004e810 */ /* 0x000fe20007ffe0ff */
[--C-:B------:R-:W-:Y:S01]  /*4810*/  FFMA.FTZ R10, R10, c[0x0][0x23c], -R3.reuse ;  /* 0x00008f000a0a7a23 */ /* 0x100fe20000010803 */
[----:B------:R-:W-:Y:S02]  /*4820*/  @!P6 ISETP.GE.AND P0, PT, R5, R2, PT ;  /* 0x000000020500e20c */ /* 0x000fe40003f06270 */
[C---:B------:R-:W-:Y:S01]  /*4830*/  @!P6 ISETP.GE.AND P1, PT, R4.reuse, R72, PT ;  /* 0x000000480400e20c */ /* 0x040fe20003f26270 */
[----:B------:R-:W-:Y:S01]  /*4840*/  MUFU.EX2 R87, R10 ;  /* 0x0000000a00577308 */ /* 0x000fe20000000800 */
[----:B------:R-:W-:Y:S01]  /*4850*/  @!P6 ISETP.GE.AND P3, PT, R4, R2, PT ;  /* 0x000000020400e20c */ /* 0x000fe20003f66270 */
[----:B------:R-:W-:Y:S01]  /*4860*/  IMAD.WIDE.U32 R4, R82, -0x326172a9, RZ ;  /* 0xcd9e8d5752047825 */ /* 0x000fe200078e00ff */
[----:B------:R-:W-:Y:S02]  /*4870*/  @!P6 FSEL R11, R11, -INF , !P0 ;  /* 0xff8000000b0be808 */ /* 0x000fe40004000000 */
[----:B------:R-:W-:Y:S02]  /*4880*/  IADD3 R92, R235, -0x126145ec, RZ ;  /* 0xed9eba14eb5c7810 */ /* 0x000fe40007ffe0ff */
[----:B------:R-:W-:Y:S01]  /*4890*/  LOP3.LUT R74, R5, R74, R86, 0x96, !PT ;  /* 0x0000004a054a7212 */ /* 0x000fe200078e9656 */
[----:B------:R-:W-:Y:S01]  /*48a0*/  FFMA.FTZ R5, R11, c[0x0][0x23c], -R3 ;  /* 0x00008f000b057a23 */ /* 0x000fe20000010803 */
[----:B------:R-:W-:Y:S02]  /*48b0*/  @!P6 IADD3 R7, R0, 0x11, RZ ;  /* 0x000000110007e810 */ /* 0x000fe40007ffe0ff */
[----:B------:R-:W-:Y:S01]  /*48c0*/  @!P6 FSEL R12, R12, -INF , !P1 ;  /* 0xff8000000c0ce808 */ /* 0x000fe20004800000 */
[----:B------:R-:W-:Y:S01]  /*48d0*/  MUFU.EX2 R86, R5 ;  /* 0x0000000500567308 */ /* 0x000fe20000000800 */
[----:B------:R-:W-:Y:S02]  /*48e0*/  @!P6 ISETP.GE.AND P4, PT, R7, R72, PT ;  /* 0x000000480700e20c */ /* 0x000fe40003f86270 */
[----:B-1----:R-:W-:Y:S01]  /*48f0*/  LOP3.LUT R8, R75, R80, R85, 0x96, !PT ;  /* 0x000000504b087212 */ /* 0x002fe200078e9655 */
[--C-:B------:R-:W-:Y:S01]  /*4900*/  FFMA.FTZ R12, R12, c[0x0][0x23c], -R73.reuse ;  /* 0x00008f000c0c7a23 */ /* 0x100fe20000010849 */
[----:B------:R-:W-:Y:S02]  /*4910*/  @!P6 FSEL R13, R13, -INF , !P4 ;  /* 0xff8000000d0de808 */ /* 0x000fe40006000000 */
[----:B------:R-:W-:Y:S02]  /*4920*/  @!P6 ISETP.GE.AND P0, PT, R7, R2, PT ;  /* 0x000000020700e20c */ /* 0x000fe40003f06270 */
[----:B------:R-:W-:Y:S01]  /*4930*/  @!P6 FSEL R14, R14, -INF , !P3 ;  /* 0xff8000000e0ee808 */ /* 0x000fe20005800000 */
[----:B------:R1:W-:Y:S01]  /*4940*/  MUFU.EX2 R85, R9 ;  /* 0x0000000900557308 */ /* 0x0003e20000000800 */
[----:B------:R-:W-:Y:S01]  /*4950*/  FFMA.FTZ R13, R13, c[0x0][0x23c], -R73 ;  /* 0x00008f000d0d7a23 */ /* 0x000fe20000010849 */
[----:B------:R-:W-:Y:S02]  /*4960*/  @!P6 FSEL R15, R15, -INF , !P0 ;  /* 0xff8000000f0fe808 */ /* 0x000fe40004000000 */
[--C-:B------:R-:W-:Y:S03]  /*4970*/  FFMA.FTZ R14, R14, c[0x0][0x23c], -R3.reuse ;  /* 0x00008f000e0e7a23 */ /* 0x100fe60000010803 */
[----:B------:R-:W-:Y:S03]  /*4980*/  FFMA.FTZ R15, R15, c[0x0][0x23c], -R3 ;  /* 0x00008f000f0f7a23 */ /* 0x000fe60000010803 */
[----:B------:R4:W2:Y:S10]  /*4990*/  MUFU.EX2 R83, R12 ;  /* 0x0000000c00537308 */ /* 0x0008b40000000800 */
[----:B------:R2:W-:Y:S01]  /*49a0*/  MUFU.EX2 R80, R13 ;  /* 0x0000000d00507308 */ /* 0x0005e20000000800 */
[----:B-1----:R-:W-:Y:S05]  /*49b0*/  IMAD.WIDE.U32 R8, R8, -0x2daee0ad, RZ ;  /* 0xd2511f5308087825 */ /* 0x002fea00078e00ff */
[----:B------:R-:W-:Y:S04]  /*49c0*/  LOP3.LUT R10, R9, R6, R92, 0x96, !PT ;  /* 0x00000006090a7212 */ /* 0x000fe800078e965c */
[----:B------:R-:W-:Y:S01]  /*49d0*/  MUFU.EX2 R82, R14 ;  /* 0x0000000e00527308 */ /* 0x000fe20000000800 */
[----:B------:R-:W-:Y:S02]  /*49e0*/  IADD3 R92, R234, 0x1715609d, RZ ;  /* 0x1715609dea5c7810 */ /* 0x000fe40007ffe0ff */
[----:B------:R-:W-:Y:S01]  /*49f0*/  @!P6 IADD3 R6, R0, 0x18, RZ ;  /* 0x000000180006e810 */ /* 0x000fe20007ffe0ff */
[----:B------:R-:W-:Y:S01]  /*4a00*/  IMAD.WIDE.U32 R10, R10, -0x326172a9, RZ ;  /* 0xcd9e8d570a0a7825 */ /* 0x000fe200078e00ff */
[----:B------:R-:W-:Y:S02]  /*4a10*/  @!P6 IADD3 R0, R0, 0x19, RZ ;  /* 0x000000190000e810 */ /* 0x000fe40007ffe0ff */
[----:B------:R-:W-:Y:S02]  /*4a20*/  @!P6 ISETP.GE.AND P1, PT, R6, R72, PT ;  /* 0x000000480600e20c */ /* 0x000fe40003f26270 */
[----:B------:R-:W-:Y:S01]  /*4a30*/  LOP3.LUT R7, R11, R4, R92, 0x96, !PT ;  /* 0x000000040b077212 */ /* 0x000fe200078e965c */
[----:B------:R-:W-:Y:S01]  /*4a40*/  IMAD.WIDE.U32 R4, R74, -0x2daee0ad, RZ ;  /* 0xd2511f534a047825 */ /* 0x000fe200078e00ff */
[-C--:B------:R-:W-:Y:S01]  /*4a50*/  @!P6 ISETP.GE.AND P5, PT, R6, R2.reuse, PT ;  /* 0x000000020600e20c */ /* 0x080fe20003fa6270 */
[----:B------:R-:W1:Y:S01]  /*4a60*/  MUFU.EX2 R81, R15 ;  /* 0x0000000f00517308 */ /* 0x000e620000000800 */
[C---:B------:R-:W-:Y:S01]  /*4a70*/  @!P6 ISETP.GE.AND P4, PT, R0.reuse, R2, PT ;  /* 0x000000020000e20c */ /* 0x040fe20003f86270 */
[----:B------:R-:W-:Y:S01]  /*4a80*/  IMAD.WIDE.U32 R6, R7, -0x2daee0ad, RZ ;  /* 0xd2511f5307067825 */ /* 0x000fe200078e00ff */
[----:B------:R-:W-:Y:S02]  /*4a90*/  LOP3.LUT R5, R5, R8, R68, 0x96, !PT ;  /* 0x0000000805057212 */ /* 0x000fe400078e9644 */
[----:B------:R-:W-:Y:S01]  /*4aa0*/  IADD3 R68, R235, 0x646e171e, RZ ;  /* 0x646e171eeb447810 */ /* 0x000fe20007ffe0ff */
[----:B------:R-:W-:Y:S01]  /*4ab0*/  IMAD.MOV.U32 R92, RZ, RZ, c[0x0][0x22c] ;  /* 0x00008b00ff5c7624 */ /* 0x000fe200078e00ff */
[----:B------:R-:W-:Y:S02]  /*4ac0*/  @!P6 ISETP.GE.AND P2, PT, R0, R72, PT ;  /* 0x000000480000e20c */ /* 0x000fe40003f46270 */
[----:B------:R-:W-:Y:S01]  /*4ad0*/  LOP3.LUT R2, R7, R4, R68, 0x96, !PT ;  /* 0x0000000407027212 */ /* 0x000fe200078e9644 */
[----:B------:R-:W-:Y:S01]  /*4ae0*/  IMAD.WIDE.U32 R4, R5, -0x326172a9, RZ ;  /* 0xcd9e8d5705047825 */ /* 0x000fe200078e00ff */
[----:B------:R-:W-:Y:S02]  /*4af0*/  LOP3.LUT R68, R6, 0xffff, RZ, 0xc0, !PT ;  /* 0x0000ffff06447812 */ /* 0x000fe400078ec0ff */
[----:B------:R-:W-:Y:S01]  /*4b00*/  @!P6 FSEL R19, R19, -INF , !P4 ;  /* 0xff8000001313e808 */ /* 0x000fe20006000000 */
[----:B------:R-:W-:Y:S01]  /*4b10*/  IMAD R92, R92, c[0x0][0x1c0], RZ ;  /* 0x000070005c5c7a24 */ /* 0x000fe200078e02ff */
[----:B------:R-:W-:Y:S02]  /*4b20*/  LOP3.LUT R0, R5, R10, R69, 0x96, !PT ;  /* 0x0000000a05007212 */ /* 0x000fe400078e9645 */
[----:B------:R-:W-:Y:S01]  /*4b30*/  LOP3.LUT R7, R4, 0xffff, RZ, 0xc0, !PT ;  /* 0x0000ffff04077812 */ /* 0x000fe200078ec0ff */
[----:B------:R-:W-:Y:S01]  /*4b40*/  IMAD.U32 R92, R92, -0x40, RZ ;  /* 0xffffffc05c5c7824 */ /* 0x000fe200078e00ff */
[----:B------:R-:W-:Y:S02]  /*4b50*/  LOP3.LUT R5, R0, 0xffff, RZ, 0xc0, !PT ;  /* 0x0000ffff00057812 */ /* 0x000fe400078ec0ff */
[--C-:B------:R-:W-:Y:S02]  /*4b60*/  SHF.R.U32.HI R10, RZ, 0x18, R4.reuse ;  /* 0x00000018ff0a7819 */ /* 0x100fe40000011604 */
[----:B------:R-:W-:Y:S02]  /*4b70*/  SHF.R.U32.HI R11, RZ, 0x10, R4 ;  /* 0x00000010ff0b7819 */ /* 0x000fe40000011604 */
[----:B----4-:R-:W-:Y:S02]  /*4b80*/  LOP3.LUT R12, R4, 0xff, RZ, 0xc0, !PT ;  /* 0x000000ff040c7812 */ /* 0x010fe400078ec0ff */
[----:B------:R-:W-:Y:S02]  /*4b90*/  SHF.R.U32.HI R4, RZ, 0x8, R5 ;  /* 0x00000008ff047819 */ /* 0x000fe40000011605 */
[----:B------:R-:W-:Y:S02]  /*4ba0*/  @!P6 FSEL R18, R18, -INF , !P5 ;  /* 0xff8000001212e808 */ /* 0x000fe40006800000 */
[----:B------:R-:W-:Y:S02]  /*4bb0*/  SHF.R.U32.HI R5, RZ, 0x10, R0 ;  /* 0x00000010ff057819 */ /* 0x000fe40000011600 */
[----:B------:R-:W-:Y:S01]  /*4bc0*/  LOP3.LUT R4, R4, 0xffff, RZ, 0xc0, !PT ;  /* 0x0000ffff04047812 */ /* 0x000fe200078ec0ff */
[--C-:B------:R-:W-:Y:S01]  /*4bd0*/  FFMA.FTZ R18, R18, c[0x0][0x23c], -R3.reuse ;  /* 0x00008f0012127a23 */ /* 0x100fe20000010803 */
[----:B------:R-:W-:Y:S01]  /*4be0*/  LOP3.LUT R5, R5, 0xff, RZ, 0xc0, !PT ;  /* 0x000000ff05057812 */ /* 0x000fe200078ec0ff */
[----:B------:R-:W-:Y:S01]  /*4bf0*/  FFMA.FTZ R3, R19, c[0x0][0x23c], -R3 ;  /* 0x00008f0013037a23 */ /* 0x000fe20000010803 */
[----:B------:R-:W-:Y:S01]  /*4c00*/  LOP3.LUT R9, R6, 0xff, RZ, 0xc0, !PT ;  /* 0x000000ff06097812 */ /* 0x000fe200078ec0ff */
[----:B------:R-:W4:Y:S01]  /*4c10*/  MUFU.EX2 R79, R18 ;  /* 0x00000012004f7308 */ /* 0x000f220000000800 */
[--C-:B------:R-:W-:Y:S02]  /*4c20*/  SHF.R.U32.HI R8, RZ, 0x18, R6.reuse ;  /* 0x00000018ff087819 */ /* 0x100fe40000011606 */
[----:B------:R-:W-:Y:S02]  /*4c30*/  @!P6 FSEL R17, R17, -INF , !P2 ;  /* 0xff8000001111e808 */ /* 0x000fe40005000000 */
[----:B--2---:R-:W-:Y:S02]  /*4c40*/  SHF.R.U32.HI R13, RZ, 0x10, R6 ;  /* 0x00000010ff0d7819 */ /* 0x004fe40000011606 */
[----:B------:R-:W-:Y:S02]  /*4c50*/  LOP3.LUT R6, R0, 0xff, RZ, 0xc0, !PT ;  /* 0x000000ff00067812 */ /* 0x000fe400078ec0ff */
[----:B------:R-:W-:Y:S01]  /*4c60*/  ISETP.LE.U32.AND P2, PT, R4, UR6, PT ;  /* 0x0000000604007c0c */ /* 0x000fe2000bf43070 */
[----:B------:R2:W-:Y:S01]  /*4c70*/  MUFU.EX2 R77, R3 ;  /* 0x00000003004d7308 */ /* 0x0005e20000000800 */
[----:B------:R-:W-:Y:S02]  /*4c80*/  SHF.R.U32.HI R0, RZ, 0x18, R0 ;  /* 0x00000018ff007819 */ /* 0x000fe40000011600 */
[----:B------:R-:W-:Y:S02]  /*4c90*/  ISETP.LE.U32.AND P5, PT, R5, UR6, PT ;  /* 0x0000000605007c0c */ /* 0x000fe4000bfa3070 */
[----:B------:R-:W-:Y:S02]  /*4ca0*/  @!P6 FSEL R16, R16, -INF , !P1 ;  /* 0xff8000001010e808 */ /* 0x000fe40004800000 */
[----:B------:R-:W-:Y:S02]  /*4cb0*/  ISETP.LE.U32.AND P1, PT, R6, UR6, PT ;  /* 0x0000000606007c0c */ /* 0x000fe4000bf23070 */
[----:B------:R-:W-:Y:S01]  /*4cc0*/  ISETP.LE.U32.AND P6, PT, R0, UR6, PT ;  /* 0x0000000600007c0c */ /* 0x000fe2000bfc3070 */
[----:B------:R-:W-:Y:S01]  /*4cd0*/  FFMA.FTZ R16, R16, c[0x0][0x23c], -R73 ;  /* 0x00008f0010107a23 */ /* 0x000fe20000010849 */
[----:B------:R-:W-:Y:S01]  /*4ce0*/  SHF.R.U32.HI R4, RZ, 0x8, R7 ;  /* 0x00000008ff047819 */ /* 0x000fe20000011607 */
[----:B---3--:R-:W-:Y:S01]  /*4cf0*/  @!P2 FADD.FTZ R88, -R88, -RZ ;  /* 0x800000ff5858a221 */ /* 0x008fe20000010100 */
[----:B------:R-:W-:Y:S01]  /*4d00*/  LOP3.LUT R0, R2, 0xff, RZ, 0xc0, !PT ;  /* 0x000000ff02007812 */ /* 0x000fe200078ec0ff */
[----:B------:R-:W-:Y:S01]  /*4d10*/  FFMA.FTZ R73, R17, c[0x0][0x23c], -R73 ;  /* 0x00008f0011497a23 */ /* 0x000fe20000010849 */
[----:B------:R-:W-:Y:S01]  /*4d20*/  ISETP.LE.U32.AND P4, PT, R12, UR6, PT ;  /* 0x000000060c007c0c */ /* 0x000fe2000bf83070 */
[----:B------:R-:W-:Y:S01]  /*4d30*/  @!P5 FADD.FTZ R91, -R91, -RZ ;  /* 0x800000ff5b5bd221 */ /* 0x000fe20000010100 */
[----:B------:R-:W-:Y:S01]  /*4d40*/  LOP3.LUT R4, R4, 0xffff, RZ, 0xc0, !PT ;  /* 0x0000ffff04047812 */ /* 0x000fe200078ec0ff */
[----:B------:R-:W3:Y:S01]  /*4d50*/  MUFU.EX2 R78, R16 ;  /* 0x00000010004e7308 */ /* 0x000ee20000000800 */
[----:B------:R-:W-:Y:S01]  /*4d60*/  ISETP.LE.U32.AND P2, PT, R0, UR6, PT ;  /* 0x0000000600007c0c */ /* 0x000fe2000bf43070 */
[----:B------:R-:W-:Y:S01]  /*4d70*/  @!P1 FADD.FTZ R89, -R89, -RZ ;  /* 0x800000ff59599221 */ /* 0x000fe20000010100 */
[----:B------:R-:W-:Y:S01]  /*4d80*/  LOP3.LUT R0, R11, 0xff, RZ, 0xc0, !PT ;  /* 0x000000ff0b007812 */ /* 0x000fe200078ec0ff */
[----:B------:R-:W-:Y:S01]  /*4d90*/  @!P6 FADD.FTZ R90, -R90, -RZ ;  /* 0x800000ff5a5ae221 */ /* 0x000fe20000010100 */
[----:B------:R-:W-:Y:S02]  /*4da0*/  ISETP.LE.U32.AND P5, PT, R4, UR6, PT ;  /* 0x0000000604007c0c */ /* 0x000fe4000bfa3070 */
[----:B------:R-:W-:Y:S02]  /*4db0*/  ISETP.LE.U32.AND P1, PT, R10, UR6, PT ;  /* 0x000000060a007c0c */ /* 0x000fe4000bf23070 */
[----:B------:R-:W-:Y:S01]  /*4dc0*/  ISETP.LE.U32.AND P6, PT, R0, UR6, PT ;  /* 0x0000000600007c0c */ /* 0x000fe2000bfc3070 */
[----:B------:R-:W-:Y:S01]  /*4dd0*/  @!P4 FADD.FTZ R84, -R84, -RZ ;  /* 0x800000ff5454c221 */ /* 0x000fe20000010100 */
[--C-:B------:R-:W-:Y:S01]  /*4de0*/  SHF.R.U32.HI R4, RZ, 0x10, R2.reuse ;  /* 0x00000010ff047819 */ /* 0x100fe20000011602 */
[----:B------:R-:W3:Y:S01]  /*4df0*/  MUFU.EX2 R76, R73 ;  /* 0x00000049004c7308 */ /* 0x000ee20000000800 */
[----:B------:R-:W-:Y:S01]  /*4e00*/  SHF.R.U32.HI R0, RZ, 0x18, R2 ;  /* 0x00000018ff007819 */ /* 0x000fe20000011602 */
[----:B------:R-:W-:Y:S01]  /*4e10*/  @!P2 FADD.FTZ R83, -R83, -RZ ;  /* 0x800000ff5353a221 */ /* 0x000fe20000010100 */
[----:B------:R-:W-:Y:S02]  /*4e20*/  LOP3.LUT R2, R2, 0xffff, RZ, 0xc0, !PT ;  /* 0x0000ffff02027812 */ /* 0x000fe400078ec0ff */
[----:B------:R-:W-:Y:S01]  /*4e30*/  ISETP.LE.U32.AND P4, PT, R0, UR6, PT ;  /* 0x0000000600007c0c */ /* 0x000fe2000bf83070 */
[----:B------:R-:W-:Y:S01]  /*4e40*/  @!P5 FADD.FTZ R85, -R85, -RZ ;  /* 0x800000ff5555d221 */ /* 0x000fe20000010100 */
[----:B------:R-:W-:Y:S01]  /*4e50*/  SHF.R.U32.HI R2, RZ, 0x8, R2 ;  /* 0x00000008ff027819 */ /* 0x000fe20000011602 */
[----:B------:R-:W-:Y:S01]  /*4e60*/  @!P1 FADD.FTZ R86, -R86, -RZ ;  /* 0x800000ff56569221 */ /* 0x000fe20000010100 */
[----:B------:R-:W-:Y:S01]  /*4e70*/  LOP3.LUT R0, R4, 0xff, RZ, 0xc0, !PT ;  /* 0x000000ff04007812 */ /* 0x000fe200078ec0ff */
[----:B------:R-:W-:Y:S01]  /*4e80*/  @!P6 FADD.FTZ R87, -R87, -RZ ;  /* 0x800000ff5757e221 */ /* 0x000fe20000010100 */
[----:B------:R-:W-:Y:S02]  /*4e90*/  LOP3.LUT R2, R2, 0xffff, RZ, 0xc0, !PT ;  /* 0x0000ffff02027812 */ /* 0x000fe400078ec0ff */
[----:B--2---:R-:W-:Y:S02]  /*4ea0*/  LOP3.LUT R3, R13, 0xff, RZ, 0xc0, !PT ;  /* 0x000000ff0d037812 */ /* 0x004fe400078ec0ff */
[----:B------:R-:W-:Y:S02]  /*4eb0*/  ISETP.LE.U32.AND P5, PT, R0, UR6, PT ;  /* 0x0000000600007c0c */ /* 0x000fe4000bfa3070 */
[----:B------:R-:W-:Y:S01]  /*4ec0*/  SHF.R.U32.HI R0, RZ, 0x8, R68 ;  /* 0x00000008ff007819 */ /* 0x000fe20000011644 */
[----:B-1----:R-:W-:Y:S01]  /*4ed0*/  @!P4 FADD.FTZ R81, -R81, -RZ ;  /* 0x800000ff5151c221 */ /* 0x002fe20000010100 */
[----:B------:R-:W-:Y:S02]  /*4ee0*/  ISETP.LE.U32.AND P1, PT, R3, UR6, PT ;  /* 0x0000000603007c0c */ /* 0x000fe4000bf23070 */
[----:B------:R-:W-:Y:S02]  /*4ef0*/  F2FP.RELU.BF16.PACK_AB R3, R88, R89 ;  /* 0x000000595803723e */ /* 0x000fe400000018ff */
[----:B------:R-:W-:Y:S02]  /*4f00*/  ISETP.LE.U32.AND P6, PT, R2, UR6, PT ;  /* 0x0000000602007c0c */ /* 0x000fe4000bfc3070 */
[----:B------:R-:W-:Y:S01]  /*4f10*/  F2FP.RELU.BF16.PACK_AB R2, R90, R91 ;  /* 0x0000005b5a02723e */ /* 0x000fe200000018ff */
[----:B------:R1:W-:Y:S01]  /*4f20*/  STS [R207+0x20000], R3 ;  /* 0x02000003cf007388 */ /* 0x0003e20000000800 */
[----:B------:R-:W-:Y:S01]  /*4f30*/  LOP3.LUT R0, R0, 0xffff, RZ, 0xc0, !PT ;  /* 0x0000ffff00007812 */ /* 0x000fe200078ec0ff */
[----:B------:R-:W-:Y:S01]  /*4f40*/  @!P5 FADD.FTZ R82, -R82, -RZ ;  /* 0x800000ff5252d221 */ /* 0x000fe20000010100 */
[----:B------:R-:W-:Y:S02]  /*4f50*/  ISETP.LE.U32.AND P3, PT, R9, UR6, PT ;  /* 0x0000000609007c0c */ /* 0x000fe4000bf63070 */
[----:B------:R-:W-:Y:S01]  /*4f60*/  ISETP.LE.U32.AND P2, PT, R0, UR6, PT ;  /* 0x0000000600007c0c */ /* 0x000fe2000bf43070 */
[----:B------:R2:W-:Y:S01]  /*4f70*/  STS [R207+0x20400], R2 ;  /* 0x02040002cf007388 */ /* 0x0005e20000000800 */
[----:B------:R-:W-:Y:S01]  /*4f80*/  F2FP.RELU.BF16.PACK_AB R0, R85, R84 ;  /* 0x000000545500723e */ /* 0x000fe200000018ff */
[----:B----4-:R-:W-:Y:S01]  /*4f90*/  @!P1 FADD.FTZ R79, -R79, -RZ ;  /* 0x800000ff4f4f9221 */ /* 0x010fe20000010100 */
[----:B------:R-:W-:Y:S01]  /*4fa0*/  ISETP.LE.U32.AND P0, PT, R8, UR6, PT ;  /* 0x0000000608007c0c */ /* 0x000fe2000bf03070 */
[----:B------:R-:W-:Y:S01]  /*4fb0*/  @!P6 FADD.FTZ R80, -R80, -RZ ;  /* 0x800000ff5050e221 */ /* 0x000fe20000010100 */
[----:B------:R-:W-:Y:S01]  /*4fc0*/  F2FP.RELU.BF16.PACK_AB R5, R86, R87 ;  /* 0x000000575605723e */ /* 0x000fe200000018ff */
[----:B------:R4:W-:Y:S01]  /*4fd0*/  STS [R210+0x20000], R0 ;  /* 0x02000000d2007388 */ /* 0x0009e20000000800 */
[----:B------:R-:W-:Y:S02]  /*4fe0*/  FSETP.GE.FTZ.AND P1, PT, R88, RZ, PT ;  /* 0x000000ff5800720b */ /* 0x000fe40003f36000 */
[----:B------:R-:W-:Y:S01]  /*4ff0*/  F2FP.RELU.BF16.PACK_AB R4, R80, R83 ;  /* 0x000000535004723e */ /* 0x000fe200000018ff */
[----:B---3--:R-:W-:Y:S01]  /*5000*/  @!P3 FADD.FTZ R78, -R78, -RZ ;  /* 0x800000ff4e4eb221 */ /* 0x008fe20000010100 */
[----:B------:R-:W-:Y:S01]  /*5010*/  FSETP.GE.FTZ.AND P5, PT, R85, RZ, PT ;  /* 0x000000ff5500720b */ /* 0x000fe20003fb6000 */
[----:B------:R-:W-:Y:S01]  /*5020*/  STS [R210+0x20400], R5 ;  /* 0x02040005d2007388 */ /* 0x000fe20000000800 */
[----:B------:R-:W-:Y:S01]  /*5030*/  @!P2 FADD.FTZ R76, -R76, -RZ ;  /* 0x800000ff4c4ca221 */ /* 0x000fe20000010100 */
[----:B------:R-:W-:Y:S02]  /*5040*/  FSETP.GE.FTZ.AND P2, PT, R89, RZ, PT ;  /* 0x000000ff5900720b */ /* 0x000fe40003f56000 */
[----:B------:R-:W-:Y:S01]  /*5050*/  @!P0 FADD.FTZ R77, -R77, -RZ ;  /* 0x800000ff4d4d8221 */ /* 0x000fe20000010100 */
[----:B------:R-:W-:Y:S01]  /*5060*/  FSETP.GE.FTZ.AND P4, PT, R83, RZ, PT ;  /* 0x000000ff5300720b */ /* 0x000fe20003f96000 */
[----:B------:R-:W-:Y:S01]  /*5070*/  STS [R208+0x20000], R4 ;  /* 0x02000004d0007388 */ /* 0x000fe20000000800 */
[----:B-1----:R-:W-:Y:S02]  /*5080*/  F2FP.RELU.BF16.PACK_AB R3, R81, R82 ;  /* 0x000000525103723e */ /* 0x002fe400000018ff */
[----:B------:R-:W-:Y:S02]  /*5090*/  FSETP.GE.FTZ.AND P3, PT, R80, RZ, PT ;  /* 0x000000ff5000720b */ /* 0x000fe40003f76000 */
[----:B------:R-:W-:Y:S01]  /*50a0*/  ISETP.GT.AND P6, PT, R192, R232, PT ;  /* 0x000000e8c000720c */ /* 0x000fe20003fc4270 */
[----:B------:R1:W-:Y:S01]  /*50b0*/  STS [R208+0x20400], R3 ;  /* 0x02040003d0007388 */ /* 0x0003e20000000800 */
[----:B--2---:R-:W-:Y:S05]  /*50c0*/  F2FP.RELU.BF16.PACK_AB R2, R76, R78 ;  /* 0x0000004e4c02723e */ /* 0x004fea00000018ff */
[----:B------:R2:W-:Y:S01]  /*50d0*/  STS [R209+0x20000], R2 ;  /* 0x02000002d1007388 */ /* 0x0005e20000000800 */
[----:B----4-:R-:W-:Y:S05]  /*50e0*/  F2FP.RELU.BF16.PACK_AB R0, R77, R79 ;  /* 0x0000004f4d00723e */ /* 0x010fea00000018ff */
[----:B------:R-:W-:Y:S06]  /*50f0*/  STS [R209+0x20400], R0 ;  /* 0x02040000d1007388 */ /* 0x000fec0000000800 */
[----:B------:R-:W-:Y:S06]  /*5100*/  LDSM.16.M88.4 R16, [R176+0xc000] ;  /* 0x00c00000b010783b */ /* 0x000fec0000000200 */
[----:B------:R-:W3:Y:S01]  /*5110*/  LDSM.16.M88.4 R8, [R172+0x18000] ;  /* 0x01800000ac08783b */ /* 0x000ee20000000200 */
[----:B-1----:R-:W-:Y:S05]  /*5120*/  IMAD.MOV.U32 R3, RZ, RZ, R211 ;  /* 0x000000ffff037224 */ /* 0x002fea00078e00d3 */
[----:B------:R-:W1:Y:S01]  /*5130*/  LDSM.16.M88.4 R68, [R172+0x18800] ;  /* 0x01880000ac44783b */ /* 0x000e620000000200 */
[----:B--2---:R-:W-:Y:S05]  /*5140*/  IMAD.MOV.U32 R2, RZ, RZ, R212 ;  /* 0x000000ffff027224 */ /* 0x004fea00078e00d4 */
[----:B------:R-:W-:Y:S01]  /*5150*/  LDSM.16.M88.4 R72, [R177+0xc000] ;  /* 0x00c00000b148783b */ /* 0x000fe20000000200 */
[C---:B---3--:R-:W-:Y:S08]  /*5160*/  HMMA.16816.F32.BF16 R4, R16.reuse, R8, RZ ;  /* 0x000000081004723c */ /* 0x048ff000000418ff */
[C---:B------:R-:W-:Y:S08]  /*5170*/  HMMA.16816.F32.BF16 R8, R16.reuse, R10, RZ ;  /* 0x0000000a1008723c */ /* 0x040ff000000418ff */
[C---:B-1----:R-:W-:Y:S08]  /*5180*/  HMMA.16816.F32.BF16 R12, R16.reuse, R68, RZ ;  /* 0x00000044100c723c */ /* 0x042ff000000418ff */
[----:B------:R-:W-:Y:S01]  /*5190*/  HMMA.16816.F32.BF16 R16, R16, R70, RZ ;  /* 0x000000461010723c */ /* 0x000fe200000418ff */
[----:B------:R-:W1:Y:S07]  /*51a0*/  LDSM.16.M88.4 R68, [R169+0x18000] ;  /* 0x01800000a944783b */ /* 0x000e6e0000000200 */
[C---:B-1----:R-:W-:Y:S08]  /*51b0*/  HMMA.16816.F32.BF16 R4, R72.reuse, R68, R4 ;  /* 0x000000444804723c */ /* 0x042ff00000041804 */
[C---:B------:R-:W-:Y:S01]  /*51c0*/  HMMA.16816.F32.BF16 R8, R72.reuse, R70, R8 ;  /* 0x000000464808723c */ /* 0x040fe20000041808 */
[----:B------:R-:W1:Y:S07]  /*51d0*/  LDSM.16.M88.4 R68, [R169+0x18800] ;  /* 0x01880000a944783b */ /* 0x000e6e0000000200 */
[C---:B-1----:R-:W-:Y:S08]  /*51e0*/  HMMA.16816.F32.BF16 R12, R72.reuse, R68, R12 ;  /* 0x00000044480c723c */ /* 0x042ff0000004180c */
[----:B------:R-:W-:Y:S01]  /*51f0*/  HMMA.16816.F32.BF16 R16, R72, R70, R16 ;  /* 0x000000464810723c */ /* 0x000fe20000041810 */
[----:B------:R-:W-:Y:S06]  /*5200*/  LDSM.16.M88.4 R68, [R179+0xc000] ;  /* 0x00c00000b344783b */ /* 0x000fec0000000200 */
[----:B------:R-:W1:Y:S02]  /*5210*/  LDSM.16.M88.4 R72, [R171+0x18000] ;  /* 0x01800000ab48783b */ /* 0x000e640000000200 */
        /* <DEDUP_REMOVED lines=63> */
[C---:B-1----:R-:W-:Y:S07]  /*5610*/  HMMA.16816.F32.BF16 R4, R68.reuse, R72, R4 ;  /* 0x000000484404723c */ /* 0x042fee0000041804 */
[C---:B------:R-:W-:Y:S01]  /*5620*/  LEA R72, P0, R204.reuse, R2, 0x2 ;  /* 0x00000002cc487211 */ /* 0x040fe200078010ff */
[C---:B------:R-:W-:Y:S04]  /*5630*/  HMMA.16816.F32.BF16 R8, R68.reuse, R74, R8 ;  /* 0x0000004a4408723c */ /* 0x040fe80000041808 */
[----:B------:R-:W-:Y:S02]  /*5640*/  LEA.HI.X.SX32 R73, R204, R3, 0x2, P0 ;  /* 0x00000003cc497211 */ /* 0x000fe400000f16ff */
[----:B------:R-:W-:Y:S03]  /*5650*/  FSETP.GE.FTZ.AND P0, PT, R84, RZ, PT ;  /* 0x000000ff5400720b */ /* 0x000fe60003f16000 */
[----:B------:R-:W2:Y:S06]  /*5660*/  LDG.E R2, [R72.64] ;  /* 0x0000000848027981 */ /* 0x000eac000c1e1900 */
[----:B------:R2:W3:Y:S02]  /*5670*/  LDG.E R0, [R72.64+0x20] ;  /* 0x0000200848007981 */ /* 0x0004e4000c1e1900 */
[C---:B--2---:R-:W-:Y:S02]  /*5680*/  FADD.FTZ R72, -R2.reuse, R4 ;  /* 0x0000000402487221 */ /* 0x044fe40000010100 */
[C---:B------:R-:W-:Y:S05]  /*5690*/  FADD.FTZ R4, -R2.reuse, R5 ;  /* 0x0000000502047221 */ /* 0x040fea0000010100 */
[----:B------:R-:W-:Y:S01]  /*56a0*/  FADD.FTZ R3, -R2, R8 ;  /* 0x0000000802037221 */ /* 0x000fe20000010100 */
[-C--:B------:R-:W-:Y:S01]  /*56b0*/  FSEL R5, R72, R2.reuse, P2 ;  /* 0x0000000248057208 */ /* 0x080fe20001000000 */
[----:B------:R-:W-:Y:S01]  /*56c0*/  FADD.FTZ R8, -R2, R9 ;  /* 0x0000000902087221 */ /* 0x000fe20000010100 */
[----:B------:R-:W1:Y:S01]  /*56d0*/  LDSM.16.M88.4 R72, [R170+0x1c800] ;  /* 0x01c80000aa48783b */ /* 0x000e620000000200 */
[----:B---3--:R-:W-:Y:S01]  /*56e0*/  FADD.FTZ R10, -R0, R10 ;  /* 0x0000000a000a7221 */ /* 0x008fe20000010100 */
[-C--:B------:R-:W-:Y:S01]  /*56f0*/  FSEL R3, R3, R2.reuse, P0 ;  /* 0x0000000203037208 */ /* 0x080fe20000000000 */
[----:B------:R-:W-:Y:S01]  /*5700*/  FMUL.FTZ R89, R89, R5 ;  /* 0x0000000559597220 */ /* 0x000fe20000410000 */
[----:B------:R-:W-:Y:S01]  /*5710*/  FSEL R4, R4, R2, P1 ;  /* 0x0000000204047208 */ /* 0x000fe20000800000 */
[----:B------:R-:W-:Y:S01]  /*5720*/  FADD.FTZ R6, -R0, R6 ;  /* 0x0000000600067221 */ /* 0x000fe20000010100 */
[----:B------:R-:W-:Y:S01]  /*5730*/  FSETP.GE.FTZ.AND P1, PT, R76, RZ, PT ;  /* 0x000000ff4c00720b */ /* 0x000fe20003f36000 */
[----:B------:R-:W-:Y:S01]  /*5740*/  FMUL.FTZ R84, R84, R3 ;  /* 0x0000000354547220 */ /* 0x000fe20000410000 */
[----:B------:R-:W-:Y:S01]  /*5750*/  FSETP.GE.FTZ.AND P2, PT, R78, RZ, PT ;  /* 0x000000ff4e00720b */ /* 0x000fe20003f56000 */
[----:B------:R-:W-:Y:S01]  /*5760*/  FMUL.FTZ R88, R88, R4 ;  /* 0x0000000458587220 */ /* 0x000fe20000410000 */
[----:B------:R-:W-:Y:S02]  /*5770*/  LEA R188, P0, R92, R188, 0x2 ;  /* 0x000000bc5cbc7211 */ /* 0x000fe400078010ff */
[----:B------:R-:W-:Y:S02]  /*5780*/  FSEL R8, R8, R2, P5 ;  /* 0x0000000208087208 */ /* 0x000fe40002800000 */
[----:B------:R-:W-:Y:S02]  /*5790*/  LEA.HI.X.SX32 R189, R92, R189, 0x2, P0 ;  /* 0x000000bd5cbd7211 */ /* 0x000fe400000f16ff */
[----:B------:R-:W-:Y:S01]  /*57a0*/  FSETP.GE.FTZ.AND P0, PT, R87, RZ, PT ;  /* 0x000000ff5700720b */ /* 0x000fe20003f16000 */
[C---:B-1----:R-:W-:Y:S07]  /*57b0*/  HMMA.16816.F32.BF16 R12, R68.reuse, R72, R12 ;  /* 0x00000048440c723c */ /* 0x042fee000004180c */
[----:B------:R-:W-:Y:S01]  /*57c0*/  FMUL.FTZ R72, R85, R8 ;  /* 0x0000000855487220 */ /* 0x000fe20000410000 */
[----:B------:R-:W-:Y:S11]  /*57d0*/  HMMA.16816.F32.BF16 R16, R68, R74, R16 ;  /* 0x0000004a4410723c */ /* 0x000ff60000041810 */
[----:B------:R-:W-:Y:S05]  /*57e0*/  @!UPT UIADD3 URZ, URZ, URZ, URZ ;  /* 0x0000003f3f3ff290 */ /* 0x000fea000fffe03f */
[C---:B------:R-:W-:Y:S02]  /*57f0*/  FADD.FTZ R5, -R2.reuse, R12 ;  /* 0x0000000c02057221 */ /* 0x040fe40000010100 */
[----:B------:R-:W-:Y:S03]  /*5800*/  FADD.FTZ R4, -R2, R13 ;  /* 0x0000000d02047221 */ /* 0x000fe60000010100 */
[-C--:B------:R-:W-:Y:S02]  /*5810*/  FSEL R5, R5, R2.reuse, P4 ;  /* 0x0000000205057208 */ /* 0x080fe40002000000 */
[----:B------:R-:W-:Y:S01]  /*5820*/  FSEL R4, R4, R2, P3 ;  /* 0x0000000204047208 */ /* 0x000fe20001800000 */
[----:B------:R-:W-:Y:S01]  /*5830*/  FADD.FTZ R3, -R2, R16 ;  /* 0x0000001002037221 */ /* 0x000fe20000010100 */
[----:B------:R-:W-:Y:S01]  /*5840*/  FSETP.GE.FTZ.AND P4, PT, R86, RZ, PT ;  /* 0x000000ff5600720b */ /* 0x000fe20003f96000 */
[----:B------:R-:W-:Y:S01]  /*5850*/  FMUL.FTZ R73, R83, R5 ;  /* 0x0000000553497220 */ /* 0x000fe20000410000 */
[----:B------:R-:W-:Y:S01]  /*5860*/  FSETP.GE.FTZ.AND P3, PT, R82, RZ, PT ;  /* 0x000000ff5200720b */ /* 0x000fe20003f76000 */
[----:B------:R-:W-:Y:S01]  /*5870*/  FMUL.FTZ R71, R80, R4 ;  /* 0x0000000450477220 */ /* 0x000fe20000410000 */
[----:B------:R-:W-:Y:S01]  /*5880*/  FSEL R3, R3, R2, P2 ;  /* 0x0000000203037208 */ /* 0x000fe20001000000 */
[----:B------:R-:W-:Y:S01]  /*5890*/  @P1 FADD.FTZ R2, -R2, R17 ;  /* 0x0000001102021221 */ /* 0x000fe20000010100 */
[----:B------:R-:W-:Y:S01]  /*58a0*/  FSETP.GE.FTZ.AND P1, PT, R90, RZ, PT ;  /* 0x000000ff5a00720b */ /* 0x000fe20003f36000 */
[----:B------:R-:W-:Y:S01]  /*58b0*/  FADD.FTZ R5, -R0, R11 ;  /* 0x0000000b00057221 */ /* 0x000fe20000010100 */
[----:B------:R-:W-:Y:S01]  /*58c0*/  FSETP.GE.FTZ.AND P2, PT, R91, RZ, PT ;  /* 0x000000ff5b00720b */ /* 0x000fe20003f56000 */
[----:B------:R-:W-:Y:S02]  /*58d0*/  FMUL.FTZ R78, R78, R3 ;  /* 0x000000034e4e7220 */ /* 0x000fe40000410000 */
[----:B------:R-:W-:Y:S01]  /*58e0*/  FADD.FTZ R3, -R0, R7 ;  /* 0x0000000700037221 */ /* 0x000fe20000010100 */
[----:B------:R-:W-:Y:S01]  /*58f0*/  FSEL R6, R6, R0, P2 ;  /* 0x0000000006067208 */ /* 0x000fe20001000000 */
[----:B------:R-:W-:Y:S01]  /*5900*/  FMUL.FTZ R70, R76, R2 ;  /* 0x000000024c467220 */ /* 0x000fe20000410000 */
[----:B------:R-:W-:Y:S01]  /*5910*/  FSEL R2, R10, R0, P0 ;  /* 0x000000000a027208 */ /* 0x000fe20000000000 */
[C---:B------:R-:W-:Y:S01]  /*5920*/  FADD.FTZ R4, -R0.reuse, R14 ;  /* 0x0000000e00047221 */ /* 0x040fe20000010100 */
[----:B------:R-:W-:Y:S01]  /*5930*/  FSETP.GE.FTZ.AND P0, PT, R77, RZ, PT ;  /* 0x000000ff4d00720b */ /* 0x000fe20003f16000 */
[----:B------:R-:W-:Y:S01]  /*5940*/  FMUL.FTZ R69, R91, R6 ;  /* 0x000000065b457220 */ /* 0x000fe20000410000 */
[----:B------:R-:W-:Y:S01]  /*5950*/  FSEL R3, R3, R0, P1 ;  /* 0x0000000003037208 */ /* 0x000fe20000800000 */
[----:B------:R-:W-:Y:S01]  /*5960*/  FMUL.FTZ R17, R87, R2 ;  /* 0x0000000257117220 */ /* 0x000fe20000410000 */
[----:B------:R-:W-:Y:S01]  /*5970*/  FSETP.GE.FTZ.AND P2, PT, R81, RZ, PT ;  /* 0x000000ff5100720b */ /* 0x000fe20003f56000 */
[----:B------:R-:W-:Y:S01]  /*5980*/  FADD.FTZ R2, -R0, R18 ;  /* 0x0000001200027221 */ /* 0x000fe20000010100 */
[----:B------:R-:W-:Y:S01]  /*5990*/  FSETP.GE.FTZ.AND P1, PT, R79, RZ, PT ;  /* 0x000000ff4f00720b */ /* 0x000fe20003f36000 */
[----:B------:R-:W-:Y:S01]  /*59a0*/  FMUL.FTZ R68, R90, R3 ;  /* 0x000000035a447220 */ /* 0x000fe20000410000 */
[-C--:B------:R-:W-:Y:S01]  /*59b0*/  FSEL R5, R5, R0.reuse, P4 ;  /* 0x0000000005057208 */ /* 0x080fe20002000000 */
[----:B------:R-:W-:Y:S01]  /*59c0*/  FADD.FTZ R3, -R0, R15 ;  /* 0x0000000f00037221 */ /* 0x000fe20000010100 */
[-C--:B------:R-:W-:Y:S02]  /*59d0*/  FSEL R4, R4, R0.reuse, P3 ;  /* 0x0000000004047208 */ /* 0x080fe40001800000 */
[-C--:B------:R-:W-:Y:S01]  /*59e0*/  FSEL R2, R2, R0.reuse, P1 ;  /* 0x0000000002027208 */ /* 0x080fe20000800000 */
[----:B------:R-:W-:Y:S01]  /*59f0*/  FMUL.FTZ R16, R86, R5 ;  /* 0x0000000556107220 */ /* 0x000fe20000410000 */
[----:B------:R-:W-:Y:S01]  /*5a00*/  FSEL R3, R3, R0, P2 ;  /* 0x0000000003037208 */ /* 0x000fe20001000000 */
[----:B------:R-:W-:Y:S02]  /*5a10*/  @P0 FADD.FTZ R0, -R0, R19 ;  /* 0x0000001300000221 */ /* 0x000fe40000010100 */
        /* <DEDUP_REMOVED lines=80> */
.L_x_558:
        /* <DEDUP_REMOVED lines=25> */
[----:B------:R-:W3:Y:S01]  /*60b0*/  LDSM.16.MT88.4 R80, [R173+0x20800] ;  /* 0x02080000ad50783b */ /* 0x000ee20000004200 */
[-C--:B-1----:R-:W-:Y:S08]  /*60c0*/  HMMA.16816.F32.BF16 R20, R4, R8.reuse, R20 ;  /* 0x000000080414723c */ /* 0x082ff00000041814 */
        /* <DEDUP_REMOVED lines=21> */
[-C--:B-1----:R-:W-:Y:S08]  /*6220*/  HMMA.16816.F32.BF16 R36, R72, R8.reuse, R36 ;  /* 0x000000084824723c */ /* 0x082ff00000041824 */
[C---:B------:R-:W-:Y:S08]  /*6230*/  HMMA.16816.F32.BF16 R40, R80.reuse, R8, R40 ;  /* 0x000000085028723c */ /* 0x040ff00000041828 */
[-C--:B------:R-:W-:Y:S08]  /*6240*/  HMMA.16816.F32.BF16 R44, R80, R10.reuse, R44 ;  /* 0x0000000a502c723c */ /* 0x080ff0000004182c */
[C---:B------:R-:W-:Y:S01]  /*6250*/  HMMA.16816.F32.BF16 R48, R72.reuse, R10, R48 ;  /* 0x0000000a4830723c */ /* 0x040fe20000041830 */
[----:B------:R-:W-:Y:S07]  /*6260*/  LDSM.16.MT88.4 R8, [R174+0x21800] ;  /* 0x02180000ae08783b */ /* 0x000fee0000004200 */
[-C--:B--2---:R-:W-:Y:S08]  /*6270*/  HMMA.16816.F32.BF16 R52, R72, R4.reuse, R52 ;  /* 0x000000044834723c */ /* 0x084ff00000041834 */
[C---:B------:R-:W-:Y:S08]  /*6280*/  HMMA.16816.F32.BF16 R56, R80.reuse, R4, R56 ;  /* 0x000000045038723c */ /* 0x040ff00000041838 */
[-C--:B------:R-:W-:Y:S01]  /*6290*/  HMMA.16816.F32.BF16 R60, R80, R6.reuse, R60 ;  /* 0x00000006503c723c */ /* 0x080fe2000004183c */
[----:B------:R-:W-:Y:S07]  /*62a0*/  LDSM.16.MT88.4 R80, [R0+0xf800] ;  /* 0x00f800000050783b */ /* 0x000fee0000004200 */
[----:B------:R-:W-:Y:S01]  /*62b0*/  HMMA.16816.F32.BF16 R64, R72, R6, R64 ;  /* 0x000000064840723c */ /* 0x000fe20000041840 */
[----:B------:R-:W1:Y:S05]  /*62c0*/  LDSM.16.MT88.4 R4, [R0+0x11000] ;  /* 0x011000000004783b */ /* 0x000e6a0000004200 */
[----:B------:R-:W-:Y:S02]  /*62d0*/  LDSM.16.MT88.4 R72, [R173+0x21800] ;  /* 0x02180000ad48783b */ /* 0x000fe40000004200 */
[-C--:B------:R-:W-:Y:S08]  /*62e0*/  HMMA.16816.F32.BF16 R20, R12, R16.reuse, R20 ;  /* 0x000000100c14723c */ /* 0x080ff00000041814 */
[C---:B---3--:R-:W-:Y:S08]  /*62f0*/  HMMA.16816.F32.BF16 R24, R68.reuse, R16, R24 ;  /* 0x000000104418723c */ /* 0x048ff00000041818 */
[-C--:B------:R-:W-:Y:S08]  /*6300*/  HMMA.16816.F32.BF16 R28, R68, R18.reuse, R28 ;  /* 0x00000012441c723c */ /* 0x080ff0000004181c */
[C---:B------:R-:W-:Y:S01]  /*6310*/  HMMA.16816.F32.BF16 R32, R12.reuse, R18, R32 ;  /* 0x000000120c20723c */ /* 0x040fe20000041820 */
[----:B------:R-:W2:Y:S07]  /*6320*/  LDSM.16.MT88.4 R16, [R0+0xd800] ;  /* 0x00d800000010783b */ /* 0x000eae0000004200 */
[-C--:B----4-:R-:W-:Y:S08]  /*6330*/  HMMA.16816.F32.BF16 R36, R12, R76.reuse, R36 ;  /* 0x0000004c0c24723c */ /* 0x090ff00000041824 */
[C---:B------:R-:W-:Y:S08]  /*6340*/  HMMA.16816.F32.BF16 R40, R68.reuse, R76, R40 ;  /* 0x0000004c4428723c */ /* 0x040ff00000041828 */
[-C--:B------:R-:W-:Y:S08]  /*6350*/  HMMA.16816.F32.BF16 R44, R68, R78.reuse, R44 ;  /* 0x0000004e442c723c */ /* 0x080ff0000004182c */
[C---:B------:R-:W-:Y:S01]  /*6360*/  HMMA.16816.F32.BF16 R48, R12.reuse, R78, R48 ;  /* 0x0000004e0c30723c */ /* 0x040fe20000041830 */
[----:B------:R-:W3:Y:S05]  /*6370*/  LDSM.16.MT88.4 R76, [R0+0x11800] ;  /* 0x01180000004c783b */ /* 0x000eea0000004200 */
[----:B------:R-:W-:Y:S02]  /*6380*/  BAR.SYNC.DEFER_BLOCKING 0x0 ;  /* 0x0000000000007b1d */ /* 0x000fe40000010000 */
[-C--:B-1----:R-:W-:Y:S08]  /*6390*/  HMMA.16816.F32.BF16 R52, R12, R4.reuse, R52 ;  /* 0x000000040c34723c */ /* 0x082ff00000041834 */
[C---:B------:R-:W-:Y:S08]  /*63a0*/  HMMA.16816.F32.BF16 R56, R68.reuse, R4, R56 ;  /* 0x000000044438723c */ /* 0x040ff00000041838 */
[-C--:B------:R-:W-:Y:S08]  /*63b0*/  HMMA.16816.F32.BF16 R60, R68, R6.reuse, R60 ;  /* 0x00000006443c723c */ /* 0x080ff0000004183c */
[----:B------:R-:W-:Y:S08]  /*63c0*/  HMMA.16816.F32.BF16 R64, R12, R6, R64 ;  /* 0x000000060c40723c */ /* 0x000ff00000041840 */
[-C--:B--2---:R-:W-:Y:S08]  /*63d0*/  HMMA.16816.F32.BF16 R20, R8, R16.reuse, R20 ;  /* 0x000000100814723c */ /* 0x084ff00000041814 */
[C---:B------:R-:W-:Y:S08]  /*63e0*/  HMMA.16816.F32.BF16 R24, R72.reuse, R16, R24 ;  /* 0x000000104818723c */ /* 0x040ff00000041818 */
[-C--:B------:R-:W-:Y:S08]  /*63f0*/  HMMA.16816.F32.BF16 R28, R72, R18.reuse, R28 ;  /* 0x00000012481c723c */ /* 0x080ff0000004181c */
[C---:B------:R-:W-:Y:S08]  /*6400*/  HMMA.16816.F32.BF16 R32, R8.reuse, R18, R32 ;  /* 0x000000120820723c */ /* 0x040ff00000041820 */
[-C--:B------:R-:W-:Y:S08]  /*6410*/  HMMA.16816.F32.BF16 R36, R8, R80.reuse, R36 ;  /* 0x000000500824723c */ /* 0x080ff00000041824 */
[C---:B------:R-:W-:Y:S08]  /*6420*/  HMMA.16816.F32.BF16 R40, R72.reuse, R80, R40 ;  /* 0x000000504828723c */ /* 0x040ff00000041828 */
[-C--:B------:R-:W-:Y:S08]  /*6430*/  HMMA.16816.F32.BF16 R44, R72, R82.reuse, R44 ;  /* 0x00000052482c723c */ /* 0x080ff0000004182c */
[C---:B------:R-:W-:Y:S08]  /*6440*/  HMMA.16816.F32.BF16 R48, R8.reuse, R82, R48 ;  /* 0x000000520830723c */ /* 0x040ff00000041830 */
[-C--:B---3--:R-:W-:Y:S08]  /*6450*/  HMMA.16816.F32.BF16 R52, R8, R76.reuse, R52 ;  /* 0x0000004c0834723c */ /* 0x088ff00000041834 */
        /* <DEDUP_REMOVED lines=54> */
.L_x_559:
[----:B------:R-:W-:Y:S01]  /*67c0*/  LDSM.16.M88.4 R96, [R181] ;  /* 0x00000000b560783b */ /* 0x000fe20000000200 */
[----:B-1----:R-:W-:Y:S03]  /*67d0*/  @P6 IADD3 R2, P0, R200, -0x100, RZ ;  /* 0xffffff00c8026810 */ /* 0x002fe60007f1e0ff */
[----:B------:R-:W1:Y:S02]  /*67e0*/  LDSM.16.MT88.4 R16, [R0+0x12000] ;  /* 0x012000000010783b */ /* 0x000e640000004200 */
[----:B------:R-:W-:Y:S01]  /*67f0*/  @P6 IMAD.MOV.U32 R200, RZ, RZ, R2 ;  /* 0x000000ffffc86224 */ /* 0x000fe200078e0002 */
[CC--:B------:R-:W-:Y:S01]  /*6800*/  LEA R2, P1, R198.reuse, R188.reuse, 0x2 ;  /* 0x000000bcc6027211 */ /* 0x0c0fe200078210ff */
[----:B------:R-:W2:Y:S03]  /*6810*/  LDSM.16.M88.4 R92, [R181+0x1000] ;  /* 0x00100000b55c783b */ /* 0x000ea60000000200 */
[CC--:B------:R-:W-:Y:S01]  /*6820*/  LEA.HI.X.SX32 R3, R198.reuse, R189.reuse, 0x2, P1 ;  /* 0x000000bdc6037211 */ /* 0x0c0fe200008f16ff */
        /* <DEDUP_REMOVED lines=53> */
[-C--:B-1----:R-:W-:Y:S05]  /*6b80*/  HMMA.16816.F32.BF16 R4, R152, R156.reuse, R4 ;  /* 0x0000009c9804723c */ /* 0x082fea0000041804 */
[----:B----4-:R-:W-:Y:S03]  /*6b90*/  @P6 IADD3.X R0, R201, -0x1, RZ, P0, !PT ;  /* 0xffffffffc9006810 */ /* 0x010fe600007fe4ff */
[C---:B--2---:R-:W-:Y:S04]  /*6ba0*/  HMMA.16816.F32.BF16 R8, R160.reuse, R156, R8 ;  /* 0x0000009ca008723c */ /* 0x044fe80000041808 */
[----:B------:R-:W-:Y:S02]  /*6bb0*/  @P6 IMAD.MOV.U32 R201, RZ, RZ, R0 ;  /* 0x000000ffffc96224 */ /* 0x000fe400078e0000 */
[----:B------:R-:W-:Y:S02]  /*6bc0*/  IMAD.IADD R0, R198, 0x1, R248 ;  /* 0x00000001c6007824 */ /* 0x000fe400078e02f8 */
[-C--:B------:R-:W-:Y:S01]  /*6bd0*/  HMMA.16816.F32.BF16 R12, R160, R158.reuse, R12 ;  /* 0x0000009ea00c723c */ /* 0x080fe2000004180c */
[----:B------:R-:W-:Y:S03]  /*6be0*/  IMAD.MOV.U32 R157, RZ, RZ, c[0x0][0x22c] ;  /* 0x00008b00ff9d7624 */ /* 0x000fe600078e00ff */
[----:B------:R-:W-:Y:S02]  /*6bf0*/  IMAD.MOV.U32 R156, RZ, RZ, c[0x0][0x22c] ;  /* 0x00008b00ff9c7624 */ /* 0x000fe400078e00ff */
[----:B------:R-:W-:Y:S02]  /*6c00*/  IMAD R157, R157, c[0x0][0x1c0], RZ ;  /* 0x000070009d9d7a24 */ /* 0x000fe400078e02ff */
[C---:B------:R-:W-:Y:S04]  /*6c10*/  HMMA.16816.F32.BF16 R16, R152.reuse, R158, R16 ;  /* 0x0000009e9810723c */ /* 0x040fe80000041810 */
[----:B------:R-:W-:Y:S02]  /*6c20*/  IMAD R157, R157, 0x18, RZ ;  /* 0x000000189d9d7824 */ /* 0x000fe400078e02ff */
[----:B------:R-:W-:Y:S02]  /*6c30*/  IMAD R156, R156, c[0x0][0x1c0], RZ ;  /* 0x000070009c9c7a24 */ /* 0x000fe400078e02ff */
[-C--:B---3--:R-:W-:Y:S01]  /*6c40*/  HMMA.16816.F32.BF16 R68, R152, R148.reuse, R68 ;  /* 0x000000949844723c */ /* 0x088fe20000041844 */
[----:B------:R-:W-:Y:S03]  /*6c50*/  IMAD.MOV.U32 R158, RZ, RZ, c[0x0][0x22c] ;  /* 0x00008b00ff9e7624 */ /* 0x000fe600078e00ff */
[----:B------:R-:W-:Y:S02]  /*6c60*/  IMAD R156, R156, 0x30, RZ ;  /* 0x000000309c9c7824 */ /* 0x000fe400078e02ff */
[----:B------:R-:W-:Y:S02]  /*6c70*/  IMAD R158, R158, c[0x0][0x1c0], RZ ;  /* 0x000070009e9e7a24 */ /* 0x000fe400078e02ff */
[C---:B------:R-:W-:Y:S01]  /*6c80*/  HMMA.16816.F32.BF16 R72, R160.reuse, R148, R72 ;  /* 0x00000094a048723c */ /* 0x040fe20000041848 */
[----:B------:R-:W-:Y:S03]  /*6c90*/  IMAD.MOV.U32 R159, RZ, RZ, c[0x0][0x22c] ;  /* 0x00008b00ff9f7624 */ /* 0x000fe600078e00ff */
[----:B------:R-:W-:Y:S02]  /*6ca0*/  IMAD.SHL.U32 R158, R158, 0x20, RZ ;  /* 0x000000209e9e7824 */ /* 0x000fe400078e00ff */
[----:B------:R-:W-:Y:S02]  /*6cb0*/  IMAD R159, R159, c[0x0][0x1c0], RZ ;  /* 0x000070009f9f7a24 */ /* 0x000fe400078e02ff */
[-C--:B------:R-:W-:Y:S04]  /*6cc0*/  HMMA.16816.F32.BF16 R76, R160, R150.reuse, R76 ;  /* 0x00000096a04c723c */ /* 0x080fe8000004184c */
[----:B------:R-:W-:Y:S04]  /*6cd0*/  @P6 IMAD.WIDE R148, R204, 0x4, R200 ;  /* 0x00000004cc946825 */ /* 0x000fe800078e02c8 */
[C---:B------:R-:W-:Y:S01]  /*6ce0*/  HMMA.16816.F32.BF16 R80, R152.reuse, R150, R80 ;  /* 0x000000969850723c */ /* 0x040fe20000041850 */
[----:B------:R1:W5:Y:S03]  /*6cf0*/  @P6 LDG.E R205, [R148.64] ;  /* 0x0000000894cd6981 */ /* 0x000366000c1e1900 */
[----:B------:R-:W-:Y:S01]  /*6d00*/  IMAD R159, R159, 0x28, RZ ;  /* 0x000000289f9f7824 */ /* 0x000fe200078e02ff */
[----:B------:R1:W5:Y:S03]  /*6d10*/  @P6 LDG.E R206, [R148.64+0x20] ;  /* 0x0000200894ce6981 */ /* 0x000366000c1e1900 */
        /* <DEDUP_REMOVED lines=26> */
[----:B------:R-:W-:Y:S01]  /*6ec0*/  IADD3 R156, R236, 0x20, RZ ;  /* 0x00000020ec9c7810 */ /* 0x000fe20007ffe0ff */
[----:B------:R2:W-:Y:S03]  /*6ed0*/  RED.E.ADD.F32.FTZ.RN.STRONG.GPU [R6.64], R10 ;  /* 0x0000000a0600798e */ /* 0x0005e6000c10e788 */
[CC--:B---3--:R-:W-:Y:S01]  /*6ee0*/  LEA R8, P0, R156.reuse, R188.reuse, 0x2 ;  /* 0x000000bc9c087211 */ /* 0x0c8fe200078010ff */
[----:B------:R3:W-:Y:S04]  /*6ef0*/  RED.E.ADD.F32.FTZ.RN.STRONG.GPU [R4.64], R11 ;  /* 0x0000000b0400798e */ /* 0x0007e8000c10e788 */
[----:B------:R-:W-:Y:S04]  /*6f00*/  RED.E.ADD.F32.FTZ.RN.STRONG.GPU [R188.64+0x80], R16 ;  /* 0x00008010bc00798e */ /* 0x000fe8000c10e788 */
[----:B------:R-:W-:Y:S01]  /*6f10*/  RED.E.ADD.F32.FTZ.RN.STRONG.GPU [R2.64+0x80], R17 ;  /* 0x000080110200798e */ /* 0x000fe2000c10e788 */
[-C--:B-1----:R-:W-:Y:S02]  /*6f20*/  LEA.HI.X.SX32 R9, R156, R189.reuse, 0x2, P0 ;  /* 0x000000bd9c097211 */ /* 0x082fe400000f16ff */
[C---:B------:R-:W-:Y:S02]  /*6f30*/  IADD3 R156, R236.reuse, 0x40, RZ ;  /* 0x00000040ec9c7810 */ /* 0x040fe40007ffe0ff */
[----:B------:R-:W-:Y:S01]  /*6f40*/  IADD3 R148, R236, 0x60, RZ ;  /* 0x00000060ec947810 */ /* 0x000fe20007ffe0ff */
[----:B------:R1:W-:Y:S01]  /*6f50*/  RED.E.ADD.F32.FTZ.RN.STRONG.GPU [R8.64], R18 ;  /* 0x000000120800798e */ /* 0x0003e2000c10e788 */
[-C--:B--2---:R-:W-:Y:S02]  /*6f60*/  LEA R6, P1, R249, R188.reuse, 0x2 ;  /* 0x000000bcf9067211 */ /* 0x084fe400078210ff */
[-C--:B------:R-:W-:Y:S02]  /*6f70*/  LEA R10, P0, R157, R188.reuse, 0x2 ;  /* 0x000000bc9d0a7211 */ /* 0x080fe400078010ff */
[-C--:B------:R-:W-:Y:S02]  /*6f80*/  LEA.HI.X.SX32 R7, R249, R189.reuse, 0x2, P1 ;  /* 0x000000bdf9077211 */ /* 0x080fe400008f16ff */
[-C--:B---3--:R-:W-:Y:S02]  /*6f90*/  LEA.HI.X.SX32 R11, R157, R189.reuse, 0x2, P0 ;  /* 0x000000bd9d0b7211 */ /* 0x088fe400000f16ff */
[CC--:B------:R-:W-:Y:S01]  /*6fa0*/  LEA R4, P1, R225.reuse, R188.reuse, 0x2 ;  /* 0x000000bce1047211 */ /* 0x0c0fe200078210ff */
[----:B------:R2:W-:Y:S03]  /*6fb0*/  RED.E.ADD.F32.FTZ.RN.STRONG.GPU [R6.64], R19 ;  /* 0x000000130600798e */ /* 0x0005e6000c10e788 */
[-C--:B------:R-:W-:Y:S01]  /*6fc0*/  LEA.HI.X.SX32 R5, R225, R189.reuse, 0x2, P1 ;  /* 0x000000bde1057211 */ /* 0x080fe200008f16ff */
[----:B------:R3:W-:Y:S04]  /*6fd0*/  RED.E.ADD.F32.FTZ.RN.STRONG.GPU [R10.64], R12 ;  /* 0x0000000c0a00798e */ /* 0x0007e8000c10e788 */
[----:B------:R-:W-:Y:S01]  /*6fe0*/  LDSM.16.MT88.4 R16, [R168+0x2000] ;  /* 0x00200000a810783b */ /* 0x000fe20000004200 */
        /* <DEDUP_REMOVED lines=66> */
[----:B------:R-:W-:Y:S01]  /*7410*/  IADD3 R12, R236, 0xa0, RZ ;  /* 0x000000a0ec0c7810 */ /* 0x000fe20007ffe0ff */
        /* <DEDUP_REMOVED lines=20> */
[C---:B--2---:R-:W-:Y:S01]  /*7560*/  LEA R6, P2, R218.reuse, R188, 0x2 ;  /* 0x000000bcda067211 */ /* 0x044fe200078410ff */
[----:B------:R-:W-:Y:S03]  /*7570*/  LDSM.16.MT88.4 R12, [R173+0x1e000] ;  /* 0x01e00000ad0c783b */ /* 0x000fe60000004200 */
[-C--:B------:R-:W-:Y:S01]  /*7580*/  LEA.HI.X.SX32 R7, R218, R189.reuse, 0x2, P2 ;  /* 0x000000bdda077211 */ /* 0x080fe200010f16ff */
[----:B------:R1:W-:Y:S01]  /*7590*/  RED.E.ADD.F32.FTZ.RN.STRONG.GPU [R4.64], R98 ;  /* 0x000000620400798e */ /* 0x0003e2000c10e788 */
[----:B------:R-:W-:Y:S02]  /*75a0*/  ISETP.GT.AND P2, PT, R192, R232, PT ;  /* 0x000000e8c000720c */ /* 0x000fe40003f44270 */
[CC--:B---3--:R-:W-:Y:S01]  /*75b0*/  LEA R2, P0, R227.reuse, R188.reuse, 0x2 ;  /* 0x000000bce3027211 */ /* 0x0c8fe200078010ff */
[----:B------:R-:W-:Y:S03]  /*75c0*/  RED.E.ADD.F32.FTZ.RN.STRONG.GPU [R10.64], R99 ;  /* 0x000000630a00798e */ /* 0x000fe6000c10e788 */
[-C--:B------:R-:W-:Y:S01]  /*75d0*/  LEA.HI.X.SX32 R3, R227, R189.reuse, 0x2, P0 ;  /* 0x000000bde3037211 */ /* 0x080fe200000f16ff */
[----:B------:R-:W-:Y:S01]  /*75e0*/  RED.E.ADD.F32.FTZ.RN.STRONG.GPU [R8.64], R92 ;  /* 0x0000005c0800798e */ /* 0x000fe2000c10e788 */
[----:B------:R-:W-:Y:S02]  /*75f0*/  ISETP.NE.U32.AND P0, PT, R0, 0x1, PT ;  /* 0x000000010000780c */ /* 0x000fe40003f05070 */
[C---:B------:R-:W-:Y:S01]  /*7600*/  IADD3 R0, R168.reuse, -0x6000, RZ ;  /* 0xffffa000a8007810 */ /* 0x040fe20007ffe0ff */
[----:B------:R-:W-:Y:S04]  /*7610*/  RED.E.ADD.F32.FTZ.RN.STRONG.GPU [R6.64], R93 ;  /* 0x0000005d0600798e */ /* 0x000fe8000c10e788 */
[----:B------:R-:W-:Y:S06]  /*7620*/  LDSM.16.MT88.4 R8, [R168] ;  /* 0x00000000a808783b */ /* 0x000fec0000004200 */
        /* <DEDUP_REMOVED lines=9> */
[----:B--2---:R-:W-:Y:S05]  /*76c0*/  IADD3 R2, R192, -0x1, RZ ;  /* 0xffffffffc0027810 */ /* 0x004fea0007ffe0ff */
[----:B------:R-:W-:Y:S01]  /*76d0*/  IMAD.MOV.U32 R192, RZ, RZ, R2 ;  /* 0x000000ffffc07224 */ /* 0x000fe200078e0002 */
        /* <DEDUP_REMOVED lines=60> */
[----:B------:R-:W-:-:S02]  /*7aa0*/  FMUL.FTZ R68, R48, c[0x0][0x2dc] ;  /* 0x0000b70030447a20 */ /* 0x000fc40000410000 */
[----:B------:R-:W-:Y:S01]  /*7ab0*/  FMUL.FTZ R13, R43, c[0x0][0x2dc] ;  /* 0x0000b7002b0d7a20 */ /* 0x000fe20000410000 */
[----:B------:R-:W1:Y:S01]  /*7ac0*/  S2R R96, SR_CTAID.Y ;  /* 0x0000000000607919 */ /* 0x000e620000002600 */
[----:B------:R-:W-:Y:S02]  /*7ad0*/  FMUL.FTZ R48, R44, c[0x0][0x2dc] ;  /* 0x0000b7002c307a20 */ /* 0x000fe40000410000 */
[----:B------:R-:W-:Y:S02]  /*7ae0*/  FMUL.FTZ R15, R39, c[0x0][0x2dc] ;  /* 0x0000b700270f7a20 */ /* 0x000fe40000410000 */
[----:B------:R-:W-:Y:S02]  /*7af0*/  FMUL.FTZ R70, R40, c[0x0][0x2dc] ;  /* 0x0000b70028467a20 */ /* 0x000fe40000410000 */
[----:B------:R-:W-:Y:S02]  /*7b00*/  FMUL.FTZ R100, R100, c[0x0][0x2e0] ;  /* 0x0000b80064647a20 */ /* 0x000fe40000410000 */
[----:B------:R-:W-:-:S02]  /*7b10*/  FMUL.FTZ R44, R101, c[0x0][0x2e0] ;  /* 0x0000b800652c7a20 */ /* 0x000fc40000410000 */
[----:B------:R-:W-:Y:S02]  /*7b20*/  FMUL.FTZ R102, R102, c[0x0][0x2e0] ;  /* 0x0000b80066667a20 */ /* 0x000fe40000410000 */
[----:B------:R-:W-:Y:S01]  /*7b30*/  FMUL.FTZ R43, R103, c[0x0][0x2e0] ;  /* 0x0000b800672b7a20 */ /* 0x000fe20000410000 */
[----:B------:R-:W-:Y:S01]  /*7b40*/  F2FP.BF16.PACK_AB R44, R44, R100 ;  /* 0x000000642c2c723e */ /* 0x000fe200000010ff */
[----:B------:R-:W-:Y:S01]  /*7b50*/  BAR.SYNC.DEFER_BLOCKING 0x0 ;  /* 0x0000000000007b1d */ /* 0x000fe20000010000 */
[----:B------:R-:W-:Y:S02]  /*7b60*/  FMUL.FTZ R14, R41, c[0x0][0x2dc] ;  /* 0x0000b700290e7a20 */ /* 0x000fe40000410000 */
        /* <DEDUP_REMOVED lines=36> */
[----:B------:R-:W-:-:S02]  /*7db0*/  FMUL.FTZ R116, R116, c[0x0][0x2e0] ;  /* 0x0000b80074747a20 */ /* 0x000fc40000410000 */
[----:B------:R-:W-:Y:S01]  /*7dc0*/  FMUL.FTZ R36, R117, c[0x0][0x2e0] ;  /* 0x0000b80075247a20 */ /* 0x000fe20000410000 */
[----:B------:R-:W-:Y:S01]  /*7dd0*/  STS [R240+0x1400], R41 ;  /* 0x00140029f0007388 */ /* 0x000fe20000000800 */
[----:B------:R-:W-:Y:S02]  /*7de0*/  FMUL.FTZ R118, R118, c[0x0][0x2e0] ;  /* 0x0000b80076767a20 */ /* 0x000fe40000410000 */
        /* <DEDUP_REMOVED lines=27> */
[----:B------:R-:W-:Y:S01]  /*7fa0*/  F2FP.BF16.PACK_AB R34, R34, R120 ;  /* 0x000000782222723e */ /* 0x000fe200000010ff */
[----:B------:R-:W-:-:S02]  /*7fb0*/  FMUL.FTZ R21, R27, c[0x0][0x2dc] ;  /* 0x0000b7001b157a20 */ /* 0x000fc40000410000 */
        /* <DEDUP_REMOVED lines=10> */
[----:B------:R-:W-:-:S02]  /*8060*/  FMUL.FTZ R79, R22, c[0x0][0x2dc] ;  /* 0x0000b700164f7a20 */ /* 0x000fc40000410000 */
[----:B------:R-:W-:Y:S01]  /*8070*/  FMUL.FTZ R132, R132, c[0x0][0x2e0] ;  /* 0x0000b80084847a20 */ /* 0x000fe20000410000 */
[----:B------:R-:W-:Y:S01]  /*8080*/  F2FP.BF16.PACK_AB R29, R29, R126 ;  /* 0x0000007e1d1d723e */ /* 0x000fe200000010ff */
        /* <DEDUP_REMOVED lines=76> */
[----:B------:R-:W-:Y:S01]  /*8550*/  F2FP.BF16.PACK_AB R6, R6, R56 ;  /* 0x000000380606723e */ /* 0x000fe200000010ff */
[----:B------:R-:W-:Y:S01]  /*8560*/  FMUL.FTZ R60, R60, c[0x0][0x2dc] ;  /* 0x0000b7003c3c7a20 */ /* 0x000fe20000410000 */
[----:B------:R-:W-:Y:S01]  /*8570*/  F2FP.BF16.PACK_AB R5, R5, R58 ;  /* 0x0000003a0505723e */ /* 0x000fe200000010ff */
[----:B------:R-:W-:Y:S01]  /*8580*/  STS [R241+0x7400], R17 ;  /* 0x00740011f1007388 */ /* 0x000fe20000000800 */
[----:B------:R-:W-:Y:S01]  /*8590*/  FMUL.FTZ R2, R61, c[0x0][0x2dc] ;  /* 0x0000b7003d027a20 */ /* 0x000fe20000410000 */
[----:B------:R-:W-:-:S02]  /*85a0*/  F2FP.BF16.PACK_AB R0, R0, R62 ;  /* 0x0000003e0000723e */ /* 0x000fc400000010ff */
[----:B------:R-:W-:Y:S02]  /*85b0*/  STS [R240+0x8000], R16 ;  /* 0x00800010f0007388 */ /* 0x000fe40000000800 */
[----:B------:R-:W-:Y:S02]  /*85c0*/  F2FP.BF16.PACK_AB R2, R2, R60 ;  /* 0x0000003c0202723e */ /* 0x000fe400000010ff */
[----:B------:R-:W-:Y:S04]  /*85d0*/  STS [R240+0x8400], R15 ;  /* 0x0084000ff0007388 */ /* 0x000fe80000000800 */
        /* <DEDUP_REMOVED lines=11> */
[----:B------:R1:W-:Y:S04]  /*8690*/  STS [R240+0xb400], R5 ;  /* 0x00b40005f0007388 */ /* 0x0003e80000000800 */
[----:B------:R3:W-:Y:S04]  /*86a0*/  STS [R241+0xb400], R0 ;  /* 0x00b40000f1007388 */ /* 0x0007e80000000800 */
[----:B------:R4:W-:Y:S01]  /*86b0*/  STS [R241+0xb000], R2 ;  /* 0x00b00002f1007388 */ /* 0x0009e20000000800 */
[----:B-1----:R-:W-:-:S02]  /*86c0*/  SHF.R.S32.HI R5, RZ, 0x1f, R96 ;  /* 0x0000001fff057819 */ /* 0x002fc40000011460 */
[----:B--2---:R-:W-:-:S13]  /*86d0*/  ISETP.NE.AND P0, PT, R97, -0x1, PT ;  /* 0xffffffff6100780c */ /* 0x004fda0003f05270 */
[----:B---3--:R-:W-:-:S05]  /*86e0*/  @P0 IADD3 R0, R238, R97, RZ ;  /* 0x00000061ee000210 */ /* 0x008fca0007ffe0ff */
[----:B----4-:R-:W-:-:S04]  /*86f0*/  @P0 IMAD.WIDE.U32 R2, R0, c[0x0][0x3a0], RZ ;  /* 0x0000e80000020a25 */ /* 0x010fc800078e00ff */
        /* <DEDUP_REMOVED lines=13> */
.L_x_561:
        /* <DEDUP_REMOVED lines=15> */
.L_x_562:
[----:B------:R-:W-:Y:S01]  /*88c0*/  BAR.SYNC.DEFER_BLOCKING 0x0 ;  /* 0x0000000000007b1d */ /* 0x000fe20000010000 */
[----:B------:R-:W-:Y:S01]  /*88d0*/  SHF.R.S32.HI R24, RZ, 0x1f, R250 ;  /* 0x0000001fff187819 */ /* 0x000fe200000114fa */
[----:B------:R-:W-:Y:S01]  /*88e0*/  IMAD R11, R233, -0x40, R199 ;  /* 0xffffffc0e90b7824 */ /* 0x000fe200078e02c7 */
[----:B------:R-:W-:Y:S02]  /*88f0*/  SHF.R.S32.HI R5, RZ, 0x1f, R202 ;  /* 0x0000001fff057819 */ /* 0x000fe400000114ca */
        /* <DEDUP_REMOVED lines=42> */
.L_x_564:
[----:B------:R-:W-:Y:S05]  /*8ba0*/  BSYNC B0 ;  /* 0x0000000000007941 */ /* 0x000fea0003800000 */
.L_x_563:
        /* <DEDUP_REMOVED lines=20> */
.L_x_566:
[----:B------:R-:W-:Y:S05]  /*8cf0*/  BSYNC B0 ;  /* 0x0000000000007941 */ /* 0x000fea0003800000 */
.L_x_565:
        /* <DEDUP_REMOVED lines=25> */
.L_x_568:
[----:B------:R-:W-:Y:S05]  /*8e90*/  BSYNC B0 ;  /* 0x0000000000007941 */ /* 0x000fea0003800000 */
.L_x_567:
        /* <DEDUP_REMOVED lines=17> */
.L_x_539:
[----:B------:R-:W-:Y:S05]  /*8fb0*/  BSYNC B1 ;  /* 0x0000000000017941 */ /* 0x000fea0003800000 */
.L_x_525:
[----:B------:R-:W-:Y:S01]  /*8fc0*/  ULDC UR5, c[0x0][0x218] ;  /* 0x0000860000057ab9 */ /* 0x000fe20000000800 */
        /* <DEDUP_REMOVED lines=8> */
.L_x_569:
[----:B------:R-:W-:Y:S05]  /*9050*/  EXIT ;  /* 0x000000000000794d */ /* 0x000fea0003800000 */
.L_x_571:
        /* <DEDUP_REMOVED lines=10> */
.L_x_814:


//--------------------- .text._ZN5flash44flash_bwd_dq_dk_dv_loop_seqk_parallel_kernelI23Flash_bwd_kernel_traitsILi192ELi64ELi64ELi8ELi4ELi2ELi2ELb0ELb0EN7cutlass10bfloat16_tE19Flash_kernel_traitsILi192ELi64ELi64ELi8ES3_EELb0ELb1ELb0ELb0ELb0ELb0ELb1EEEvNS_16Flash_bwd_paramsE --------------------------
	.section	.text._ZN5flash44flash_bwd_dq_dk_dv_loop_seqk_parallel_kernelI23Flash_bwd_kernel_traitsILi192ELi64ELi64ELi8ELi4ELi2ELi2ELb0ELb0EN7cutlass10bfloat16_tE19Flash_kernel_traitsILi192ELi64ELi64ELi8ES3_EELb0ELb1ELb0ELb0ELb0ELb0ELb1EEEvNS_16Flash_bwd_paramsE,"ax",@progbits
	.sectioninfo	@"SHI_REGISTERS=255"
	.align	128
        .global         _ZN5flash44flash_bwd_dq_dk_dv_loop_seqk_parallel_kernelI23Flash_bwd_kernel_traitsILi192ELi64ELi64ELi8ELi4ELi2ELi2ELb0ELb0EN7cutlass10bfloat16_tE19Flash_kernel_traitsILi192ELi64ELi64ELi8ES3_EELb0ELb1ELb0ELb0ELb0ELb0ELb1EEEvNS_16Flash_bwd_paramsE
        .type           _ZN5flash44flash_bwd_dq_dk_dv_loop_seqk_parallel_kernelI23Flash_bwd_kernel_traitsILi192ELi64ELi64ELi8ELi4ELi2ELi2ELb0ELb0EN7cutlass10bfloat16_tE19Flash_kernel_traitsILi192ELi64ELi64ELi8ES3_EELb0ELb1ELb0ELb0ELb0ELb0ELb1EEEvNS_16Flash_bwd_paramsE,@function
        .size           _ZN5flash44flash_bwd_dq_dk_dv_loop_seqk_parallel_kernelI23Flash_bwd_kernel_traitsILi192ELi64ELi64ELi8ELi4ELi2ELi2ELb0ELb0EN7cutlass10bfloat16_tE19Flash_kernel_traitsILi192ELi64ELi64ELi8ES3_EELb0ELb1ELb0ELb0ELb0ELb0ELb1EEEvNS_16Flash_bwd_paramsE,(.L_x_815 - _ZN5flash44flash_bwd_dq_dk_dv_loop_seqk_parallel_kernelI23Flash_bwd_kernel_traitsILi192ELi64ELi64ELi8ELi4ELi2ELi2ELb0ELb0EN7cutlass10bfloat16_tE19Flash_kernel_traitsILi192ELi64ELi64ELi8ES3_EELb0ELb1ELb0ELb0ELb0ELb0ELb1EEEvNS_16Flash_bwd_paramsE)
        .other          _ZN5flash44flash_bwd_dq_dk_dv_loop_seqk_parallel_kernelI23Flash_bwd_kernel_traitsILi192ELi64ELi64ELi8ELi4ELi2ELi2ELb0ELb0EN7cutlass10bfloat16_tE19Flash_kernel_traitsILi192ELi64ELi64ELi8ES3_EELb0ELb1ELb0ELb0ELb0ELb0ELb1EEEvNS_16Flash_bwd_paramsE,@"STO_CUDA_ENTRY STV_DEFAULT"
_ZN5flash44flash_bwd_dq_dk_dv_loop_seqk_parallel_kernelI23Flash_bwd_kernel_traitsILi192ELi64ELi64ELi8ELi4ELi2ELi2ELb0ELb0EN7cutlass10bfloat16_tE19Flash_kernel_traitsILi192ELi64ELi64ELi8ES3_EELb0ELb1ELb0ELb0ELb0ELb0ELb1EEEvNS_16Flash_bwd_paramsE:
.text._ZN5flash44flash_bwd_dq_dk_dv_loop_seqk_parallel_kernelI23Flash_bwd_kernel_traitsILi192ELi64ELi64ELi8ELi4ELi2ELi2ELb0ELb0EN7cutlass10bfloat16_tE19Flash_kernel_traitsILi192ELi64ELi64ELi8ES3_EELb0ELb1ELb0ELb0ELb0ELb0ELb1EEEvNS_16Flash_bwd_paramsE:
        /* <DEDUP_REMOVED lines=140> */
.L_x_618:
        /* <DEDUP_REMOVED lines=36> */
.L_x_572:
        /* <DEDUP_REMOVED lines=45> */
.L_x_574:
        /* <DEDUP_REMOVED lines=15> */
.L_x_575:
        /* <DEDUP_REMOVED lines=86> */
.L_x_576:
[----:B------:R-:W-:-:S04]  /*1420*/  IMAD R0, R34, c[0x0][0x1c0], R33 ;  /* 0x0000700022007a24 */ /* 0x000fc800078e0221 */
[----:B------:R-:W-:Y:S02]  /*1430*/  IMAD R0, R0, c[0x0][0x224], RZ ;  /* 0x0000890000007a24 */ /* 0x000fe400078e02ff */
.L_x_577:
        /* <DEDUP_REMOVED lines=83> */
.L_x_579:
        /* <DEDUP_REMOVED lines=15> */
.L_x_580:
        /* <DEDUP_REMOVED lines=27> */
.L_x_582:
[----:B------:R-:W-:Y:S05]  /*1c10*/  BSYNC B0 ;  /* 0x0000000000007941 */ /* 0x000fea0003800000 */
.L_x_581:
        /* <DEDUP_REMOVED lines=19> */
.L_x_584:
[----:B------:R-:W-:Y:S05]  /*1d50*/  BSYNC B0 ;  /* 0x0000000000007941 */ /* 0x000fea0003800000 */
.L_x_583:
        /* <DEDUP_REMOVED lines=25> */
.L_x_586:
[----:B------:R-:W-:Y:S05]  /*1ef0*/  BSYNC B0 ;  /* 0x0000000000007941 */ /* 0x000fea0003800000 */
.L_x_585:
        /* <DEDUP_REMOVED lines=18> */
.L_x_578:
        /* <DEDUP_REMOVED lines=31> */
.L_x_589:
[----:B------:R-:W-:Y:S05]  /*2210*/  BSYNC B0 ;  /* 0x0000000000007941 */ /* 0x000fea0003800000 */
.L_x_588:
        /* <DEDUP_REMOVED lines=39> */
.L_x_591:
[----:B------:R-:W-:Y:S05]  /*2490*/  BSYNC B0 ;  /* 0x0000000000007941 */ /* 0x000fea0003800000 */
.L_x_590:
        /* <DEDUP_REMOVED lines=19> */
.L_x_593:
        /* <DEDUP_REMOVED lines=28> */
.L_x_594:
[----:B------:R-:W-:Y:S05]  /*2790*/  BSYNC B0 ;  /* 0x0000000000007941 */ /* 0x000fea0003800000 */
.L_x_592:
        /* <DEDUP_REMOVED lines=17> */
.L_x_596:
        /* <DEDUP_REMOVED lines=38> */
.L_x_597:
[----:B------:R-:W-:Y:S05]  /*2b10*/  BSYNC B0 ;  /* 0x0000000000007941 */ /* 0x000fea0003800000 */
.L_x_595:
        /* <DEDUP_REMOVED lines=60> */
.L_x_599:
[----:B------:R-:W-:Y:S05]  /*2ee0*/  BSYNC B0 ;  /* 0x0000000000007941 */ /* 0x000fea0003800000 */
.L_x_598:
        /* <DEDUP_REMOVED lines=38> */
.L_x_601:
[----:B------:R-:W-:Y:S05]  /*3150*/  BSYNC B0 ;  /* 0x0000000000007941 */ /* 0x000fea0003800000 */
.L_x_600:
        /* <DEDUP_REMOVED lines=45> */
.L_x_603:
[----:B------:R-:W-:Y:S05]  /*3430*/  BSYNC B0 ;  /* 0x0000000000007941 */ /* 0x000fea0003800000 */
.L_x_602:
        /* <DEDUP_REMOVED lines=37> */
.L_x_605:
[----:B------:R-:W-:Y:S05]  /*3690*/  BSYNC B0 ;  /* 0x0000000000007941 */ /* 0x000fea0003800000 */
.L_x_604:
        /* <DEDUP_REMOVED lines=107> */
.L_x_608:
[----:B------:R-:W0:Y:S01]  /*3d50*/  LDGDEPBAR ;  /* 0x00000000000079af */ /* 0x000e220000000000 */
[C---:B------:R-:W-:Y:S02]  /*3d60*/  IADD3 R0, R175.reuse, R185, RZ ;  /* 0x000000b9af007210 */ /* 0x040fe40007ffe0ff */
[-C--:B------:R-:W-:Y:S02]  /*3d70*/  IADD3 R2, R175, R180.reuse, RZ ;  /* 0x000000b4af027210 */ /* 0x080fe40007ffe0ff */
[----:B------:R-:W-:Y:S02]  /*3d80*/  IADD3 R3, R0, R180, RZ ;  /* 0x000000b400037210 */ /* 0x000fe40007ffe0ff */
[----:B-----5:R-:W-:Y:S02]  /*3d90*/  FSETP.NEU.FTZ.AND P0, PT, R199, -INF , PT ;  /* 0xff800000c700780b */ /* 0x020fe40003f1d000 */
[----:B------:R-:W-:Y:S02]  /*3da0*/  MOV R158, c[0x0][0x22c] ;  /* 0x00008b00009e7a02 */ /* 0x000fe40000000f00 */
[C---:B------:R-:W-:Y:S03]  /*3db0*/  ISETP.GT.AND P6, PT, R193.reuse, R231, PT ;  /* 0x000000e7c100720c */ /* 0x040fe60003fc4270 */
[----:B------:R-:W-:Y:S05]  /*3dc0*/  IMAD R158, R158, c[0x0][0x1c0], RZ ;  /* 0x000070009e9e7a24 */ /* 0x000fea00078e02ff */
[----:B------:R-:W-:Y:S01]  /*3dd0*/  LEA R158, -R158, RZ, 0x6 ;  /* 0x000000ff9e9e7211 */ /* 0x000fe200078e31ff */
[----:B------:R-:W-:Y:S04]  /*3de0*/  DEPBAR.LE SB0, 0x0 ;  /* 0x000080000000791a */ /* 0x000fe80000000000 */
[----:B------:R-:W-:Y:S08]  /*3df0*/  BAR.SYNC.DEFER_BLOCKING 0x0 ;  /* 0x0000000000007b1d */ /* 0x000ff00000010000 */
[----:B------:R-:W-:Y:S08]  /*3e00*/  LDSM.16.M88.4 R16, [R175] ;  /* 0x00000000af10783b */ /* 0x000ff00000000200 */
[----:B------:R-:W1:Y:S08]  /*3e10*/  LDSM.16.M88.4 R8, [R169+0x12000] ;  /* 0x01200000a908783b */ /* 0x000e700000000200 */
[----:B------:R-:W2:Y:S08]  /*3e20*/  LDSM.16.M88.4 R68, [R169+0x12800] ;  /* 0x01280000a944783b */ /* 0x000eb00000000200 */
[----:B------:R-:W-:Y:S08]  /*3e30*/  LDSM.16.M88.4 R72, [R0] ;  /* 0x000000000048783b */ /* 0x000ff00000000200 */
[----:B------:R-:W3:Y:S08]  /*3e40*/  LDSM.16.M88.4 R76, [R170+0x12000] ;  /* 0x01200000aa4c783b */ /* 0x000ef00000000200 */
[----:B------:R-:W4:Y:S01]  /*3e50*/  LDSM.16.M88.4 R80, [R170+0x12800] ;  /* 0x01280000aa50783b */ /* 0x000f220000000200 */
[C---:B-1----:R-:W-:Y:S07]  /*3e60*/  HMMA.16816.F32.BF16 R4, R16.reuse, R8, RZ ;  /* 0x000000081004723c */ /* 0x042fee00000418ff */
[----:B------:R-:W-:Y:S01]  /*3e70*/  LDSM.16.M88.4 R84, [R2] ;  /* 0x000000000254783b */ /* 0x000fe20000000200 */
[C---:B------:R-:W-:Y:S07]  /*3e80*/  HMMA.16816.F32.BF16 R8, R16.reuse, R10, RZ ;  /* 0x0000000a1008723c */ /* 0x040fee00000418ff */
[----:B------:R-:W1:Y:S01]  /*3e90*/  LDSM.16.M88.4 R88, [R172+0x12000] ;  /* 0x01200000ac58783b */ /* 0x000e620000000200 */
[C---:B--2---:R-:W-:Y:S07]  /*3ea0*/  HMMA.16816.F32.BF16 R12, R16.reuse, R68, RZ ;  /* 0x00000044100c723c */ /* 0x044fee00000418ff */
[----:B------:R-:W-:Y:S01]  /*3eb0*/  LDSM.16.M88.4 R92, [R3] ;  /* 0x00000000035c783b */ /* 0x000fe20000000200 */
[----:B------:R-:W-:Y:S07]  /*3ec0*/  HMMA.16816.F32.BF16 R16, R16, R70, RZ ;  /* 0x000000461010723c */ /* 0x000fee00000418ff */
[----:B------:R-:W2:Y:S01]  /*3ed0*/  LDSM.16.M88.4 R68, [R172+0x12800] ;  /* 0x01280000ac44783b */ /* 0x000ea20000000200 */
[C---:B---3--:R-:W-:Y:S07]  /*3ee0*/  HMMA.16816.F32.BF16 R4, R72.reuse, R76, R4 ;  /* 0x0000004c4804723c */ /* 0x048fee0000041804 */
[----:B------:R-:W3:Y:S01]  /*3ef0*/  LDSM.16.M88.4 R96, [R171+0x12000] ;  /* 0x01200000ab60783b */ /* 0x000ee20000000200 */
[C---:B------:R-:W-:Y:S07]  /*3f00*/  HMMA.16816.F32.BF16 R8, R72.reuse, R78, R8 ;  /* 0x0000004e4808723c */ /* 0x040fee0000041808 */
[----:B------:R-:W-:Y:S01]  /*3f10*/  LDSM.16.M88.4 R76, [R175+0x2000] ;  /* 0x00200000af4c783b */ /* 0x000fe20000000200 */
[C---:B----4-:R-:W-:Y:S08]  /*3f20*/  HMMA.16816.F32.BF16 R12, R72.reuse, R80, R12 ;  /* 0x00000050480c723c */ /* 0x050ff0000004180c */
[----:B------:R-:W-:Y:S01]  /*3f30*/  HMMA.16816.F32.BF16 R16, R72, R82, R16 ;  /* 0x000000524810723c */ /* 0x000fe20000041810 */
[----:B------:R-:W4:Y:S07]  /*3f40*/  LDSM.16.M88.4 R72, [R171+0x12800] ;  /* 0x01280000ab48783b */ /* 0x000f2e0000000200 */
[C---:B-1----:R-:W-:Y:S01]  /*3f50*/  HMMA.16816.F32.BF16 R4, R84.reuse, R88, R4 ;  /* 0x000000585404723c */ /* 0x042fe20000041804 */
[----:B------:R-:W1:Y:S07]  /*3f60*/  LDSM.16.M88.4 R80, [R169+0x14000] ;  /* 0x01400000a950783b */ /* 0x000e6e0000000200 */
[C---:B------:R-:W-:Y:S01]  /*3f70*/  HMMA.16816.F32.BF16 R8, R84.reuse, R90, R8 ;  /* 0x0000005a5408723c */ /* 0x040fe20000041808 */
[----:B------:R-:W-:Y:S07]  /*3f80*/  LDSM.16.M88.4 R88, [R170+0x14000] ;  /* 0x01400000aa58783b */ /* 0x000fee0000000200 */
[C---:B--2---:R-:W-:Y:S08]  /*3f90*/  HMMA.16816.F32.BF16 R12, R84.reuse, R68, R12 ;  /* 0x00000044540c723c */ /* 0x044ff0000004180c */
[----:B------:R-:W-:Y:S01]  /*3fa0*/  HMMA.16816.F32.BF16 R16, R84, R70, R16 ;  /* 0x000000465410723c */ /* 0x000fe20000041810 */
[----:B------:R-:W2:Y:S07]  /*3fb0*/  LDSM.16.M88.4 R68, [R169+0x14800] ;  /* 0x01480000a944783b */ /* 0x000eae0000000200 */
[C---:B---3--:R-:W-:Y:S01]  /*3fc0*/  HMMA.16816.F32.BF16 R4, R92.reuse, R96, R4 ;  /* 0x000000605c04723c */ /* 0x048fe20000041804 */
[----:B------:R-:W3:Y:S07]  /*3fd0*/  LDSM.16.M88.4 R84, [R0+0x2000] ;  /* 0x002000000054783b */ /* 0x000eee0000000200 */
        /* <DEDUP_REMOVED lines=27> */
[----:B------:R3:W2:Y:S07]  /*4190*/  LDSM.16.M88.4 R92, [R0+0x4000] ;  /* 0x00400000005c783b */ /* 0x0006ae0000000200 */
[C---:B------:R-:W-:Y:S01]  /*41a0*/  HMMA.16816.F32.BF16 R8, R76.reuse, R82, R8 ;  /* 0x000000524c08723c */ /* 0x040fe20000041808 */
[----:B------:R-:W-:Y:S07]  /*41b0*/  LDSM.16.M88.4 R80, [R172+0x16000] ;  /* 0x01600000ac50783b */ /* 0x000fee0000000200 */
[C---:B----4-:R-:W-:Y:S08]  /*41c0*/  HMMA.16816.F32.BF16 R12, R76.reuse, R72, R12 ;  /* 0x000000484c0c723c */ /* 0x050ff0000004180c */
[----:B------:R-:W-:Y:S01]  /*41d0*/  HMMA.16816.F32.BF16 R16, R76, R74, R16 ;  /* 0x0000004a4c10723c */ /* 0x000fe20000041810 */
[----:B------:R-:W4:Y:S03]  /*41e0*/  LDSM.16.M88.4 R72, [R170+0x16800] ;  /* 0x01680000aa48783b */ /* 0x000f260000000200 */
[----:B---3--:R-:W-:Y:S04]  /*41f0*/  SHF.L.U32 R0, R193, 0x6, RZ ;  /* 0x00000006c1007819 */ /* 0x008fe800000006ff */
[C---:B-1----:R-:W-:Y:S01]  /*4200*/  HMMA.16816.F32.BF16 R4, R84.reuse, R88, R4 ;  /* 0x000000585404723c */ /* 0x042fe20000041804 */
[----:B------:R1:W3:Y:S04]  /*4210*/  LDSM.16.M88.4 R76, [R2+0x4000] ;  /* 0x00400000024c783b */ /* 0x0002e80000000200 */
[----:B------:R-:W-:Y:S03]  /*4220*/  ISETP.GE.AND P2, PT, R0, R238, PT ;  /* 0x000000ee0000720c */ /* 0x000fe60003f46270 */
[C---:B------:R-:W-:Y:S01]  /*4230*/  HMMA.16816.F32.BF16 R8, R84.reuse, R90, R8 ;  /* 0x0000005a5408723c */ /* 0x040fe20000041808 */
[----:B------:R-:W-:Y:S02]  /*4240*/  LDSM.16.M88.4 R88, [R171+0x16000] ;  /* 0x01600000ab58783b */ /* 0x000fe40000000200 */
[----:B------:R-:W-:Y:S05]  /*4250*/  ISETP.LT.AND P2, PT, R239, R209, P2 ;  /* 0x000000d1ef00720c */ /* 0x000fea0001741270 */
[C---:B--2---:R-:W-:Y:S08]  /*4260*/  HMMA.16816.F32.BF16 R12, R84.reuse, R68, R12 ;  /* 0x00000044540c723c */ /* 0x044ff0000004180c */
[----:B------:R-:W-:Y:S01]  /*4270*/  HMMA.16816.F32.BF16 R16, R84, R70, R16 ;  /* 0x000000465410723c */ /* 0x000fe20000041810 */
[----:B------:R-:W2:Y:S03]  /*4280*/  LDSM.16.M88.4 R68, [R172+0x16800] ;  /* 0x01680000ac44783b */ /* 0x000ea60000000200 */
[----:B-1----:R-:W-:Y:S04]  /*4290*/  FMUL.FTZ R2, R199, 1.4426950216293334961 ;  /* 0x3fb8aa3bc7027820 */ /* 0x002fe80000410000 */
[C---:B------:R-:W-:Y:S01]  /*42a0*/  HMMA.16816.F32.BF16 R4, R92.reuse, R96, R4 ;  /* 0x000000605c04723c */ /* 0x040fe20000041804 */
[----:B------:R1:W2:Y:S04]  /*42b0*/  LDSM.16.M88.4 R84, [R3+0x4000] ;  /* 0x004000000354783b */ /* 0x0002a80000000200 */
[----:B------:R-:W-:Y:S03]  /*42c0*/  FSEL R2, R2, RZ, P0 ;  /* 0x000000ff02027208 */ /* 0x000fe60000000000 */
[C---:B------:R-:W-:Y:S08]  /*42d0*/  HMMA.16816.F32.BF16 R8, R92.reuse, R98, R8 ;  /* 0x000000625c08723c */ /* 0x040ff00000041808 */
[C---:B----4-:R-:W-:Y:S08]  /*42e0*/  HMMA.16816.F32.BF16 R12, R92.reuse, R72, R12 ;  /* 0x000000485c0c723c */ /* 0x050ff0000004180c */
[----:B------:R-:W-:Y:S04]  /*42f0*/  HMMA.16816.F32.BF16 R16, R92, R74, R16 ;  /* 0x0000004a5c10723c */ /* 0x000fe80000041810 */
[----:B-1----:R-:W-:Y:S04]  /*4300*/  @!P2 LEA R3, R235, R247, 0x6 ;  /* 0x000000f7eb03a211 */ /* 0x002fe800078e30ff */
[C---:B---3--:R-:W-:Y:S08]  /*4310*/  HMMA.16816.F32.BF16 R4, R76.reuse, R80, R4 ;  /* 0x000000504c04723c */ /* 0x048ff00000041804 */
[C---:B------:R-:W-:Y:S08]  /*4320*/  HMMA.16816.F32.BF16 R8, R76.reuse, R82, R8 ;  /* 0x000000524c08723c */ /* 0x040ff00000041808 */
[C---:B--2---:R-:W-:Y:S08]  /*4330*/  HMMA.16816.F32.BF16 R12, R76.reuse, R68, R12 ;  /* 0x000000444c0c723c */ /* 0x044ff0000004180c */
[----:B------:R-:W-:Y:S01]  /*4340*/  HMMA.16816.F32.BF16 R16, R76, R70, R16 ;  /* 0x000000464c10723c */ /* 0x000fe20000041810 */
[----:B------:R-:W1:Y:S07]  /*4350*/  LDSM.16.M88.4 R68, [R171+0x16800] ;  /* 0x01680000ab44783b */ /* 0x000e6e0000000200 */
[C---:B------:R-:W-:Y:S08]  /*4360*/  HMMA.16816.F32.BF16 R4, R84.reuse, R88, R4 ;  /* 0x000000585404723c */ /* 0x040ff00000041804 */
        /* <DEDUP_REMOVED lines=9> */
[----:B------:R1:W4:Y:S01]  /*4400*/  MUFU.TANH R83, R5 ;  /* 0x0000000500537308 */ /* 0x0003220000002400 */
[----:B------:R-:W-:Y:S01]  /*4410*/  FMUL.FTZ R8, R8, c[0x0][0x2ec] ;  /* 0x0000bb0008087a20 */ /* 0x000fe20000410000 */
[----:B------:R-:W-:Y:S04]  /*4420*/  HMMA.16816.F32.BF16 R16, R84, R70, R16 ;  /* 0x000000465410723c */ /* 0x000fe80000041810 */
[----:B------:R-:W-:Y:S02]  /*4430*/  FMUL.FTZ R10, R10, c[0x0][0x2ec] ;  /* 0x0000bb000a0a7a20 */ /* 0x000fe40000410000 */
[----:B------:R-:W-:Y:S02]  /*4440*/  FMUL.FTZ R11, R11, c[0x0][0x2ec] ;  /* 0x0000bb000b0b7a20 */ /* 0x000fe40000410000 */
[----:B------:R4:W-:Y:S01]  /*4450*/  MUFU.TANH R92, R7 ;  /* 0x00000007005c7308 */ /* 0x0009e20000002400 */
[----:B--2---:R-:W-:Y:S03]  /*4460*/  @!P2 IADD3 R4, R240, R0, RZ ;  /* 0x00000000f004a210 */ /* 0x004fe60007ffe0ff */
[----:B---3--:R-:W-:Y:S04]  /*4470*/  MOV R0, R89 ;  /* 0x0000005900007202 */ /* 0x008fe80000000f00 */
[----:B------:R-:W-:Y:S02]  /*4480*/  FMUL.FTZ R12, R12, c[0x0][0x2ec] ;  /* 0x0000bb000c0c7a20 */ /* 0x000fe40000410000 */
[----:B------:R2:W3:Y:S01]  /*4490*/  MUFU.TANH R93, R6 ;  /* 0x00000006005d7308 */ /* 0x0004e20000002400 */
[----:B------:R-:W-:Y:S02]  /*44a0*/  FMUL.FTZ R13, R13, c[0x0][0x2ec] ;  /* 0x0000bb000d0d7a20 */ /* 0x000fe40000410000 */
[----:B------:R-:W-:Y:S01]  /*44b0*/  FMUL.FTZ R14, R14, c[0x0][0x2ec] ;  /* 0x0000bb000e0e7a20 */ /* 0x000fe20000410000 */
[C---:B-1----:R-:W-:Y:S01]  /*44c0*/  @!P2 IMNMX R5, R4.reuse, R209, PT ;  /* 0x000000d10405a217 */ /* 0x042fe20003800200 */
[----:B------:R-:W-:Y:S01]  /*44d0*/  FMUL.FTZ R15, R15, c[0x0][0x2ec] ;  /* 0x0000bb000f0f7a20 */ /* 0x000fe20000410000 */
[----:B------:R-:W-:Y:S01]  /*44e0*/  @!P2 IADD3 R4, R4, 0x8, RZ ;  /* 0x000000080404a810 */ /* 0x000fe20007ffe0ff */
[----:B------:R-:W-:Y:S01]  /*44f0*/  FMUL.FTZ R16, R16, c[0x0][0x2ec] ;  /* 0x0000bb0010107a20 */ /* 0x000fe20000410000 */
[----:B------:R-:W-:Y:S01]  /*4500*/  @!P2 ISETP.GE.AND P1, PT, R3, R5, PT ;  /* 0x000000050300a20c */ /* 0x000fe20003f26270 */
[----:B------:R-:W-:Y:S01]  /*4510*/  FMUL.FTZ R17, R17, c[0x0][0x2ec] ;  /* 0x0000bb0011117a20 */ /* 0x000fe20000410000 */
[----:B------:R1:W-:Y:S01]  /*4520*/  MUFU.TANH R81, R9 ;  /* 0x0000000900517308 */ /* 0x0003e20000002400 */
[----:B------:R-:W-:Y:S01]  /*4530*/  @!P2 IMNMX R4, R4, R209, PT ;  /* 0x000000d10404a217 */ /* 0x000fe20003800200 */
[----:B------:R-:W-:Y:S01]  /*4540*/  FMUL.FTZ R18, R18, c[0x0][0x2ec] ;  /* 0x0000bb0012127a20 */ /* 0x000fe20000410000 */
[----:B------:R-:W-:Y:S01]  /*4550*/  @!P2 FSEL R0, R89, -INF , !P1 ;  /* 0xff8000005900a808 */ /* 0x000fe20004800000 */
[----:B------:R-:W-:Y:S01]  /*4560*/  FMUL.FTZ R19, R19, c[0x0][0x2ec] ;  /* 0x0000bb0013137a20 */ /* 0x000fe20000410000 */
[C---:B----4-:R-:W-:Y:S02]  /*4570*/  @!P2 IADD3 R7, R3.reuse, 0x1, RZ ;  /* 0x000000010307a810 */ /* 0x050fe40007ffe0ff */
[-C--:B------:R-:W-:Y:S02]  /*4580*/  @!P2 ISETP.GE.AND P1, PT, R3, R4.reuse, PT ;  /* 0x000000040300a20c */ /* 0x080fe40003f26270 */
[----:B------:R-:W-:Y:S01]  /*4590*/  @!P2 ISETP.GE.AND P0, PT, R7, R5, PT ;  /* 0x000000050700a20c */ /* 0x000fe20003f06270 */
[----:B------:R4:W3:Y:S01]  /*45a0*/  MUFU.TANH R82, R8 ;  /* 0x0000000800527308 */ /* 0x0008e20000002400 */
[--C-:B--2---:R-:W-:Y:S01]  /*45b0*/  FFMA.FTZ R6, R0, c[0x0][0x23c], -R2.reuse ;  /* 0x00008f0000067a23 */ /* 0x104fe20000010802 */
[----:B------:R-:W-:Y:S02]  /*45c0*/  MOV R0, R83 ;  /* 0x0000005300007202 */ /* 0x000fe40000000f00 */
[----:B------:R-:W-:Y:S02]  /*45d0*/  @!P2 FSEL R0, R83, -INF , !P0 ;  /* 0xff8000005300a808 */ /* 0x000fe40004000000 */
[----:B------:R-:W-:Y:S04]  /*45e0*/  FSETP.NEU.FTZ.AND P0, PT, R202, -INF , PT ;  /* 0xff800000ca00780b */ /* 0x000fe80003f1d000 */
[----:B------:R3:W-:Y:S01]  /*45f0*/  MUFU.EX2 R94, R6 ;  /* 0x00000006005e7308 */ /* 0x0007e20000000800 */
[----:B-1----:R-:W-:Y:S09]  /*4600*/  FFMA.FTZ R9, R0, c[0x0][0x23c], -R2 ;  /* 0x00008f0000097a23 */ /* 0x002ff20000010802 */
[----:B------:R1:W-:Y:S01]  /*4610*/  MUFU.EX2 R148, R9 ;  /* 0x0000000900947308 */ /* 0x0003e20000000800 */
[----:B----4-:R-:W-:Y:S05]  /*4620*/  FMUL.FTZ R8, R202, 1.4426950216293334961 ;  /* 0x3fb8aa3bca087820 */ /* 0x010fea0000410000 */
[----:B------:R-:W-:Y:S04]  /*4630*/  FSEL R0, R8, RZ, P0 ;  /* 0x000000ff08007208 */ /* 0x000fe80000000000 */
[----:B------:R-:W2:Y:S01]  /*4640*/  MUFU.TANH R91, R10 ;  /* 0x0000000a005b7308 */ /* 0x000ea20000002400 */
[----:B------:R-:W-:Y:S02]  /*4650*/  @!P2 ISETP.GE.AND P0, PT, R7, R4, PT ;  /* 0x000000040700a20c */ /* 0x000fe40003f06270 */
[----:B------:R-:W-:Y:S02]  /*4660*/  @!P2 IADD3 R8, R3, 0x8, RZ ;  /* 0x000000080308a810 */ /* 0x000fe40007ffe0ff */
[----:B---3--:R-:W-:Y:S02]  /*4670*/  MOV R6, R93 ;  /* 0x0000005d00067202 */ /* 0x008fe40000000f00 */
[----:B------:R-:W-:Y:S03]  /*4680*/  @!P2 FSEL R6, R93, -INF , !P1 ;  /* 0xff8000005d06a808 */ /* 0x000fe60004800000 */
[----:B------:R-:W3:Y:S02]  /*4690*/  MUFU.TANH R90, R11 ;  /* 0x0000000b005a7308 */ /* 0x000ee40000002400 */
[--C-:B------:R-:W-:Y:S01]  /*46a0*/  FFMA.FTZ R7, R6, c[0x0][0x23c], -R0.reuse ;  /* 0x00008f0006077a23 */ /* 0x100fe20000010800 */
[----:B------:R-:W-:Y:S02]  /*46b0*/  MOV R6, R92 ;  /* 0x0000005c00067202 */ /* 0x000fe40000000f00 */
[----:B------:R-:W-:Y:S02]  /*46c0*/  @!P2 FSEL R6, R92, -INF , !P0 ;  /* 0xff8000005c06a808 */ /* 0x000fe40004000000 */
[-C--:B------:R-:W-:Y:S03]  /*46d0*/  @!P2 ISETP.GE.AND P0, PT, R8, R5.reuse, PT ;  /* 0x000000050800a20c */ /* 0x080fe60003f06270 */
[----:B-1----:R-:W-:Y:S01]  /*46e0*/  FFMA.FTZ R9, R6, c[0x0][0x23c], -R0 ;  /* 0x00008f0006097a23 */ /* 0x002fe20000010800 */
[----:B------:R1:W-:Y:S01]  /*46f0*/  MUFU.EX2 R157, R7 ;  /* 0x00000007009d7308 */ /* 0x0003e20000000800 */
[----:B------:R-:W-:Y:S02]  /*4700*/  MOV R6, R82 ;  /* 0x0000005200067202 */ /* 0x000fe40000000f00 */
[----:B------:R-:W-:Y:S07]  /*4710*/  @!P2 FSEL R6, R82, -INF , !P0 ;  /* 0xff8000005206a808 */ /* 0x000fee0004000000 */
[----:B------:R4:W-:Y:S10]  /*4720*/  MUFU.EX2 R155, R9 ;  /* 0x00000009009b7308 */ /* 0x0009f40000000800 */
[----:B------:R-:W3:Y:S01]  /*4730*/  MUFU.TANH R88, R12 ;  /* 0x0000000c00587308 */ /* 0x000ee20000002400 */
[----:B-1----:R-:W-:Y:S04]  /*4740*/  @!P2 IADD3 R7, R3, 0x9, RZ ;  /* 0x000000090307a810 */ /* 0x002fe80007ffe0ff */
[----:B------:R-:W-:Y:S05]  /*4750*/  @!P2 ISETP.GE.AND P0, PT, R7, R5, PT ;  /* 0x000000050700a20c */ /* 0x000fea0003f06270 */
[----:B------:R-:W1:Y:S01]  /*4760*/  MUFU.TANH R80, R13 ;  /* 0x0000000d00507308 */ /* 0x000e620000002400 */
[--C-:B----4-:R-:W-:Y:S01]  /*4770*/  FFMA.FTZ R9, R6, c[0x0][0x23c], -R2.reuse ;  /* 0x00008f0006097a23 */ /* 0x110fe20000010802 */
[----:B------:R-:W-:Y:S02]  /*4780*/  MOV R6, R81 ;  /* 0x0000005100067202 */ /* 0x000fe40000000f00 */
[----:B------:R-:W-:Y:S02]  /*4790*/  @!P2 FSEL R6, R81, -INF , !P0 ;  /* 0xff8000005106a808 */ /* 0x000fe40004000000 */
[-C--:B------:R-:W-:Y:S04]  /*47a0*/  @!P2 ISETP.GE.AND P0, PT, R8, R4.reuse, PT ;  /* 0x000000040800a20c */ /* 0x080fe80003f06270 */
[----:B------:R4:W-:Y:S01]  /*47b0*/  MUFU.EX2 R99, R9 ;  /* 0x0000000900637308 */ /* 0x0009e20000000800 */
[----:B------:R-:W-:Y:S01]  /*47c0*/  FFMA.FTZ R8, R6, c[0x0][0x23c], -R2 ;  /* 0x00008f0006087a23 */ /* 0x000fe20000010802 */
[----:B--2---:R-:W-:Y:S02]  /*47d0*/  MOV R6, R91 ;  /* 0x0000005b00067202 */ /* 0x004fe40000000f00 */
[----:B------:R-:W-:Y:S02]  /*47e0*/  @!P2 FSEL R6, R91, -INF , !P0 ;  /* 0xff8000005b06a808 */ /* 0x000fe40004000000 */
[----:B------:R-:W-:Y:S04]  /*47f0*/  @!P2 ISETP.GE.AND P0, PT, R7, R4, PT ;  /* 0x000000040700a20c */ /* 0x000fe80003f06270 */
[----:B------:R2:W-:Y:S01]  /*4800*/  MUFU.EX2 R97, R8 ;  /* 0x0000000800617308 */ /* 0x0005e20000000800 */
[--C-:B------:R-:W-:Y:S01]  /*4810*/  FFMA.FTZ R7, R6, c[0x0][0x23c], -R0.reuse ;  /* 0x00008f0006077a23 */ /* 0x100fe20000010800 */
[----:B---3--:R-:W-:Y:S02]  /*4820*/  MOV R6, R90 ;  /* 0x0000005a00067202 */ /* 0x008fe40000000f00 */
[----:B------:R-:W-:Y:S06]  /*4830*/  @!P2 FSEL R6, R90, -INF , !P0 ;  /* 0xff8000005a06a808 */ /* 0x000fec0004000000 */
[----:B------:R3:W-:Y:S01]  /*4840*/  MUFU.EX2 R154, R7 ;  /* 0x00000007009a7308 */ /* 0x0007e20000000800 */
[----:B----4-:R-:W-:Y:S01]  /*4850*/  FFMA.FTZ R9, R6, c[0x0][0x23c], -R0 ;  /* 0x00008f0006097a23 */ /* 0x010fe20000010800 */
[----:B------:R-:W-:Y:S08]  /*4860*/  MOV R6, R88 ;  /* 0x0000005800067202 */ /* 0x000ff00000000f00 */
[----:B------:R4:W-:Y:S01]  /*4870*/  MUFU.EX2 R152, R9 ;  /* 0x0000000900987308 */ /* 0x0009e20000000800 */
[C---:B--2---:R-:W-:Y:S04]  /*4880*/  @!P2 IADD3 R8, R3.reuse, 0x10, RZ ;  /* 0x000000100308a810 */ /* 0x044fe80007ffe0ff */
[-C--:B------:R-:W-:Y:S05]  /*4890*/  @!P2 ISETP.GE.AND P0, PT, R8, R5.reuse, PT ;  /* 0x000000050800a20c */ /* 0x080fea0003f06270 */
[----:B------:R-:W2:Y:S01]  /*48a0*/  MUFU.TANH R87, R14 ;  /* 0x0000000e00577308 */ /* 0x000ea20000002400 */
[----:B------:R-:W-:Y:S02]  /*48b0*/  @!P2 FSEL R6, R88, -INF , !P0 ;  /* 0xff8000005806a808 */ /* 0x000fe40004000000 */
[----:B---3--:R-:W-:Y:S04]  /*48c0*/  @!P2 IADD3 R7, R3, 0x11, RZ ;  /* 0x000000110307a810 */ /* 0x008fe80007ffe0ff */
[----:B------:R-:W-:Y:S03]  /*48d0*/  @!P2 ISETP.GE.AND P0, PT, R7, R5, PT ;  /* 0x000000050700a20c */ /* 0x000fe60003f06270 */
[----:B------:R-:W3:Y:S01]  /*48e0*/  MUFU.TANH R86, R15 ;  /* 0x0000000f00567308 */ /* 0x000ee20000002400 */
[--C-:B----4-:R-:W-:Y:S01]  /*48f0*/  FFMA.FTZ R9, R6, c[0x0][0x23c], -R2.reuse ;  /* 0x00008f0006097a23 */ /* 0x110fe20000010802 */
[----:B-1----:R-:W-:Y:S02]  /*4900*/  MOV R6, R80 ;  /* 0x0000005000067202 */ /* 0x002fe40000000f00 */
[----:B------:R-:W-:Y:S02]  /*4910*/  @!P2 FSEL R6, R80, -INF , !P0 ;  /* 0xff8000005006a808 */ /* 0x000fe40004000000 */
[-C--:B------:R-:W-:Y:S04]  /*4920*/  @!P2 ISETP.GE.AND P0, PT, R8, R4.reuse, PT ;  /* 0x000000040800a20c */ /* 0x080fe80003f06270 */
[----:B------:R-:W1:Y:S01]  /*4930*/  MUFU.TANH R79, R16 ;  /* 0x00000010004f7308 */ /* 0x000e620000002400 */
        /* <DEDUP_REMOVED lines=8> */
[----:B------:R3:W-:Y:S10]  /*49c0*/  MUFU.EX2 R156, R7 ;  /* 0x00000007009c7308 */ /* 0x0007f40000000800 */
[----:B------:R4:W-:Y:S01]  /*49d0*/  MUFU.EX2 R149, R9 ;  /* 0x0000000900957308 */ /* 0x0009e20000000800 */
[C---:B--2---:R-:W-:Y:S04]  /*49e0*/  @!P2 IADD3 R8, R3.reuse, 0x18, RZ ;  /* 0x000000180308a810 */ /* 0x044fe80007ffe0ff */
[----:B------:R-:W-:Y:S05]  /*49f0*/  @!P2 ISETP.GE.AND P0, PT, R8, R5, PT ;  /* 0x000000050800a20c */ /* 0x000fea0003f06270 */
[----:B------:R-:W2:Y:S01]  /*4a00*/  MUFU.TANH R78, R17 ;  /* 0x00000011004e7308 */ /* 0x000ea20000002400 */
[----:B---3--:R-:W-:Y:S09]  /*4a10*/  @!P2 IADD3 R7, R3, 0x19, RZ ;  /* 0x000000190307a810 */ /* 0x008ff20007ffe0ff */
[----:B------:R-:W3:Y:S01]  /*4a20*/  MUFU.TANH R85, R18 ;  /* 0x0000001200557308 */ /* 0x000ee20000002400 */
[----:B----4-:R-:W-:Y:S01]  /*4a30*/  FFMA.FTZ R9, R6, c[0x0][0x23c], -R0 ;  /* 0x00008f0006097a23 */ /* 0x010fe20000010800 */
[----:B-1----:R-:W-:Y:S02]  /*4a40*/  MOV R6, R79 ;  /* 0x0000004f00067202 */ /* 0x002fe40000000f00 */
[----:B------:R-:W-:Y:S02]  /*4a50*/  @!P2 FSEL R6, R79, -INF , !P0 ;  /* 0xff8000004f06a808 */ /* 0x000fe40004000000 */
[----:B------:R-:W-:Y:S04]  /*4a60*/  @!P2 ISETP.GE.AND P0, PT, R7, R5, PT ;  /* 0x000000050700a20c */ /* 0x000fe80003f06270 */
[----:B------:R-:W1:Y:S01]  /*4a70*/  MUFU.TANH R84, R19 ;  /* 0x0000001300547308 */ /* 0x000e620000002400 */
[--C-:B------:R-:W-:Y:S01]  /*4a80*/  FFMA.FTZ R5, R6, c[0x0][0x23c], -R2.reuse ;  /* 0x00008f0006057a23 */ /* 0x100fe20000010802 */
[----:B--2---:R-:W-:Y:S02]  /*4a90*/  MOV R3, R78 ;  /* 0x0000004e00037202 */ /* 0x004fe40000000f00 */
[----:B------:R-:W-:Y:S02]  /*4aa0*/  @!P2 FSEL R3, R78, -INF , !P0 ;  /* 0xff8000004e03a808 */ /* 0x000fe40004000000 */
[-C--:B------:R-:W-:Y:S04]  /*4ab0*/  @!P2 ISETP.GE.AND P0, PT, R8, R4.reuse, PT ;  /* 0x000000040800a20c */ /* 0x080fe80003f06270 */
[----:B------:R2:W-:Y:S01]  /*4ac0*/  MUFU.EX2 R96, R5 ;  /* 0x0000000500607308 */ /* 0x0005e20000000800 */
[----:B------:R-:W-:Y:S01]  /*4ad0*/  FFMA.FTZ R2, R3, c[0x0][0x23c], -R2 ;  /* 0x00008f0003027a23 */ /* 0x000fe20000010802 */
[----:B---3--:R-:W-:Y:S02]  /*4ae0*/  MOV R3, R85 ;  /* 0x0000005500037202 */ /* 0x008fe40000000f00 */
[----:B------:R-:W-:Y:S02]  /*4af0*/  @!P2 FSEL R3, R85, -INF , !P0 ;  /* 0xff8000005503a808 */ /* 0x000fe40004000000 */
[----:B------:R-:W-:Y:S04]  /*4b00*/  @!P2 ISETP.GE.AND P0, PT, R7, R4, PT ;  /* 0x000000040700a20c */ /* 0x000fe80003f06270 */
[----:B------:R1:W3:Y:S01]  /*4b10*/  MUFU.EX2 R95, R2 ;  /* 0x00000002005f7308 */ /* 0x0002e20000000800 */
[--C-:B------:R-:W-:Y:S01]  /*4b20*/  FFMA.FTZ R3, R3, c[0x0][0x23c], -R0.reuse ;  /* 0x00008f0003037a23 */ /* 0x100fe20000010800 */
[----:B------:R-:W-:Y:S08]  /*4b30*/  F2FP.BF16.PACK_AB R4, R98, R149 ;  /* 0x000000956204723e */ /* 0x000ff000000010ff */
[----:B------:R4:W-:Y:S01]  /*4b40*/  MUFU.EX2 R151, R3 ;  /* 0x0000000300977308 */ /* 0x0009e20000000800 */
[----:B--2---:R-:W-:Y:S09]  /*4b50*/  F2FP.BF16.PACK_AB R5, R152, R154 ;  /* 0x0000009a9805723e */ /* 0x004ff200000010ff */
[----:B------:R-:W2:Y:S01]  /*4b60*/  MUFU.EX2 R153, R9 ;  /* 0x0000000900997308 */ /* 0x000ea20000000800 */
[----:B-1----:R-:W-:Y:S02]  /*4b70*/  MOV R2, R84 ;  /* 0x0000005400027202 */ /* 0x002fe40000000f00 */
[----:B------:R-:W-:Y:S02]  /*4b80*/  @!P2 FSEL R2, R84, -INF , !P0 ;  /* 0xff8000005402a808 */ /* 0x000fe40004000000 */
[----:B------:R-:W-:Y:S03]  /*4b90*/  IADD3 R76, P0, R230, R213, RZ ;  /* 0x000000d5e64c7210 */ /* 0x000fe60007f1e0ff */
[----:B------:R-:W-:Y:S01]  /*4ba0*/  FFMA.FTZ R0, R2, c[0x0][0x23c], -R0 ;  /* 0x00008f0002007a23 */ /* 0x000fe20000010800 */
[----:B------:R-:W-:Y:S02]  /*4bb0*/  F2FP.BF16.PACK_AB R2, R155, R157 ;  /* 0x0000009d9b02723e */ /* 0x000fe400000010ff */
[----:B----4-:R-:W-:Y:S01]  /*4bc0*/  F2FP.BF16.PACK_AB R3, R148, R94 ;  /* 0x0000005e9403723e */ /* 0x010fe200000010ff */
[----:B------:R1:W4:Y:S01]  /*4bd0*/  MUFU.EX2 R150, R0 ;  /* 0x0000000000967308 */ /* 0x0003220000000800 */
[----:B------:R-:W-:Y:S01]  /*4be0*/  IADD3.X R77, R229, R212, RZ, P0, !PT ;  /* 0x000000d4e54d7210 */ /* 0x000fe200007fe4ff */
[----:B------:R3:W-:Y:S01]  /*4bf0*/  STS [R203+0x20400], R2 ;  /* 0x02040002cb007388 */ /* 0x0007e20000000800 */
[C---:B------:R-:W-:Y:S03]  /*4c00*/  LEA R188, P0, R158.reuse, R188, 0x2 ;  /* 0x000000bc9ebc7211 */ /* 0x040fe600078010ff */
[----:B------:R2:W-:Y:S01]  /*4c10*/  STS [R203+0x20000], R3 ;  /* 0x02000003cb007388 */ /* 0x0005e20000000800 */
[----:B------:R-:W-:Y:S03]  /*4c20*/  LEA.HI.X.SX32 R189, R158, R189, 0x2, P0 ;  /* 0x000000bd9ebd7211 */ /* 0x000fe600000f16ff */
[----:B------:R-:W-:Y:S01]  /*4c30*/  STS [R206+0x20400], R5 ;  /* 0x02040005ce007388 */ /* 0x000fe20000000800 */
[----:B-1----:R-:W-:Y:S02]  /*4c40*/  F2FP.BF16.PACK_AB R0, R97, R99 ;  /* 0x000000636100723e */ /* 0x002fe400000010ff */
[----:B---3--:R-:W-:Y:S03]  /*4c50*/  F2FP.BF16.PACK_AB R2, R95, R96 ;  /* 0x000000605f02723e */ /* 0x008fe600000010ff */
[----:B------:R4:W-:Y:S01]  /*4c60*/  STS [R206+0x20000], R0 ;  /* 0x02000000ce007388 */ /* 0x0009e20000000800 */
[----:B--2---:R-:W-:Y:S03]  /*4c70*/  F2FP.BF16.PACK_AB R3, R153, R156 ;  /* 0x0000009c9903723e */ /* 0x004fe600000010ff */
[----:B------:R-:W-:Y:S04]  /*4c80*/  STS [R204+0x20000], R4 ;  /* 0x02000004cc007388 */ /* 0x000fe80000000800 */
[----:B------:R1:W-:Y:S04]  /*4c90*/  STS [R204+0x20400], R3 ;  /* 0x02040003cc007388 */ /* 0x0003e80000000800 */
[----:B------:R2:W-:Y:S01]  /*4ca0*/  STS [R205+0x20000], R2 ;  /* 0x02000002cd007388 */ /* 0x0005e20000000800 */
[----:B----4-:R-:W-:Y:S05]  /*4cb0*/  F2FP.BF16.PACK_AB R0, R150, R151 ;  /* 0x000000979600723e */ /* 0x010fea00000010ff */
[----:B------:R3:W-:Y:S01]  /*4cc0*/  STS [R205+0x20400], R0 ;  /* 0x02040000cd007388 */ /* 0x0007e20000000800 */
[----:B-1----:R-:W-:Y:S03]  /*4cd0*/  FFMA.FTZ R3, -R83, R83, 1 ;  /* 0x3f80000053037423 */ /* 0x002fe60000010153 */
[----:B------:R-:W-:Y:S01]  /*4ce0*/  LDSM.16.M88.4 R16, [R176+0xc000] ;  /* 0x00c00000b010783b */ /* 0x000fe20000000200 */
[----:B------:R-:W-:Y:S07]  /*4cf0*/  FMUL.FTZ R3, R3, c[0x0][0x2ec] ;  /* 0x0000bb0003037a20 */ /* 0x000fee0000410000 */
[----:B------:R-:W1:Y:S08]  /*4d00*/  LDSM.16.M88.4 R8, [R169+0x18000] ;  /* 0x01800000a908783b */ /* 0x000e700000000200 */
[----:B------:R-:W4:Y:S08]  /*4d10*/  LDSM.16.M88.4 R68, [R169+0x18800] ;  /* 0x01880000a944783b */ /* 0x000f300000000200 */
[----:B--2---:R-:W2:Y:S04]  /*4d20*/  LDG.E R2, [R76.64] ;  /* 0x000000064c027981 */ /* 0x004ea8000c1e1900 */
[----:B------:R-:W-:Y:S08]  /*4d30*/  LDSM.16.M88.4 R72, [R177+0xc000] ;  /* 0x00c00000b148783b */ /* 0x000ff00000000200 */
[----:B---3--:R3:W2:Y:S01]  /*4d40*/  LDG.E R0, [R76.64+0x20] ;  /* 0x000020064c007981 */ /* 0x0086a2000c1e1900 */
[C---:B-1----:R-:W-:Y:S08]  /*4d50*/  HMMA.16816.F32.BF16 R4, R16.reuse, R8, RZ ;  /* 0x000000081004723c */ /* 0x042ff000000418ff */
[C---:B------:R-:W-:Y:S08]  /*4d60*/  HMMA.16816.F32.BF16 R8, R16.reuse, R10, RZ ;  /* 0x0000000a1008723c */ /* 0x040ff000000418ff */
[C---:B----4-:R-:W-:Y:S08]  /*4d70*/  HMMA.16816.F32.BF16 R12, R16.reuse, R68, RZ ;  /* 0x00000044100c723c */ /* 0x050ff000000418ff */
[----:B------:R-:W-:Y:S01]  /*4d80*/  HMMA.16816.F32.BF16 R16, R16, R70, RZ ;  /* 0x000000461010723c */ /* 0x000fe200000418ff */
[----:B------:R-:W1:Y:S07]  /*4d90*/  LDSM.16.M88.4 R68, [R170+0x18000] ;  /* 0x01800000aa44783b */ /* 0x000e6e0000000200 */
[C---:B-1----:R-:W-:Y:S08]  /*4da0*/  HMMA.16816.F32.BF16 R4, R72.reuse, R68, R4 ;  /* 0x000000444804723c */ /* 0x042ff00000041804 */
[C---:B------:R-:W-:Y:S01]  /*4db0*/  HMMA.16816.F32.BF16 R8, R72.reuse, R70, R8 ;  /* 0x000000464808723c */ /* 0x040fe20000041808 */
[----:B------:R-:W1:Y:S07]  /*4dc0*/  LDSM.16.M88.4 R68, [R170+0x18800] ;  /* 0x01880000aa44783b */ /* 0x000e6e0000000200 */
[C---:B-1----:R-:W-:Y:S08]  /*4dd0*/  HMMA.16816.F32.BF16 R12, R72.reuse, R68, R12 ;  /* 0x00000044480c723c */ /* 0x042ff0000004180c */
[----:B------:R-:W-:Y:S01]  /*4de0*/  HMMA.16816.F32.BF16 R16, R72, R70, R16 ;  /* 0x000000464810723c */ /* 0x000fe20000041810 */
[----:B------:R-:W-:Y:S08]  /*4df0*/  LDSM.16.M88.4 R68, [R179+0xc000] ;  /* 0x00c00000b344783b */ /* 0x000ff00000000200 */
[----:B------:R-:W1:Y:S02]  /*4e00*/  LDSM.16.M88.4 R72, [R172+0x18000] ;  /* 0x01800000ac48783b */ /* 0x000e640000000200 */
        /* <DEDUP_REMOVED lines=65> */
[----:B------:R-:W1:Y:S11]  /*5220*/  LDSM.16.M88.4 R72, [R171+0x1c800] ;  /* 0x01c80000ab48783b */ /* 0x000e760000000200 */
[----:B------:R-:W-:Y:S04]  /*5230*/  @!UPT UIADD3 URZ, URZ, URZ, URZ ;  /* 0x0000003f3f3ff290 */ /* 0x000fe8000fffe03f */
[C---:B--2---:R-:W-:Y:S02]  /*5240*/  FADD.FTZ R4, -R2.reuse, R4 ;  /* 0x0000000402047221 */ /* 0x044fe40000010100 */
[----:B------:R-:W-:Y:S02]  /*5250*/  FADD.FTZ R5, -R2, R5 ;  /* 0x0000000502057221 */ /* 0x000fe40000010100 */
[----:B---3--:R-:W-:Y:S02]  /*5260*/  FMUL.FTZ R76, R94, R4 ;  /* 0x000000045e4c7220 */ /* 0x008fe40000410000 */
[----:B------:R-:W-:Y:S04]  /*5270*/  FFMA.FTZ R4, -R89, R89, 1 ;  /* 0x3f80000059047423 */ /* 0x000fe80000010159 */
[----:B------:R-:W-:Y:S01]  /*5280*/  FMUL.FTZ R4, R4, c[0x0][0x2ec] ;  /* 0x0000bb0004047a20 */ /* 0x000fe20000410000 */
[C---:B-1----:R-:W-:Y:S07]  /*5290*/  HMMA.16816.F32.BF16 R12, R68.reuse, R72, R12 ;  /* 0x00000048440c723c */ /* 0x042fee000004180c */
[----:B------:R-:W-:Y:S01]  /*52a0*/  FFMA.FTZ R73, -R88, R88, 1 ;  /* 0x3f80000058497423 */ /* 0x000fe20000010158 */
[----:B------:R-:W-:Y:S04]  /*52b0*/  HMMA.16816.F32.BF16 R16, R68, R74, R16 ;  /* 0x0000004a4410723c */ /* 0x000fe80000041810 */
[----:B------:R-:W-:Y:S02]  /*52c0*/  FFMA.FTZ R72, -R80, R80, 1 ;  /* 0x3f80000050487423 */ /* 0x000fe40000010150 */
[----:B------:R-:W-:Y:S02]  /*52d0*/  FMUL.FTZ R73, R73, c[0x0][0x2ec] ;  /* 0x0000bb0049497a20 */ /* 0x000fe40000410000 */
[----:B------:R-:W-:Y:S04]  /*52e0*/  FMUL.FTZ R74, R148, R5 ;  /* 0x00000005944a7220 */ /* 0x000fe80000410000 */
[----:B------:R-:W-:Y:S02]  /*52f0*/  FADD.FTZ R5, -R2, R8 ;  /* 0x0000000802057221 */ /* 0x000fe40000010100 */
[----:B------:R-:W-:Y:S02]  /*5300*/  FMUL.FTZ R74, R74, R3 ;  /* 0x000000034a4a7220 */ /* 0x000fe40000410000 */
[----:B------:R-:W-:Y:S02]  /*5310*/  FFMA.FTZ R69, -R82, R82, 1 ;  /* 0x3f80000052457423 */ /* 0x000fe40000010152 */
[C---:B------:R-:W-:Y:S02]  /*5320*/  FADD.FTZ R12, -R2.reuse, R12 ;  /* 0x0000000c020c7221 */ /* 0x040fe40000010100 */
[C---:B------:R-:W-:Y:S02]  /*5330*/  FADD.FTZ R3, -R2.reuse, R13 ;  /* 0x0000000d02037221 */ /* 0x040fe40000010100 */
[----:B------:R-:W-:Y:S02]  /*5340*/  FADD.FTZ R8, -R2, R9 ;  /* 0x0000000902087221 */ /* 0x000fe40000010100 */
[----:B------:R-:W-:Y:S02]  /*5350*/  FMUL.FTZ R5, R99, R5 ;  /* 0x0000000563057220 */ /* 0x000fe40000410000 */
[----:B------:R-:W-:Y:S02]  /*5360*/  FMUL.FTZ R75, R76, R4 ;  /* 0x000000044c4b7220 */ /* 0x000fe40000410000 */
[C---:B------:R-:W-:Y:S02]  /*5370*/  FADD.FTZ R4, -R2.reuse, R16 ;  /* 0x0000001002047221 */ /* 0x040fe40000010100 */
[----:B------:R-:W-:Y:S02]  /*5380*/  FADD.FTZ R17, -R2, R17 ;  /* 0x0000001102117221 */ /* 0x000fe40000010100 */
[----:B------:R-:W-:Y:S02]  /*5390*/  FMUL.FTZ R69, R69, c[0x0][0x2ec] ;  /* 0x0000bb0045457a20 */ /* 0x000fe40000410000 */
[----:B------:R-:W-:Y:S02]  /*53a0*/  FMUL.FTZ R2, R149, R12 ;  /* 0x0000000c95027220 */ /* 0x000fe40000410000 */
[----:B------:R-:W-:Y:S02]  /*53b0*/  FMUL.FTZ R3, R98, R3 ;  /* 0x0000000362037220 */ /* 0x000fe40000410000 */
[----:B------:R-:W-:Y:S02]  /*53c0*/  FMUL.FTZ R72, R72, c[0x0][0x2ec] ;  /* 0x0000bb0048487a20 */ /* 0x000fe40000410000 */
[----:B------:R-:W-:Y:S02]  /*53d0*/  FMUL.FTZ R69, R5, R69 ;  /* 0x0000004505457220 */ /* 0x000fe40000410000 */
[----:B------:R-:W-:Y:S02]  /*53e0*/  FMUL.FTZ R5, R95, R17 ;  /* 0x000000115f057220 */ /* 0x000fe40000410000 */
[----:B------:R-:W-:Y:S02]  /*53f0*/  FFMA.FTZ R71, -R79, R79, 1 ;  /* 0x3f8000004f477423 */ /* 0x000fe4000001014f */
[----:B------:R-:W-:Y:S02]  /*5400*/  FFMA.FTZ R70, -R78, R78, 1 ;  /* 0x3f8000004e467423 */ /* 0x000fe4000001014e */
[----:B------:R-:W-:Y:S02]  /*5410*/  FMUL.FTZ R73, R2, R73 ;  /* 0x0000004902497220 */ /* 0x000fe40000410000 */
[----:B------:R-:W-:Y:S02]  /*5420*/  FMUL.FTZ R72, R3, R72 ;  /* 0x0000004803487220 */ /* 0x000fe40000410000 */
[C---:B------:R-:W-:Y:S02]  /*5430*/  FADD.FTZ R2, -R0.reuse, R6 ;  /* 0x0000000600027221 */ /* 0x040fe40000010100 */
[----:B------:R-:W-:Y:S02]  /*5440*/  FADD.FTZ R3, -R0, R7 ;  /* 0x0000000700037221 */ /* 0x000fe40000010100 */
[----:B------:R-:W-:Y:S02]  /*5450*/  FFMA.FTZ R17, -R93, R93, 1 ;  /* 0x3f8000005d117423 */ /* 0x000fe4000001015d */
[----:B------:R-:W-:Y:S02]  /*5460*/  FFMA.FTZ R16, -R92, R92, 1 ;  /* 0x3f8000005c107423 */ /* 0x000fe4000001015c */
[----:B------:R-:W-:Y:S02]  /*5470*/  FMUL.FTZ R4, R96, R4 ;  /* 0x0000000460047220 */ /* 0x000fe40000410000 */
[----:B------:R-:W-:Y:S02]  /*5480*/  FMUL.FTZ R71, R71, c[0x0][0x2ec] ;  /* 0x0000bb0047477a20 */ /* 0x000fe40000410000 */
[----:B------:R-:W-:Y:S02]  /*5490*/  FMUL.FTZ R70, R70, c[0x0][0x2ec] ;  /* 0x0000bb0046467a20 */ /* 0x000fe40000410000 */
[----:B------:R-:W-:Y:S02]  /*54a0*/  FMUL.FTZ R2, R157, R2 ;  /* 0x000000029d027220 */ /* 0x000fe40000410000 */
[----:B------:R-:W-:Y:S02]  /*54b0*/  FMUL.FTZ R3, R155, R3 ;  /* 0x000000039b037220 */ /* 0x000fe40000410000 */
[----:B------:R-:W-:Y:S02]  /*54c0*/  FMUL.FTZ R17, R17, c[0x0][0x2ec] ;  /* 0x0000bb0011117a20 */ /* 0x000fe40000410000 */
[----:B------:R-:W-:Y:S02]  /*54d0*/  FMUL.FTZ R16, R16, c[0x0][0x2ec] ;  /* 0x0000bb0010107a20 */ /* 0x000fe40000410000 */
[----:B------:R-:W-:Y:S02]  /*54e0*/  FADD.FTZ R18, -R0, R18 ;  /* 0x0000001200127221 */ /* 0x000fe40000010100 */
[----:B------:R-:W-:Y:S02]  /*54f0*/  FFMA.FTZ R68, -R81, R81, 1 ;  /* 0x3f80000051447423 */ /* 0x000fe40000010151 */
[----:B------:R-:W-:Y:S02]  /*5500*/  FMUL.FTZ R71, R4, R71 ;  /* 0x0000004704477220 */ /* 0x000fe40000410000 */
[----:B------:R-:W-:Y:S02]  /*5510*/  FMUL.FTZ R70, R5, R70 ;  /* 0x0000004605467220 */ /* 0x000fe40000410000 */
[C---:B------:R-:W-:Y:S02]  /*5520*/  FADD.FTZ R4, -R0.reuse, R10 ;  /* 0x0000000a00047221 */ /* 0x040fe40000010100 */
[----:B------:R-:W-:Y:S02]  /*5530*/  FADD.FTZ R5, -R0, R11 ;  /* 0x0000000b00057221 */ /* 0x000fe40000010100 */
[----:B------:R-:W-:Y:S02]  /*5540*/  FMUL.FTZ R17, R2, R17 ;  /* 0x0000001102117220 */ /* 0x000fe40000410000 */
[----:B------:R-:W-:Y:S02]  /*5550*/  FMUL.FTZ R16, R3, R16 ;  /* 0x0000001003107220 */ /* 0x000fe40000410000 */
[C---:B------:R-:W-:Y:S02]  /*5560*/  FADD.FTZ R3, -R0.reuse, R14 ;  /* 0x0000000e00037221 */ /* 0x040fe40000010100 */
[----:B------:R-:W-:Y:S02]  /*5570*/  FADD.FTZ R6, -R0, R15 ;  /* 0x0000000f00067221 */ /* 0x000fe40000010100 */
[----:B------:R-:W-:Y:S02]  /*5580*/  FFMA.FTZ R13, -R91, R91, 1 ;  /* 0x3f8000005b0d7423 */ /* 0x000fe4000001015b */
[----:B------:R-:W-:Y:S02]  /*5590*/  FFMA.FTZ R12, -R90, R90, 1 ;  /* 0x3f8000005a0c7423 */ /* 0x000fe4000001015a */
[----:B------:R-:W-:Y:S02]  /*55a0*/  FADD.FTZ R2, -R0, R19 ;  /* 0x0000001300027221 */ /* 0x000fe40000010100 */
[----:B------:R-:W-:Y:S02]  /*55b0*/  FMUL.FTZ R0, R151, R18 ;  /* 0x0000001297007220 */ /* 0x000fe40000410000 */
[----:B------:R-:W-:Y:S02]  /*55c0*/  FFMA.FTZ R15, -R87, R87, 1 ;  /* 0x3f800000570f7423 */ /* 0x000fe40000010157 */
[----:B------:R-:W-:Y:S02]  /*55d0*/  FFMA.FTZ R14, -R86, R86, 1 ;  /* 0x3f800000560e7423 */ /* 0x000fe40000010156 */
[----:B------:R-:W-:Y:S02]  /*55e0*/  FFMA.FTZ R19, -R85, R85, 1 ;  /* 0x3f80000055137423 */ /* 0x000fe40000010155 */
[----:B------:R-:W-:Y:S02]  /*55f0*/  FFMA.FTZ R18, -R84, R84, 1 ;  /* 0x3f80000054127423 */ /* 0x000fe40000010154 */
[----:B------:R-:W-:Y:S02]  /*5600*/  FMUL.FTZ R8, R97, R8 ;  /* 0x0000000861087220 */ /* 0x000fe40000410000 */
[----:B------:R-:W-:Y:S02]  /*5610*/  FMUL.FTZ R68, R68, c[0x0][0x2ec] ;  /* 0x0000bb0044447a20 */ /* 0x000fe40000410000 */
[----:B------:R-:W-:Y:S02]  /*5620*/  FMUL.FTZ R4, R154, R4 ;  /* 0x000000049a047220 */ /* 0x000fe40000410000 */
[----:B------:R-:W-:Y:S02]  /*5630*/  FMUL.FTZ R5, R152, R5 ;  /* 0x0000000598057220 */ /* 0x000fe40000410000 */
[----:B------:R-:W-:Y:S02]  /*5640*/  FMUL.FTZ R13, R13, c[0x0][0x2ec] ;  /* 0x0000bb000d0d7a20 */ /* 0x000fe40000410000 */
[----:B------:R-:W-:Y:S02]  /*5650*/  FMUL.FTZ R12, R12, c[0x0][0x2ec] ;  /* 0x0000bb000c0c7a20 */ /* 0x000fe40000410000 */
[----:B------:R-:W-:Y:S02]  /*5660*/  FMUL.FTZ R3, R156, R3 ;  /* 0x000000039c037220 */ /* 0x000fe40000410000 */
[----:B------:R-:W-:Y:S02]  /*5670*/  FMUL.FTZ R6, R153, R6 ;  /* 0x0000000699067220 */ /* 0x000fe40000410000 */
        /* <DEDUP_REMOVED lines=88> */
.L_x_606:
        /* <DEDUP_REMOVED lines=138> */
.L_x_607:
        /* <DEDUP_REMOVED lines=462> */
.L_x_609:
        /* <DEDUP_REMOVED lines=15> */
.L_x_610:
        /* <DEDUP_REMOVED lines=46> */
.L_x_612:
[----:B------:R-:W-:Y:S05]  /*8550*/  BSYNC B0 ;  /* 0x0000000000007941 */ /* 0x000fea0003800000 */
.L_x_611:
        /* <DEDUP_REMOVED lines=20> */
.L_x_614:
[----:B------:R-:W-:Y:S05]  /*86a0*/  BSYNC B0 ;  /* 0x0000000000007941 */ /* 0x000fea0003800000 */
.L_x_613:
        /* <DEDUP_REMOVED lines=25> */
.L_x_616:
[----:B------:R-:W-:Y:S05]  /*8840*/  BSYNC B0 ;  /* 0x0000000000007941 */ /* 0x000fea0003800000 */
.L_x_615:
        /* <DEDUP_REMOVED lines=17> */
.L_x_587:
[----:B------:R-:W-:Y:S05]  /*8960*/  BSYNC B1 ;  /* 0x0000000000017941 */ /* 0x000fea0003800000 */
.L_x_573:
[----:B------:R-:W-:-:S04]  /*8970*/  IADD3 R235, R235, c[0x0][0xc], RZ ;  /* 0x00000300ebeb7a10 */ /* 0x000fc80007ffe0ff */
[----:B------:R-:W-:-:S13]  /*8980*/  ISETP.GE.AND P0, PT, R235, UR4, PT ;  /* 0x00000004eb007c0c */ /* 0x000fda000bf06270 */
[----:B------:R-:W-:Y:S01]  /*8990*/  @P0 CALL.REL.NOINC `(.L_x_617) ;  /* 0x0000001000000944 */ /* 0x000fe20003c00000 */
[----:B------:R-:W-:Y:S05]  /*89a0*/  BRA `(.L_x_618) ;  /* 0xffff7f1000007947 */ /* 0x000fea000383ffff */
.L_x_617:
[----:B------:R-:W-:Y:S05]  /*89b0*/  EXIT ;  /* 0x000000000000794d */ /* 0x000fea0003800000 */
.L_x_619:
        /* <DEDUP_REMOVED lines=12> */
.L_x_815:


//--------------------- .text._ZN5flash44flash_bwd_dq_dk_dv_loop_seqk_parallel_kernelI23Flash_bwd_kernel_traitsILi192ELi64ELi64ELi8ELi4ELi2ELi2ELb0ELb0EN7cutlass10bfloat16_tE19Flash_kernel_traitsILi192ELi64ELi64ELi8ES3_EELb1ELb1ELb0ELb0ELb0ELb1ELb0EEEvNS_16Flash_bwd_paramsE --------------------------
	.section	.text._ZN5flash44flash_bwd_dq_dk_dv_loop_seqk_parallel_kernelI23Flash_bwd_kernel_traitsILi192ELi64ELi64ELi8ELi4ELi2ELi2ELb0ELb0EN7cutlass10bfloat16_tE19Flash_kernel_traitsILi192ELi64ELi64ELi8ES3_EELb1ELb1ELb0ELb0ELb0ELb1ELb0EEEvNS_16Flash_bwd_paramsE,"ax",@progbits
	.sectioninfo	@"SHI_REGISTERS=255"
	.align	128
        .global         _ZN5flash44flash_bwd_dq_dk_dv_loop_seqk_parallel_kernelI23Flash_bwd_kernel_traitsILi192ELi64ELi64ELi8ELi4ELi2ELi2ELb0ELb0EN7cutlass10bfloat16_tE19Flash_kernel_traitsILi192ELi64ELi64ELi8ES3_EELb1ELb1ELb0ELb0ELb0ELb1ELb0EEEvNS_16Flash_bwd_paramsE
        .type           _ZN5flash44flash_bwd_dq_dk_dv_loop_seqk_parallel_kernelI23Flash_bwd_kernel_traitsILi192ELi64ELi64ELi8ELi4ELi2ELi2ELb0ELb0EN7cutlass10bfloat16_tE19Flash_kernel_traitsILi192ELi64ELi64ELi8ES3_EELb1ELb1ELb0ELb0ELb0ELb1ELb0EEEvNS_16Flash_bwd_paramsE,@function
        .size           _ZN5flash44flash_bwd_dq_dk_dv_loop_seqk_parallel_kernelI23Flash_bwd_kernel_traitsILi192ELi64ELi64ELi8ELi4ELi2ELi2ELb0ELb0EN7cutlass10bfloat16_tE19Flash_kernel_traitsILi192ELi64ELi64ELi8ES3_EELb1ELb1ELb0ELb0ELb0ELb1ELb0EEEvNS_16Flash_bwd_paramsE,(.L_x_816 - _ZN5flash44flash_bwd_dq_dk_dv_loop_seqk_parallel_kernelI23Flash_bwd_kernel_traitsILi192ELi64ELi64ELi8ELi4ELi2ELi2ELb0ELb0EN7cutlass10bfloat16_tE19Flash_kernel_traitsILi192ELi64ELi64ELi8ES3_EELb1ELb1ELb0ELb0ELb0ELb1ELb0EEEvNS_16Flash_bwd_paramsE)
        .other          _ZN5flash44flash_bwd_dq_dk_dv_loop_seqk_parallel_kernelI23Flash_bwd_kernel_traitsILi192ELi64ELi64ELi8ELi4ELi2ELi2ELb0ELb0EN7cutlass10bfloat16_tE19Flash_kernel_traitsILi192ELi64ELi64ELi8ES3_EELb1ELb1ELb0ELb0ELb0ELb1ELb0EEEvNS_16Flash_bwd_paramsE,@"STO_CUDA_ENTRY STV_DEFAULT"
_ZN5flash44flash_bwd_dq_dk_dv_loop_seqk_parallel_kernelI23Flash_bwd_kernel_traitsILi192ELi64ELi64ELi8ELi4ELi2ELi2ELb0ELb0EN7cutlass10bfloat16_tE19Flash_kernel_traitsILi192ELi64ELi64ELi8ES3_EELb1ELb1ELb0ELb0ELb0ELb1ELb0EEEvNS_16Flash_bwd_paramsE:
.text._ZN5flash44flash_bwd_dq_dk_dv_loop_seqk_parallel_kernelI23Flash_bwd_kernel_traitsILi192ELi64ELi64ELi8ELi4ELi2ELi2ELb0ELb0EN7cutlass10bfloat16_tE19Flash_kernel_traitsILi192ELi64ELi64ELi8ES3_EELb1ELb1ELb0ELb0ELb0ELb1ELb0EEEvNS_16Flash_bwd_paramsE:
        /* <DEDUP_REMOVED lines=21> */
[----:B------:R-:W-:Y:S02]  /*0150*/  LOP3.LUT R5, R2, 0xfffffff0, RZ, 0xc0, !PT ;  /* 0xfffffff002057812 */ /* 0x000fe400078ec0ff */
[----:B------:R-:W-:-:S02]  /*0160*/  LEA.HI R10, R3, R11, RZ, 0x3 ;  /* 0x0000000b030a7211 */ /* 0x000fc400078f18ff */
[----:B------:R-:W-:Y:S02]  /*0170*/  LEA.HI R2, R2, R4, RZ, 0x1 ;  /* 0x0000000402027211 */ /* 0x000fe400078f08ff */
[--C-:B------:R-:W-:Y:S02]  /*0180*/  SHF.R.S32.HI R6, RZ, 0x2, R0.reuse ;  /* 0x00000002ff067819 */ /* 0x100fe40000011400 */
[----:B------:R-:W-:Y:S02]  /*0190*/  SHF.R.S32.HI R7, RZ, 0x1f, R0 ;  /* 0x0000001fff077819 */ /* 0x000fe40000011400 */
[----:B------:R-:W-:Y:S02]  /*01a0*/  LOP3.LUT R0, R0, 0x7ffffffc, RZ, 0xc0, !PT ;  /* 0x7ffffffc00007812 */ /* 0x000fe400078ec0ff */
[----:B------:R-:W-:Y:S02]  /*01b0*/  LOP3.LUT R9, R8, 0xffffffe0, RZ, 0xc0, !PT ;  /* 0xffffffe008097812 */ /* 0x000fe400078ec0ff */
[-C--:B------:R-:W-:Y:S01]  /*01c0*/  LEA.HI R245, R3, R11.reuse, RZ, 0x7 ;  /* 0x0000000b03f57211 */ /* 0x080fe200078f38ff */
[----:B------:R-:W-:Y:S01]  /*01d0*/  IMAD.IADD R15, R11, 0x1, -R0 ;  /* 0x000000010b0f7824 */ /* 0x000fe200078e0a00 */
[----:B------:R-:W-:Y:S01]  /*01e0*/  LEA.HI R14, R3, R11, RZ, 0x6 ;  /* 0x0000000b030e7211 */ /* 0x000fe200078f30ff */
[C---:B------:R-:W-:Y:S01]  /*01f0*/  IMAD.IADD R17, R11.reuse, 0x1, -R9 ;  /* 0x000000010b117824 */ /* 0x040fe200078e0a09 */
[----:B------:R-:W-:Y:S01]  /*0200*/  LOP3.LUT R3, R10, 0xfffffff8, RZ, 0xc0, !PT ;  /* 0xfffffff80a037812 */ /* 0x000fe200078ec0ff */
[----:B------:R-:W-:Y:S01]  /*0210*/  IMAD.IADD R9, R11, 0x1, -R5 ;  /* 0x000000010b097824 */ /* 0x000fe200078e0a05 */
[----:B------:R-:W-:-:S02]  /*0220*/  SHF.R.S32.HI R233, RZ, 0x3, R10 ;  /* 0x00000003ffe97819 */ /* 0x000fc4000001140a */
[----:B------:R-:W-:Y:S01]  /*0230*/  LOP3.LUT R2, R2, 0xfffffffe, RZ, 0xc0, !PT ;  /* 0xfffffffe02027812 */ /* 0x000fe200078ec0ff */
[----:B------:R-:W-:Y:S01]  /*0240*/  IMAD.IADD R3, R11, 0x1, -R3 ;  /* 0x000000010b037824 */ /* 0x000fe200078e0a03 */
[----:B------:R-:W-:Y:S01]  /*0250*/  SHF.R.S32.HI R20, RZ, 0x5, R8 ;  /* 0x00000005ff147819 */ /* 0x000fe20000011408 */
[----:B------:R-:W-:Y:S01]  /*0260*/  IMAD.SHL.U32 R5, R233, 0x40, RZ ;  /* 0x00000040e9057824 */ /* 0x000fe200078e00ff */
[----:B------:R-:W-:Y:S01]  /*0270*/  LEA.HI R0, R7, R6, RZ, 0x3 ;  /* 0x0000000607007211 */ /* 0x000fe200078f18ff */
[----:B------:R-:W-:Y:S01]  /*0280*/  IMAD.IADD R12, R4, 0x1, -R2 ;  /* 0x00000001040c7824 */ /* 0x000fe200078e0a02 */
[----:B------:R-:W-:Y:S01]  /*0290*/  LEA.HI R4, R8, R20, RZ, 0x1 ;  /* 0x0000001408047211 */ /* 0x000fe200078f08ff */
[----:B------:R-:W-:Y:S01]  /*02a0*/  IMAD.SHL.U32 R18, R3, 0x8, RZ ;  /* 0x0000000803127824 */ /* 0x000fe200078e00ff */
[----:B------:R-:W-:Y:S01]  /*02b0*/  LOP3.LUT R2, R0, 0xfffffff8, RZ, 0xc0, !PT ;  /* 0xfffffff800027812 */ /* 0x000fe200078ec0ff */
[----:B------:R1:W-:Y:S01]  /*02c0*/  STL [R1+0x8], R17 ;  /* 0x0000081101007387 */ /* 0x0003e20000100800 */
[----:B------:R-:W-:-:S02]  /*02d0*/  LOP3.LUT R0, R5, 0x1c0, RZ, 0xc0, !PT ;  /* 0x000001c005007812 */ /* 0x000fc400078ec0ff */
[----:B------:R-:W-:Y:S01]  /*02e0*/  LOP3.LUT R4, R4, 0xfffffffe, RZ, 0xc0, !PT ;  /* 0xfffffffe04047812 */ /* 0x000fe200078ec0ff */
[----:B------:R-:W-:Y:S01]  /*02f0*/  IMAD.IADD R6, R6, 0x1, -R2 ;  /* 0x0000000106067824 */ /* 0x000fe200078e0a02 */
[----:B------:R-:W-:Y:S02]  /*0300*/  LOP3.LUT R5, R0, 0x38, R18, 0xf8, !PT ;  /* 0x0000003800057812 */ /* 0x000fe400078ef812 */
[----:B------:R-:W-:Y:S01]  /*0310*/  SHF.R.U32.HI R2, RZ, 0x3, R0 ;  /* 0x00000003ff027819 */ /* 0x000fe20000011600 */
[C---:B------:R-:W-:Y:S01]  /*0320*/  IMAD.SHL.U32 R0, R3.reuse, 0x40, RZ ;  /* 0x0000004003007824 */ /* 0x040fe200078e00ff */
[C---:B------:R-:W-:Y:S01]  /*0330*/  LOP3.LUT P4, RZ, R3.reuse, 0x2, RZ, 0xc0, !PT ;  /* 0x0000000203ff7812 */ /* 0x040fe2000788c0ff */
[----:B------:R-:W-:Y:S01]  /*0340*/  IMAD.IADD R181, R20, 0x1, -R4 ;  /* 0x0000000114b57824 */ /* 0x000fe200078e0a04 */
[----:B------:R-:W-:Y:S01]  /*0350*/  LOP3.LUT P3, RZ, R3, 0x4, RZ, 0xc0, !PT ;  /* 0x0000000403ff7812 */ /* 0x000fe2000786c0ff */
[----:B------:R-:W-:Y:S01]  /*0360*/  IMAD.SHL.U32 R4, R12, 0x200, RZ ;  /* 0x000002000c047824 */ /* 0x000fe200078e00ff */
[----:B------:R-:W-:-:S02]  /*0370*/  SHF.R.S32.HI R3, RZ, 0x1f, R9 ;  /* 0x0000001fff037819 */ /* 0x000fc40000011409 */
[----:B------:R-:W-:Y:S01]  /*0380*/  LOP3.LUT R11, R5, R2, RZ, 0x3c, !PT ;  /* 0x00000002050b7212 */ /* 0x000fe200078e3cff */
[----:B------:R-:W-:Y:S01]  /*0390*/  IMAD.SHL.U32 R2, R181, 0x10, RZ ;  /* 0x00000010b5027824 */ /* 0x000fe200078e00ff */
[----:B------:R-:W-:Y:S02]  /*03a0*/  LOP3.LUT R0, R0, 0x1c0, RZ, 0xc0, !PT ;  /* 0x000001c000007812 */ /* 0x000fe400078ec0ff */
[----:B------:R-:W-:Y:S02]  /*03b0*/  LEA.HI R13, R3, R9, RZ, 0x3 ;  /* 0x00000009030d7211 */ /* 0x000fe400078f18ff */
[C---:B------:R-:W-:Y:S02]  /*03c0*/  LOP3.LUT R171, R0.reuse, 0x8, R10, 0xf8, !PT ;  /* 0x0000000800ab7812 */ /* 0x040fe400078ef80a */
[----:B------:R-:W-:Y:S02]  /*03d0*/  LOP3.LUT R7, R0, 0x10, R2, 0xf8, !PT ;  /* 0x0000001000077812 */ /* 0x000fe400078ef802 */
[----:B------:R-:W-:-:S02]  /*03e0*/  SHF.R.U32.HI R174, RZ, 0x3, R0 ;  /* 0x00000003ffae7819 */ /* 0x000fc40000011600 */
[----:B------:R-:W-:Y:S02]  /*03f0*/  SHF.R.S32.HI R245, RZ, 0x7, R245 ;  /* 0x00000007fff57819 */ /* 0x000fe400000114f5 */
[----:B------:R-:W-:Y:S02]  /*0400*/  LOP3.LUT R3, R13, 0xfffffff8, RZ, 0xc0, !PT ;  /* 0xfffffff80d037812 */ /* 0x000fe400078ec0ff */
[----:B------:R-:W-:Y:S01]  /*0410*/  LOP3.LUT R0, R6, 0x1, RZ, 0xc0, !PT ;  /* 0x0000000106007812 */ /* 0x000fe200078ec0ff */
[----:B------:R-:W-:Y:S01]  /*0420*/  IMAD R2, R245, 0x800, R4 ;  /* 0x00000800f5027824 */ /* 0x000fe200078e0204 */
[----:B------:R-:W-:Y:S01]  /*0430*/  LOP3.LUT R171, R171, R174, RZ, 0x3c, !PT ;  /* 0x000000aeabab7212 */ /* 0x000fe200078e3cff */
[----:B------:R-:W-:Y:S01]  /*0440*/  IMAD.IADD R21, R9, 0x1, -R3 ;  /* 0x0000000109157824 */ /* 0x000fe200078e0a03 */
[----:B------:R-:W-:Y:S01]  /*0450*/  ISETP.NE.U32.AND P0, PT, R0, 0x1, PT ;  /* 0x000000010000780c */ /* 0x000fe20003f05070 */
[----:B------:R-:W-:Y:S01]  /*0460*/  IMAD.SHL.U32 R3, R6, 0x40, RZ ;  /* 0x0000004006037824 */ /* 0x000fe200078e00ff */
[----:B------:R-:W-:Y:S01]  /*0470*/  SHF.R.S32.HI R0, RZ, 0x6, R14 ;  /* 0x00000006ff007819 */ /* 0x000fe2000001140e */
[----:B------:R-:W-:Y:S01]  /*0480*/  IMAD.IADD R171, R2, 0x1, R171 ;  /* 0x0000000102ab7824 */ /* 0x000fe200078e02ab */
[----:B------:R-:W-:Y:S01]  /*0490*/  LOP3.LUT R7, R7, 0x8, R10, 0xf8, !PT ;  /* 0x0000000807077812 */ /* 0x000fe200078ef80a */
[----:B------:R-:W-:Y:S01]  /*04a0*/  IMAD.SHL.U32 R22, R245, 0x20, RZ ;  /* 0x00000020f5167824 */ /* 0x000fe200078e00ff */
[----:B------:R-:W-:Y:S01]  /*04b0*/  SHF.R.S32.HI R5, RZ, 0x1f, R8 ;  /* 0x0000001fff057819 */ /* 0x000fe20000011408 */
[----:B------:R-:W-:Y:S01]  /*04c0*/  IMAD R16, R0, 0x200, R11 ;  /* 0x0000020000107824 */ /* 0x000fe200078e020b */
[----:B------:R-:W-:Y:S01]  /*04d0*/  LOP3.LUT R174, R4, R7, R174, 0xf6, !PT ;  /* 0x0000000704ae7212 */ /* 0x000fe200078ef6ae */
[----:B------:R-:W-:Y:S01]  /*04e0*/  IMAD.SHL.U32 R2, R0, 0x8, RZ ;  /* 0x0000000800027824 */ /* 0x000fe200078e00ff */
[----:B------:R-:W-:Y:S01]  /*04f0*/  LOP3.LUT R0, R3, 0x1c0, RZ, 0xc0, !PT ;  /* 0x000001c003007812 */ /* 0x000fe200078ec0ff */
[----:B------:R-:W-:Y:S01]  /*0500*/  IMAD.SHL.U32 R4, R12, 0x20, RZ ;  /* 0x000000200c047824 */ /* 0x000fe200078e00ff */
[----:B------:R-:W-:Y:S01]  /*0510*/  LEA.HI R5, R5, R20, RZ, 0x2 ;  /* 0x0000001405057211 */ /* 0x000fe200078f10ff */
[----:B------:R-:W-:Y:S01]  /*0520*/  IMAD.SHL.U32 R7, R15, 0x2, RZ ;  /* 0x000000020f077824 */ /* 0x000fe200078e00ff */
[----:B------:R-:W-:Y:S01]  /*0530*/  LOP3.LUT R2, R2, 0x18, RZ, 0xc0, !PT ;  /* 0x0000001802027812 */ /* 0x000fe200078ec0ff */
[----:B------:R1:W-:Y:S01]  /*0540*/  STL [R1+0x10], R21 ;  /* 0x0000101501007387 */ /* 0x0003e20000100800 */
[----:B------:R-:W-:Y:S01]  /*0550*/  SHF.R.U32.HI R3, RZ, 0x3, R0 ;  /* 0x00000003ff037819 */ /* 0x000fe20000011600 */
[----:B------:R-:W-:Y:S01]  /*0560*/  IMAD.SHL.U32 R172, R171, 0x2, RZ ;  /* 0x00000002abac7824 */ /* 0x000fe200078e00ff */
[----:B------:R-:W-:Y:S01]  /*0570*/  LOP3.LUT R5, R5, 0xfffffffc, RZ, 0xc0, !PT ;  /* 0xfffffffc05057812 */ /* 0x000fe200078ec0ff */
[----:B------:R1:W-:Y:S01]  /*0580*/  STL [R1+0xc], R16 ;  /* 0x00000c1001007387 */ /* 0x0003e20000100800 */
[----:B------:R-:W-:Y:S01]  /*0590*/  LOP3.LUT R8, R2, 0x20, R4, 0xf8, !PT ;  /* 0x0000002002087812 */ /* 0x000fe200078ef804 */
[----:B------:R-:W-:Y:S01]  /*05a0*/  IMAD.SHL.U32 R4, R13, 0x40, RZ ;  /* 0x000000400d047824 */ /* 0x000fe200078e00ff */
[----:B------:R-:W-:Y:S01]  /*05b0*/  LOP3.LUT R9, R3, R0, R2, 0x1e, !PT ;  /* 0x0000000003097212 */ /* 0x000fe200078e1e02 */
[----:B------:R-:W-:Y:S01]  /*05c0*/  IMAD.SHL.U32 R2, R21, 0x40, RZ ;  /* 0x0000004015027824 */ /* 0x000fe200078e00ff */
[----:B------:R-:W-:Y:S01]  /*05d0*/  LOP3.LUT R0, R0, 0x20, R22, 0xf8, !PT ;  /* 0x0000002000007812 */ /* 0x000fe200078ef816 */
[----:B------:R-:W-:Y:S01]  /*05e0*/  IMAD.IADD R246, R20, 0x1, -R5 ;  /* 0x0000000114f67824 */ /* 0x000fe200078e0a05 */
[----:B------:R-:W-:Y:S01]  /*05f0*/  R2P PR, R6, 0x6 ;  /* 0x0000000606007804 */ /* 0x000fe20000000000 */
[----:B------:R-:W-:Y:S01]  /*0600*/  IMAD.SHL.U32 R5, R12, 0x8, RZ ;  /* 0x000000080c057824 */ /* 0x000fe200078e00ff */
[----:B------:R-:W-:Y:S01]  /*0610*/  LOP3.LUT R2, R2, 0x1c0, RZ, 0xc0, !PT ;  /* 0x000001c002027812 */ /* 0x000fe200078ec0ff */
[----:B------:R-:W-:Y:S01]  /*0620*/  IMAD.SHL.U32 R196, R16, 0x2, RZ ;  /* 0x0000000210c47824 */ /* 0x000fe200078e00ff */
[----:B------:R-:W-:Y:S01]  /*0630*/  LOP3.LUT R6, R0, R3, RZ, 0x3c, !PT ;  /* 0x0000000300067212 */ /* 0x000fe200078e3cff */
[----:B------:R-:W-:Y:S01]  /*0640*/  IMAD R0, R246, 0x400, R7 ;  /* 0x00000400f6007824 */ /* 0x000fe200078e0207 */
[----:B------:R-:W-:-:S02]  /*0650*/  SHF.R.S32.HI R19, RZ, 0x1f, R18 ;  /* 0x0000001fff137819 */ /* 0x000fc40000011412 */
[----:B------:R-:W-:Y:S01]  /*0660*/  SHF.R.U32.HI R3, RZ, 0x3, R2 ;  /* 0x00000003ff037819 */ /* 0x000fe20000011602 */
[----:B------:R-:W-:Y:S01]  /*0670*/  IMAD.IADD R6, R0, 0x1, R6 ;  /* 0x0000000100067824 */ /* 0x000fe200078e0206 */
[----:B------:R-:W-:Y:S01]  /*0680*/  LOP3.LUT R5, R2, 0x8, R5, 0xf8, !PT ;  /* 0x0000000802057812 */ /* 0x000fe200078ef805 */
[----:B------:R1:W-:Y:S01]  /*0690*/  STL.64 [R1], R18 ;  /* 0x0000001201007387 */ /* 0x0003e20000100a00 */
        /* <DEDUP_REMOVED lines=27> */
[----:B------:R-:W-:Y:S01]  /*0850*/  SHF.R.S32.HI R2, RZ, 0x1f, R233 ;  /* 0x0000001fff027819 */ /* 0x000fe200000114e9 */
[----:B------:R-:W-:Y:S01]  /*0860*/  IMAD.SHL.U32 R174, R174, 0x2, RZ ;  /* 0x00000002aeae7824 */ /* 0x000fe200078e00ff */
[----:B------:R-:W-:Y:S01]  /*0870*/  LEA R181, R181, 0x1e000, 0x1 ;  /* 0x0001e000b5b57811 */ /* 0x000fe200078e08ff */
[----:B------:R-:W-:Y:S01]  /*0880*/  IMAD.IADD R206, R206, 0x1, R205 ;  /* 0x00000001cece7824 */ /* 0x000fe200078e02cd */
[----:B-1----:R-:W-:-:S02]  /*0890*/  @P2 IADD3 R236, R235, -0x40, RZ ;  /* 0xffffffc0ebec2810 */ /* 0x002fc40007ffe0ff */
.L_x_648:
[----:B-1----:R-:W1:Y:S01]  /*08a0*/  S2R R32, SR_CTAID.Y ;  /* 0x0000000000207919 */ /* 0x002e620000002600 */
[----:B------:R-:W2:Y:S01]  /*08b0*/  LDC.U8 R0, c[0x0][0x312] ;  /* 0x0000c480ff007b82 */ /* 0x000ea20000000000 */
[----:B------:R-:W-:-:S02]  /*08c0*/  ISETP.NE.U32.AND P4, PT, RZ, c[0x0][0x240], PT ;  /* 0x00009000ff007a0c */ /* 0x000fc40003f85070 */
[----:B------:R-:W3:Y:S01]  /*08d0*/  S2R R2, SR_CTAID.Y ;  /* 0x0000000000027919 */ /* 0x000ee20000002600 */
        /* <DEDUP_REMOVED lines=31> */
.L_x_620:
        /* <DEDUP_REMOVED lines=45> */
.L_x_622:
        /* <DEDUP_REMOVED lines=15> */
.L_x_623:
[----:B------:R-:W-:Y:S01]  /*0e90*/  IABS R10, c[0x0][0x1c8] ;  /* 0x00007200000a7a13 */ /* 0x000fe20000000000 */
[----:B------:R-:W1:Y:S01]  /*0ea0*/  S2R R33, SR_CTAID.Z ;  /* 0x0000000000217919 */ /* 0x000e620000002700 */
[----:B------:R-:W2:Y:S01]  /*0eb0*/  LDC.U8 R17, c[0x0][0x328] ;  /* 0x0000ca00ff117b82 */ /* 0x000ea20000000000 */
[----:B------:R-:W-:Y:S01]  /*0ec0*/  IMAD.MOV.U32 R13, RZ, RZ, c[0x0][0x224] ;  /* 0x00008900ff0d7624 */ /* 0x000fe200078e00ff */
[----:B------:R-:W3:Y:S01]  /*0ed0*/  I2F.RP R2, R10 ;  /* 0x0000000a00027306 */ /* 0x000ee20000209400 */
[----:B------:R-:W-:-:S03]  /*0ee0*/  @P1 IMAD.WIDE.U32 R4, R0, c[0x0][0x370], RZ ;  /* 0x0000dc0000041a25 */ /* 0x000fc600078e00ff */
[----:B------:R-:W-:Y:S01]  /*0ef0*/  SHF.R.S32.HI R13, RZ, 0x1f, R13 ;  /* 0x0000001fff0d7819 */ /* 0x000fe2000001140d */
[----:B------:R-:W-:Y:S01]  /*0f00*/  @P1 IMAD R12, R0, c[0x0][0x374], R5 ;  /* 0x0000dd00000c1a24 */ /* 0x000fe200078e0205 */
[----:B------:R-:W-:Y:S01]  /*0f10*/  @P1 MOV R11, R4 ;  /* 0x00000004000b1202 */ /* 0x000fe20000000f00 */
[C---:B------:R-:W-:Y:S01]  /*0f20*/  @!P1 IMAD.WIDE.U32 R4, R32.reuse, c[0x0][0x368], RZ ;  /* 0x0000da0020049a25 */ /* 0x040fe200078e00ff */
[----:B------:R-:W4:Y:S03]  /*0f30*/  LDC.U8 R19, c[0x0][0x3d0] ;  /* 0x0000f400ff137b82 */ /* 0x000f260000000000 */
[----:B------:R-:W-:Y:S02]  /*0f40*/  IMAD.MOV.U32 R28, RZ, RZ, c[0x0][0x22c] ;  /* 0x00008b00ff1c7624 */ /* 0x000fe400078e00ff */
        /* <DEDUP_REMOVED lines=44> */
[----:B------:R-:W-:-:S03]  /*1210*/  IMAD.WIDE.U32 R6, R20, R6, RZ ;  /* 0x0000000614067225 */ /* 0x000fc600078e00ff */
[----:B------:R-:W-:Y:S01]  /*1220*/  @P1 IADD3 R14, R5, R3, RZ ;  /* 0x00000003050e1210 */ /* 0x000fe20007ffe0ff */
[----:B------:R-:W-:Y:S01]  /*1230*/  IMAD R8, R20, R8, R10 ;  /* 0x0000000814087224 */ /* 0x000fe200078e020a */
[----:B------:R-:W-:Y:S01]  /*1240*/  @P6 IADD3 R2, R2, 0x1, RZ ;  /* 0x0000000102026810 */ /* 0x000fe20007ffe0ff */
[----:B------:R-:W-:Y:S01]  /*1250*/  @P2 IMAD R4, R32, c[0x0][0x214], RZ ;  /* 0x0000850020042a24 */ /* 0x000fe200078e02ff */
[----:B----4-:R-:W-:Y:S01]  /*1260*/  ISETP.NE.AND P6, PT, R19, RZ, PT ;  /* 0x000000ff1300720c */ /* 0x010fe20003fc5270 */
[C---:B-1----:R-:W-:Y:S01]  /*1270*/  IMAD.WIDE.U32 R20, R13.reuse, c[0x0][0x3d8], RZ ;  /* 0x0000f6000d147a25 */ /* 0x042fe200078e00ff */
[----:B------:R-:W-:Y:S02]  /*1280*/  SHF.R.S32.HI R19, RZ, 0x1f, R18 ;  /* 0x0000001fff137819 */ /* 0x000fe40000011412 */
[----:B------:R-:W-:Y:S01]  /*1290*/  @P2 SEL R4, R4, R0, !P1 ;  /* 0x0000000004042207 */ /* 0x000fe20004800000 */
[----:B------:R-:W-:Y:S01]  /*12a0*/  IMAD.MOV.U32 R10, RZ, RZ, R2 ;  /* 0x000000ffff0a7224 */ /* 0x000fe200078e0002 */
[----:B------:R-:W-:Y:S01]  /*12b0*/  SEL R20, R20, RZ, P6 ;  /* 0x000000ff14147207 */ /* 0x000fe20003000000 */
[----:B------:R-:W-:Y:S01]  /*12c0*/  IMAD R3, R13, c[0x0][0x3dc], R21 ;  /* 0x0000f7000d037a24 */ /* 0x000fe200078e0215 */
[----:B------:R-:W-:Y:S01]  /*12d0*/  IADD3 R8, R7, R8, RZ ;  /* 0x0000000807087210 */ /* 0x000fe20007ffe0ff */
        /* <DEDUP_REMOVED lines=17> */
.L_x_624:
[----:B------:R-:W-:-:S04]  /*13f0*/  IMAD R0, R32, c[0x0][0x1c0], R33 ;  /* 0x0000700020007a24 */ /* 0x000fc800078e0221 */
[----:B------:R-:W-:Y:S02]  /*1400*/  IMAD R0, R0, c[0x0][0x224], RZ ;  /* 0x0000890000007a24 */ /* 0x000fe400078e02ff */
.L_x_625:
[----:B------:R-:W2:Y:S04]  /*1410*/  LDL.64 R36, [R1] ;  /* 0x0000000001247983 */ /* 0x000ea80000100a00 */
[----:B------:R-:W3:Y:S01]  /*1420*/  LDL R31, [R1+0x8] ;  /* 0x00000800011f7983 */ /* 0x000ee20000100800 */
[----:B------:R-:W-:Y:S01]  /*1430*/  IMAD R28, R28, c[0x0][0x1c0], RZ ;  /* 0x000070001c1c7a24 */ /* 0x000fe200078e02ff */
[----:B------:R-:W-:Y:S01]  /*1440*/  SHF.R.S32.HI R34, RZ, 0x1f, R233 ;  /* 0x0000001fff227819 */ /* 0x000fe200000114e9 */
[C---:B------:R-:W-:Y:S01]  /*1450*/  IMAD.IADD R5, R9.reuse, 0x1, R0 ;  /* 0x0000000109057824 */ /* 0x040fe200078e0200 */
[----:B------:R-:W1:Y:S01]  /*1460*/  S2R R38, SR_TID.X ;  /* 0x0000000000267919 */ /* 0x000e620000002100 */
[----:B------:R-:W-:Y:S01]  /*1470*/  IMAD R0, R16, c[0x0][0x370], RZ ;  /* 0x0000dc0010007a24 */ /* 0x000fe200078e02ff */
[----:B------:R-:W-:Y:S01]  /*1480*/  BSSY B1, `(.L_x_621) ;  /* 0x0000690000017945 */ /* 0x000fe20003800000 */
[----:B------:R-:W-:Y:S01]  /*1490*/  IMAD.IADD R198, R9, 0x1, R4 ;  /* 0x0000000109c67824 */ /* 0x000fe200078e0204 */
[----:B------:R-:W4:Y:S01]  /*14a0*/  S2R R39, SR_TID.X ;  /* 0x0000000000277919 */ /* 0x000f220000002100 */
[----:B------:R-:W-:Y:S01]  /*14b0*/  IADD3 R4, P3, R233, R9, RZ ;  /* 0x00000009e9047210 */ /* 0x000fe20007f7e0ff */
[----:B------:R-:W-:Y:S01]  /*14c0*/  IMAD.MOV.U32 R199, RZ, RZ, 0x4 ;  /* 0x00000004ffc77424 */ /* 0x000fe200078e00ff */
[----:B-1----:R-:W-:-:S04]  /*14d0*/  SHF.R.S32.HI R38, RZ, 0x1f, R38 ;  /* 0x0000001fff267819 */ /* 0x002fc80000011426 */
[----:B----4-:R-:W-:-:S04]  /*14e0*/  LEA.HI R38, R38, R39, RZ, 0x5 ;  /* 0x0000002726267211 */ /* 0x010fc800078f28ff */
[----:B------:R-:W-:Y:S02]  /*14f0*/  SHF.R.S32.HI R38, RZ, 0x5, R38 ;  /* 0x00000005ff267819 */ /* 0x000fe40000011426 */
[----:B--2---:R-:W-:Y:S01]  /*1500*/  IADD3 R2, P1, R36, R11, RZ ;  /* 0x0000000b24027210 */ /* 0x004fe20007f3e0ff */
[----:B------:R-:W-:-:S04]  /*1510*/  IMAD.SHL.U32 R11, R28, 0x40, RZ ;  /* 0x000000401c0b7824 */ /* 0x000fc800078e00ff */
[----:B------:R-:W-:Y:S01]  /*1520*/  IMAD.X R3, R37, 0x1, R12, P1 ;  /* 0x0000000125037824 */ /* 0x000fe200008e060c */
[----:B------:R-:W-:Y:S01]  /*1530*/  IADD3 R7, P2, P1, R6, R11, R13 ;  /* 0x0000000b06077210 */ /* 0x000fe2000795e00d */
[C---:B------:R-:W-:Y:S01]  /*1540*/  IMAD R6, R9.reuse, c[0x0][0x374], R0 ;  /* 0x0000dd0009067a24 */ /* 0x040fe200078e0200 */
[----:B------:R-:W-:Y:S01]  /*1550*/  SHF.R.S32.HI R0, RZ, 0x1f, R11 ;  /* 0x0000001fff007819 */ /* 0x000fe2000001140b */
[----:B------:R-:W-:-:S03]  /*1560*/  IMAD.WIDE.U32 R2, R9, c[0x0][0x370], R2 ;  /* 0x0000dc0009027a25 */ /* 0x000fc600078e0002 */
[----:B------:R-:W-:Y:S01]  /*1570*/  IADD3.X R9, R8, R0, R30, P2, P1 ;  /* 0x0000000008097210 */ /* 0x000fe200017e241e */
[----:B------:R-:W-:Y:S01]  /*1580*/  IMAD.WIDE R12, R5, R199, c[0x0][0x3c8] ;  /* 0x0000f200050c7625 */ /* 0x000fe200078e02c7 */
[----:B------:R-:W-:Y:S02]  /*1590*/  IADD3 R0, -R200, R234, R18 ;  /* 0x000000eac8007210 */ /* 0x000fe40007ffe112 */
[----:B------:R-:W-:Y:S01]  /*15a0*/  IADD3 R3, R3, R6, RZ ;  /* 0x0000000603037210 */ /* 0x000fe20007ffe0ff */
[----:B------:R-:W-:Y:S01]  /*15b0*/  IMAD.X R5, R34, 0x1, R16, P3 ;  /* 0x0000000122057824 */ /* 0x000fe200018e0610 */
[----:B------:R-:W-:Y:S01]  /*15c0*/  IADD3 R6, R0, -c[0x0][0x2e8], RZ ;  /* 0x8000ba0000067a10 */ /* 0x000fe20007ffe0ff */
[----:B------:R-:W-:Y:S01]  /*15d0*/  IMAD.MOV.U32 R209, RZ, RZ, R12 ;  /* 0x000000ffffd17224 */ /* 0x000fe200078e000c */
[----:B------:R-:W-:Y:S01]  /*15e0*/  IADD3 R7, P2, P1, R20, R7, R17 ;  /* 0x0000000714077210 */ /* 0x000fe2000795e011 */
[----:B------:R-:W-:Y:S01]  /*15f0*/  IMAD R5, R5, c[0x0][0x190], RZ ;  /* 0x0000640005057a24 */ /* 0x000fe200078e02ff */
[----:B------:R-:W-:Y:S01]  /*1600*/  SHF.R.S32.HI R8, RZ, 0x1f, R6 ;  /* 0x0000001fff087819 */ /* 0x000fe20000011406 */
[----:B---3--:R-:W-:Y:S01]  /*1610*/  IMAD R0, R38, R28, R31 ;  /* 0x0000001c26007224 */ /* 0x008fe200078e021f */
[----:B------:R-:W-:Y:S01]  /*1620*/  IADD3.X R9, R15, R9, R14, P2, P1 ;  /* 0x000000090f097210 */ /* 0x000fe200017e240e */
[----:B------:R-:W-:Y:S01]  /*1630*/  IMAD R12, R4, c[0x0][0x194], R5 ;  /* 0x00006500040c7a24 */ /* 0x000fe200078e0205 */
[----:B------:R-:W-:Y:S01]  /*1640*/  LEA.HI R6, R8, R6, RZ, 0x6 ;  /* 0x0000000608067211 */ /* 0x000fe200078f30ff */
[----:B------:R-:W-:Y:S01]  /*1650*/  IMAD.WIDE.U32 R4, R4, c[0x0][0x190], R36 ;  /* 0x0000640004047a25 */ /* 0x000fe200078e0024 */
[----:B------:R-:W-:-:S02]  /*1660*/  IADD3 R7, P1, R0, R7, RZ ;  /* 0x0000000700077210 */ /* 0x000fc40007f3e0ff */
[----:B------:R-:W-:Y:S01]  /*1670*/  SHF.R.S32.HI R6, RZ, 0x6, R6 ;  /* 0x00000006ff067819 */ /* 0x000fe20000011406 */
[----:B------:R-:W-:Y:S01]  /*1680*/  IMAD R11, R29, c[0x0][0x378], RZ ;  /* 0x0000de001d0b7a24 */ /* 0x000fe200078e02ff */
[----:B------:R-:W-:Y:S01]  /*1690*/  IADD3 R4, P2, R27, R4, RZ ;  /* 0x000000041b047210 */ /* 0x000fe20007f5e0ff */
[C---:B------:R-:W-:Y:S01]  /*16a0*/  IMAD.WIDE.U32 R2, R33.reuse, c[0x0][0x378], R2 ;  /* 0x0000de0021027a25 */ /* 0x040fe200078e0002 */
[----:B------:R-:W-:Y:S02]  /*16b0*/  IMNMX R227, RZ, R6, !PT ;  /* 0x00000006ffe37217 */ /* 0x000fe40007800200 */
[----:B------:R-:W-:Y:S01]  /*16c0*/  IADD3.X R5, R22, R5, R12, P2, !PT ;  /* 0x0000000516057210 */ /* 0x000fe200017fe40c */
[----:B------:R-:W-:Y:S01]  /*16d0*/  IMAD R11, R33, c[0x0][0x37c], R11 ;  /* 0x0000df00210b7a24 */ /* 0x000fe200078e020b */
[----:B------:R-:W-:Y:S01]  /*16e0*/  ISETP.GT.AND P4, PT, R191, R227, PT ;  /* 0x000000e3bf00720c */ /* 0x000fe20003f84270 */
[----:B------:R-:W-:Y:S01]  /*16f0*/  IMAD R8, R29, c[0x0][0x1a8], RZ ;  /* 0x00006a001d087a24 */ /* 0x000fe200078e02ff */
[----:B------:R-:W-:Y:S01]  /*1700*/  LEA.HI.X.SX32 R9, R0, R9, 0x1, P1 ;  /* 0x0000000900097211 */ /* 0x000fe200008f0eff */
[----:B------:R-:W-:Y:S01]  /*1710*/  IMAD.IADD R3, R3, 0x1, R11 ;  /* 0x0000000103037824 */ /* 0x000fe200078e020b */
[----:B------:R-:W-:Y:S01]  /*1720*/  LEA R188, P1, R7, c[0x0][0x350], 0x2 ;  /* 0x0000d40007bc7a11 */ /* 0x000fe200078210ff */
[----:B------:R-:W-:Y:S01]  /*1730*/  IMAD R0, R34, c[0x0][0x370], RZ ;  /* 0x0000dc0022007a24 */ /* 0x000fe200078e02ff */
[----:B------:R-:W-:Y:S01]  /*1740*/  IADD3 R191, R191, -0x1, RZ ;  /* 0xffffffffbfbf7810 */ /* 0x000fe20007ffe0ff */
[----:B------:R-:W-:Y:S01]  /*1750*/  IMAD R8, R33, c[0x0][0x1ac], R8 ;  /* 0x00006b0021087a24 */ /* 0x000fe200078e0208 */
[----:B------:R-:W-:Y:S01]  /*1760*/  LEA.HI.X R189, R7, c[0x0][0x354], R9, 0x2, P1 ;  /* 0x0000d50007bd7a11 */ /* 0x000fe200008f1409 */
[----:B------:R-:W-:-:S04]  /*1770*/  IMAD.WIDE.U32 R4, R33, c[0x0][0x1a8], R4 ;  /* 0x00006a0021047a25 */ /* 0x000fc800078e0004 */
[----:B------:R-:W-:Y:S01]  /*1780*/  IMAD R0, R233, c[0x0][0x374], R0 ;  /* 0x0000dd00e9007a24 */ /* 0x000fe200078e0200 */
[----:B------:R-:W-:Y:S01]  /*1790*/  IADD3 R8, R5, R8, RZ ;  /* 0x0000000805087210 */ /* 0x000fe20007ffe0ff */
[----:B------:R-:W-:Y:S01]  /*17a0*/  IMAD.WIDE.U32 R2, R233, c[0x0][0x370], R2 ;  /* 0x0000dc00e9027a25 */ /* 0x000fe200078e0002 */
[----:B------:R-:W-:-:S03]  /*17b0*/  LEA R194, P3, R4, c[0x0][0x160], 0x1 ;  /* 0x0000580004c27a11 */ /* 0x000fc600078608ff */
[----:B------:R-:W-:Y:S01]  /*17c0*/  IMAD.IADD R0, R3, 0x1, R0 ;  /* 0x0000000103007824 */ /* 0x000fe200078e0200 */
[----:B------:R-:W-:Y:S01]  /*17d0*/  LEA R192, P2, R2, c[0x0][0x330], 0x1 ;  /* 0x0000cc0002c07a11 */ /* 0x000fe200078408ff */
[----:B------:R-:W-:Y:S01]  /*17e0*/  IMAD.MOV.U32 R208, RZ, RZ, R13 ;  /* 0x000000ffffd07224 */ /* 0x000fe200078e000d */
[----:B------:R-:W-:Y:S01]  /*17f0*/  LEA.HI.X R195, R4, c[0x0][0x164], R8, 0x1, P3 ;  /* 0x0000590004c37a11 */ /* 0x000fe200018f0c08 */
[----:B------:R-:W-:Y:S01]  /*1800*/  IMAD.WIDE R198, R198, R199, c[0x0][0x200] ;  /* 0x00008000c6c67625 */ /* 0x000fe200078e02c7 */
        /* <DEDUP_REMOVED lines=17> */
.L_x_627:
        /* <DEDUP_REMOVED lines=15> */
.L_x_628:
        /* <DEDUP_REMOVED lines=24> */
.L_x_630:
[----:B------:R-:W-:Y:S05]  /*1b90*/  BSYNC B0 ;  /* 0x0000000000007941 */ /* 0x000fea0003800000 */
.L_x_629:
        /* <DEDUP_REMOVED lines=16> */
.L_x_632:
[----:B------:R-:W-:Y:S05]  /*1ca0*/  BSYNC B0 ;  /* 0x0000000000007941 */ /* 0x000fea0003800000 */
.L_x_631:
        /* <DEDUP_REMOVED lines=22> */
.L_x_634:
[----:B------:R-:W-:Y:S05]  /*1e10*/  BSYNC B0 ;  /* 0x0000000000007941 */ /* 0x000fea0003800000 */
.L_x_633:
        /* <DEDUP_REMOVED lines=14> */
.L_x_626:
[----:B------:R-:W2:Y:S01]  /*1f00*/  LDL R22, [R1+0xc] ;  /* 0x00000c0001167983 */ /* 0x000ea20000100800 */
[----:B------:R-:W-:Y:S01]  /*1f10*/  IMAD R20, R191, -0x40, R234 ;  /* 0xffffffc0bf147824 */ /* 0x000fe200078e02ea */
[----:B------:R-:W-:Y:S01]  /*1f20*/  IADD3 R2, R233, 0x20, RZ ;  /* 0x00000020e9027810 */ /* 0x000fe20007ffe0ff */
[----:B------:R-:W-:-:S02]  /*1f30*/  IMAD R0, R228, -0x40, R200 ;  /* 0xffffffc0e4007824 */ /* 0x000fc400078e02c8 */
[----:B------:R-:W-:Y:S01]  /*1f40*/  IMAD.MOV.U32 R180, RZ, RZ, 0x40 ;  /* 0x00000040ffb47424 */ /* 0x000fe200078e00ff */
[----:B------:R-:W-:Y:S01]  /*1f50*/  ISETP.GE.AND P3, PT, R2, R20, PT ;  /* 0x000000140200720c */ /* 0x000fe20003f66270 */
[--C-:B------:R-:W-:Y:S01]  /*1f60*/  IMAD.WIDE.U32 R4, R18, c[0x0][0x1a0], R36.reuse ;  /* 0x0000680012047a25 */ /* 0x100fe200078e0024 */
[-C--:B------:R-:W-:Y:S02]  /*1f70*/  ISETP.GE.AND P1, PT, R2, R0.reuse, PT ;  /* 0x000000000200720c */ /* 0x080fe40003f26270 */
[----:B------:R-:W-:Y:S01]  /*1f80*/  ISETP.GE.AND P2, PT, R233, R0, PT ;  /* 0x00000000e900720c */ /* 0x000fe20003f46270 */
[----:B------:R-:W-:Y:S02]  /*1f90*/  IMAD R0, R19, c[0x0][0x198], RZ ;  /* 0x0000660013007a24 */ /* 0x000fe400078e02ff */
[----:B------:R-:W-:-:S04]  /*1fa0*/  IMAD.WIDE.U32 R2, R18, c[0x0][0x198], R36 ;  /* 0x0000660012027a25 */ /* 0x000fc800078e0024 */
[----:B------:R-:W-:Y:S01]  /*1fb0*/  IMAD R6, R19, c[0x0][0x1a0], RZ ;  /* 0x0000680013067a24 */ /* 0x000fe200078e02ff */
[----:B------:R-:W-:Y:S01]  /*1fc0*/  IADD3 R2, P4, R25, R2, RZ ;  /* 0x0000000219027210 */ /* 0x000fe20007f9e0ff */
[----:B------:R-:W-:Y:S01]  /*1fd0*/  IMAD R0, R18, c[0x0][0x19c], R0 ;  /* 0x0000670012007a24 */ /* 0x000fe200078e0200 */
[----:B------:R-:W-:Y:S01]  /*1fe0*/  IADD3 R4, P0, R23, R4, RZ ;  /* 0x0000000417047210 */ /* 0x000fe20007f1e0ff */
[----:B------:R-:W-:-:S04]  /*1ff0*/  IMAD.WIDE.U32 R12, R180, c[0x0][0x370], RZ ;  /* 0x0000dc00b40c7a25 */ /* 0x000fc800078e00ff */
[----:B------:R-:W-:Y:S02]  /*2000*/  IMAD R6, R18, c[0x0][0x1a4], R6 ;  /* 0x0000690012067a24 */ /* 0x000fe400078e0206 */
[----:B------:R-:W-:Y:S01]  /*2010*/  IMAD.WIDE.U32 R8, R180, c[0x0][0x190], RZ ;  /* 0x00006400b4087a25 */ /* 0x000fe200078e00ff */
[----:B------:R-:W-:Y:S02]  /*2020*/  @!P3 IADD3 R14, P5, R192, R12, RZ ;  /* 0x0000000cc00eb210 */ /* 0x000fe40007fbe0ff */
[----:B------:R-:W-:Y:S01]  /*2030*/  IADD3.X R3, R26, R3, R0, P4, !PT ;  /* 0x000000031a037210 */ /* 0x000fe200027fe400 */
[----:B------:R-:W-:Y:S01]  /*2040*/  IMAD R7, R180, c[0x0][0x374], RZ ;  /* 0x0000dd00b4077a24 */ /* 0x000fe200078e02ff */
[----:B------:R-:W-:Y:S01]  /*2050*/  IADD3.X R5, R24, R5, R6, P0, !PT ;  /* 0x0000000518057210 */ /* 0x000fe200007fe406 */
[----:B------:R-:W-:Y:S01]  /*2060*/  IMAD R11, R180, c[0x0][0x194], RZ ;  /* 0x00006500b40b7a24 */ /* 0x000fe200078e02ff */
[----:B------:R-:W-:Y:S01]  /*2070*/  @!P3 IADD3 R12, P0, R194, R8, RZ ;  /* 0x00000008c20cb210 */ /* 0x000fe20007f1e0ff */
[----:B------:R-:W-:Y:S01]  /*2080*/  IMAD R0, R21, c[0x0][0x1b0], RZ ;  /* 0x00006c0015007a24 */ /* 0x000fe200078e02ff */
[----:B------:R-:W-:Y:S01]  /*2090*/  @!P3 IADD3.X R15, R193, R13, R7, P5, !PT ;  /* 0x0000000dc10fb210 */ /* 0x000fe20002ffe407 */
[----:B------:R-:W-:Y:S01]  /*20a0*/  IMAD R6, R21, c[0x0][0x1b8], RZ ;  /* 0x00006e0015067a24 */ /* 0x000fe200078e02ff */
[----:B------:R-:W-:Y:S01]  /*20b0*/  @!P3 IADD3.X R13, R195, R9, R11, P0, !PT ;  /* 0x00000009c30db210 */ /* 0x000fe200007fe40b */
[C---:B------:R-:W-:Y:S01]  /*20c0*/  IMAD R7, R10.reuse, c[0x0][0x1b4], R0 ;  /* 0x00006d000a077a24 */ /* 0x040fe200078e0200 */
[----:B------:R-:W-:Y:S01]  /*20d0*/  @!P1 IADD3 R0, P0, R233, 0x20, RZ ;  /* 0x00000020e9009810 */ /* 0x000fe20007f1e0ff */
[C---:B------:R-:W-:Y:S01]  /*20e0*/  IMAD.WIDE.U32 R2, R10.reuse, c[0x0][0x1b0], R2 ;  /* 0x00006c000a027a25 */ /* 0x040fe200078e0002 */
[----:B------:R-:W-:Y:S01]  /*20f0*/  LEA.HI R8, R191, R191, RZ, 0x1 ;  /* 0x000000bfbf087211 */ /* 0x000fe200078f08ff */
[----:B------:R-:W3:Y:S02]  /*2100*/  LDL R21, [R1+0x10] ;  /* 0x0000100001157983 */ /* 0x000ee40000100800 */
[----:B------:R-:W-:-:S02]  /*2110*/  IMAD R9, R10, c[0x0][0x1bc], R6 ;  /* 0x00006f000a097a24 */ /* 0x000fc400078e0206 */
[----:B------:R-:W-:Y:S02]  /*2120*/  IMAD.IADD R3, R3, 0x1, R7 ;  /* 0x0000000103037824 */ /* 0x000fe400078e0207 */
[----:B------:R-:W-:Y:S02]  /*2130*/  @!P1 IMAD.X R6, RZ, RZ, R34, P0 ;  /* 0x000000ffff069224 */ /* 0x000fe400000e0622 */
[----:B------:R-:W-:Y:S01]  /*2140*/  IMAD.WIDE.U32 R10, R10, c[0x0][0x1b8], R4 ;  /* 0x00006e000a0a7a25 */ /* 0x000fe200078e0004 */
[----:B------:R-:W-:-:S03]  /*2150*/  @!P1 MOV R4, R2 ;  /* 0x0000000200049202 */ /* 0x000fc60000000f00 */
[----:B------:R-:W-:Y:S01]  /*2160*/  @!P2 IMAD R7, R34, c[0x0][0x198], RZ ;  /* 0x000066002207aa24 */ /* 0x000fe200078e02ff */
[----:B------:R-:W-:Y:S01]  /*2170*/  LOP3.LUT R8, R8, 0xfffffffe, RZ, 0xc0, !PT ;  /* 0xfffffffe08087812 */ /* 0x000fe200078ec0ff */
[----:B------:R-:W-:Y:S02]  /*2180*/  @!P1 IMAD.MOV.U32 R5, RZ, RZ, R3 ;  /* 0x000000ffff059224 */ /* 0x000fe400078e0003 */
[----:B------:R-:W-:Y:S02]  /*2190*/  @!P1 IMAD R6, R6, c[0x0][0x198], RZ ;  /* 0x0000660006069a24 */ /* 0x000fe400078e02ff */
[C---:B------:R-:W-:Y:S02]  /*21a0*/  @!P2 IMAD R7, R233.reuse, c[0x0][0x19c], R7 ;  /* 0x00006700e907aa24 */ /* 0x040fe400078e0207 */
[----:B------:R-:W-:-:S04]  /*21b0*/  @!P2 IMAD.WIDE.U32 R2, R233, c[0x0][0x198], R2 ;  /* 0x00006600e902aa25 */ /* 0x000fc800078e0002 */
[C---:B------:R-:W-:Y:S02]  /*21c0*/  @!P1 IMAD R17, R0.reuse, c[0x0][0x19c], R6 ;  /* 0x0000670000119a24 */ /* 0x040fe400078e0206 */
[----:B------:R-:W-:Y:S01]  /*21d0*/  @!P1 IMAD.WIDE.U32 R4, R0, c[0x0][0x198], R4 ;  /* 0x0000660000049a25 */ /* 0x000fe200078e0004 */
[----:B------:R-:W-:-:S03]  /*21e0*/  @!P1 IADD3 R0, P4, R233, 0x20, RZ ;  /* 0x00000020e9009810 */ /* 0x000fc60007f9e0ff */
[----:B------:R-:W-:Y:S01]  /*21f0*/  IMAD.IADD R16, R191, 0x1, -R8 ;  /* 0x00000001bf107824 */ /* 0x000fe200078e0a08 */
[C---:B------:R-:W-:Y:S01]  /*2200*/  @!P2 LEA R8, P0, R2.reuse, c[0x0][0x168], 0x1 ;  /* 0x00005a000208aa11 */ /* 0x040fe200078008ff */
[----:B------:R-:W-:Y:S01]  /*2210*/  @!P2 IMAD.IADD R7, R3, 0x1, R7 ;  /* 0x000000010307a824 */ /* 0x000fe200078e0207 */
[----:B------:R-:W-:Y:S01]  /*2220*/  @!P1 IADD3.X R6, RZ, R34, RZ, P4, !PT ;  /* 0x00000022ff069210 */ /* 0x000fe200027fe4ff */
[----:B------:R-:W-:Y:S01]  /*2230*/  IMAD.IADD R3, R11, 0x1, R9 ;  /* 0x000000010b037824 */ /* 0x000fe200078e0209 */
[----:B------:R-:W-:Y:S01]  /*2240*/  ISETP.GE.AND P4, PT, R233, R20, PT ;  /* 0x00000014e900720c */ /* 0x000fe20003f86270 */
[----:B------:R-:W-:Y:S01]  /*2250*/  @P6 BAR.SYNC.DEFER_BLOCKING 0x0 ;  /* 0x0000000000006b1d */ /* 0x000fe20000010000 */
[----:B------:R-:W-:Y:S01]  /*2260*/  @!P2 LEA.HI.X R9, R2, c[0x0][0x16c], R7, 0x1, P0 ;  /* 0x00005b000209aa11 */ /* 0x000fe200000f0c07 */
[----:B------:R-:W-:Y:S01]  /*2270*/  @!P1 IMAD.IADD R5, R5, 0x1, R17 ;  /* 0x0000000105059824 */ /* 0x000fe200078e0211 */
[----:B------:R-:W-:Y:S01]  /*2280*/  ISETP.NE.AND P0, PT, R16, 0x1, PT ;  /* 0x000000011000780c */ /* 0x000fe20003f05270 */
[----:B------:R-:W-:Y:S01]  /*2290*/  @!P1 IMAD R7, R6, c[0x0][0x1a0], RZ ;  /* 0x0000680006079a24 */ /* 0x000fe200078e02ff */
[----:B------:R-:W-:Y:S01]  /*22a0*/  @!P1 MOV R16, R10 ;  /* 0x0000000a00109202 */ /* 0x000fe20000000f00 */
[----:B------:R-:W-:-:S02]  /*22b0*/  @!P1 IMAD.MOV.U32 R17, RZ, RZ, R3 ;  /* 0x000000ffff119224 */ /* 0x000fc400078e0003 */
[C---:B------:R-:W-:Y:S02]  /*22c0*/  @!P1 IMAD R19, R0.reuse, c[0x0][0x1a4], R7 ;  /* 0x0000690000139a24 */ /* 0x040fe400078e0207 */
[----:B------:R-:W-:Y:S01]  /*22d0*/  @!P1 IMAD.WIDE.U32 R16, R0, c[0x0][0x1a0], R16 ;  /* 0x0000680000109a25 */ /* 0x000fe200078e0010 */
[----:B------:R-:W-:-:S03]  /*22e0*/  @!P1 LEA R6, P5, R4, c[0x0][0x168], 0x1 ;  /* 0x00005a0004069a11 */ /* 0x000fc600078a08ff */
[----:B------:R-:W-:Y:S01]  /*22f0*/  @!P2 IMAD.MOV.U32 R2, RZ, RZ, R10 ;  /* 0x000000ffff02a224 */ /* 0x000fe200078e000a */
[----:B------:R-:W-:Y:S01]  /*2300*/  @!P1 LEA.HI.X R7, R4, c[0x0][0x16c], R5, 0x1, P5 ;  /* 0x00005b0004079a11 */ /* 0x000fe200028f0c05 */
[----:B------:R-:W-:Y:S01]  /*2310*/  @!P2 IMAD R4, R34, c[0x0][0x1a0], RZ ;  /* 0x000068002204aa24 */ /* 0x000fe200078e02ff */
        /* <DEDUP_REMOVED lines=18> */
[----:B------:R-:W-:-:S02]  /*2440*/  @!P2 IMAD R4, R233, c[0x0][0x1a4], R4 ;  /* 0x00006900e904aa24 */ /* 0x000fc400078e0204 */
[----:B------:R-:W-:-:S04]  /*2450*/  @!P2 IMAD.WIDE.U32 R10, R233, c[0x0][0x1a0], R2 ;  /* 0x00006800e90aaa25 */ /* 0x000fc800078e0002 */
[----:B------:R-:W-:Y:S02]  /*2460*/  IMAD.MOV.U32 R230, RZ, RZ, c[0x0][0x308] ;  /* 0x0000c200ffe67624 */ /* 0x000fe400078e00ff */
[----:B------:R-:W-:Y:S01]  /*2470*/  IMAD.MOV.U32 R231, RZ, RZ, c[0x0][0x30c] ;  /* 0x0000c300ffe77624 */ /* 0x000fe200078e00ff */
[----:B--2---:R-:W-:-:S04]  /*2480*/  IADD3 R0, R22, 0x3000, RZ ;  /* 0x0000300016007810 */ /* 0x004fc80007ffe0ff */
[----:B------:R-:W-:-:S05]  /*2490*/  SEL R0, R0, R22, !P0 ;  /* 0x0000001600007207 */ /* 0x000fca0004000000 */
[----:B------:R-:W-:-:S05]  /*24a0*/  IMAD.SHL.U32 R190, R0, 0x2, RZ ;  /* 0x0000000200be7824 */ /* 0x000fca00078e00ff */
[----:B------:R1:W-:Y:S04]  /*24b0*/  @P4 STS [R190], RZ ;  /* 0x000000ffbe004388 */ /* 0x0003e80000000800 */
        /* <DEDUP_REMOVED lines=16> */
[----:B------:R1:W-:Y:S01]  /*25c0*/  @!P4 LDGSTS.E.BYPASS.LTC128B.128 [R190+0x4000], [R194.64+0x100] ;  /* 0x04000100c2becfae */ /* 0x0003e2000b901d46 */
[----:B------:R-:W-:-:S03]  /*25d0*/  @!P2 IMAD.IADD R0, R11, 0x1, R4 ;  /* 0x000000010b00a824 */ /* 0x000fc600078e0204 */
        /* <DEDUP_REMOVED lines=12> */
[----:B------:R-:W-:-:S03]  /*26a0*/  @!P2 LEA R4, P6, R10, c[0x0][0x170], 0x1 ;  /* 0x00005c000a04aa11 */ /* 0x000fc600078c08ff */
        /* <DEDUP_REMOVED lines=37> */
[----:B------:R-:W-:-:S03]  /*2900*/  ISETP.GE.AND P2, PT, R201, R20, PT ;  /* 0x00000014c900720c */ /* 0x000fc60003f46270 */
[----:B----4-:R4:W2:Y:S04]  /*2910*/  LDG.E.64 R4, [R230.64+0x8] ;  /* 0x00000806e6047981 */ /* 0x0108a8000c1e1b00 */
[----:B----4-:R-:W4:Y:S01]  /*2920*/  LDG.E.64 R230, [R230.64] ;  /* 0x00000006e6e67981 */ /* 0x010f22000c1e1b00 */
[----:B------:R-:W-:Y:S02]  /*2930*/  @!P1 IADD3 R3, R17, R19, RZ ;  /* 0x0000001311039210 */ /* 0x000fe40007ffe0ff */
[----:B------:R-:W-:-:S04]  /*2940*/  @!P1 LEA R2, P5, R16, c[0x0][0x170], 0x1 ;  /* 0x00005c0010029a11 */ /* 0x000fc800078a08ff */
[----:B------:R-:W-:Y:S02]  /*2950*/  @!P1 LEA.HI.X R3, R16, c[0x0][0x174], R3, 0x1, P5 ;  /* 0x00005d0010039a11 */ /* 0x000fe400028f0c03 */
[----:B------:R-:W-:-:S03]  /*2960*/  IADD3 R0, R201, 0x8, RZ ;  /* 0x00000008c9007810 */ /* 0x000fc60007ffe0ff */
[----:B------:R-:W-:Y:S01]  /*2970*/  @!PT LDS RZ, [RZ] ;  /* 0x00000000fffff984 */ /* 0x000fe20000000800 */
[----:B------:R-:W-:Y:S01]  /*2980*/  @!PT LDS RZ, [RZ] ;  /* 0x00000000fffff984 */ /* 0x000fe20000000800 */
[----:B------:R-:W-:Y:S01]  /*2990*/  @!PT LDS RZ, [RZ] ;  /* 0x00000000fffff984 */ /* 0x000fe20000000800 */
[----:B------:R1:W-:Y:S04]  /*29a0*/  @!P1 LDGSTS.E.BYPASS.LTC128B.128 [R196+0x19000], [R2.64] ;  /* 0x1900000002c49fae */ /* 0x0003e8000b901d46 */
[----:B------:R1:W-:Y:S04]  /*29b0*/  @!P1 LDGSTS.E.BYPASS.LTC128B.128 [R196+0x1b000], [R2.64+0x80] ;  /* 0x1b00008002c49fae */ /* 0x0003e8000b901d46 */
[----:B------:R1:W-:Y:S01]  /*29c0*/  @!P1 LDGSTS.E.BYPASS.LTC128B.128 [R196+0x1d000], [R2.64+0x100] ;  /* 0x1d00010002c49fae */ /* 0x0003e2000b901d46 */
[----:B------:R-:W-:Y:S01]  /*29d0*/  ISETP.GE.AND P1, PT, R0, R20, PT ;  /* 0x000000140000720c */ /* 0x000fe20003f26270 */
[----:B------:R-:W-:Y:S01]  /*29e0*/  IMAD R0, R32, c[0x0][0x1c0], R33 ;  /* 0x0000700020007a24 */ /* 0x000fe200078e0221 */
[----:B------:R-:W-:Y:S01]  /*29f0*/  MOV R203, 0x7f800000 ;  /* 0x7f80000000cb7802 */ /* 0x000fe20000000f00 */
[----:B------:R-:W-:Y:S01]  /*2a00*/  IMAD.MOV.U32 R202, RZ, RZ, 0x7f800000 ;  /* 0x7f800000ffca7424 */ /* 0x000fe200078e00ff */
[----:B------:R-:W0:Y:S01]  /*2a10*/  LDGDEPBAR ;  /* 0x00000000000079af */ /* 0x000e220000000000 */
[----:B------:R-:W-:-:S02]  /*2a20*/  IMAD.SHL.U32 R0, R0, 0x20, RZ ;  /* 0x0000002000007824 */ /* 0x000fc400078e00ff */
[----:B-1----:R-:W-:-:S05]  /*2a30*/  IMAD.WIDE R2, R201, 0x4, R198 ;  /* 0x00000004c9027825 */ /* 0x002fca00078e02c6 */
[----:B------:R1:W5:Y:S04]  /*2a40*/  @!P2 LDG.E R202, [R2.64] ;  /* 0x0000000602caa981 */ /* 0x000368000c1e1900 */
[----:B------:R1:W5:Y:S02]  /*2a50*/  @!P1 LDG.E R203, [R2.64+0x20] ;  /* 0x0000200602cb9981 */ /* 0x000364000c1e1900 */
[----:B-1----:R-:W-:Y:S02]  /*2a60*/  SHF.R.S32.HI R2, RZ, 0x1f, R0 ;  /* 0x0000001fff027819 */ /* 0x002fe40000011400 */
[--C-:B------:R-:W-:Y:S01]  /*2a70*/  SHF.R.S32.HI R3, RZ, 0x1f, R31.reuse ;  /* 0x0000001fff037819 */ /* 0x100fe2000001141f */
[----:B------:R-:W-:Y:S02]  /*2a80*/  IMAD.MOV.U32 R185, RZ, RZ, 0x20 ;  /* 0x00000020ffb97424 */ /* 0x000fe400078e00ff */
[----:B------:R-:W-:Y:S01]  /*2a90*/  IMAD.SHL.U32 R176, R187, 0x2, RZ ;  /* 0x00000002bbb07824 */ /* 0x000fe200078e00ff */
        /* <DEDUP_REMOVED lines=47> */
[----:B--2---:R-:W-:-:S02]  /*2d90*/  IADD3 R210, P2, P1, R0, R4, R31 ;  /* 0x0000000400d27210 */ /* 0x004fc4000795e01f */
[----:B------:R-:W-:-:S04]  /*2da0*/  IADD3 R0, R186, 0x3000, RZ ;  /* 0x00003000ba007810 */ /* 0x000fc80007ffe0ff */
[----:B------:R-:W-:-:S05]  /*2db0*/  SEL R0, R0, R186, !P0 ;  /* 0x000000ba00007207 */ /* 0x000fca0004000000 */
[----:B------:R-:W-:Y:S01]  /*2dc0*/  IMAD.SHL.U32 R168, R0, 0x2, RZ ;  /* 0x0000000200a87824 */ /* 0x000fe200078e00ff */
[----:B------:R-:W-:-:S05]  /*2dd0*/  MOV R0, c[0x0][0x22c] ;  /* 0x00008b0000007a02 */ /* 0x000fca0000000f00 */
[----:B------:R-:W-:Y:S01]  /*2de0*/  IMAD R0, R0, c[0x0][0x1c0], RZ ;  /* 0x0000700000007a24 */ /* 0x000fe200078e02ff */
[----:B------:R-:W-:Y:S02]  /*2df0*/  IADD3.X R239, R2, R5, R3, P2, P1 ;  /* 0x0000000502ef7210 */ /* 0x000fe400017e2403 */
[----:B------:R-:W-:Y:S01]  /*2e00*/  IADD3 R2, R187, 0x3000, RZ ;  /* 0x00003000bb027810 */ /* 0x000fe20007ffe0ff */
[----:B------:R-:W-:Y:S01]  /*2e10*/  IMAD.SHL.U32 R229, R0, 0x10, RZ ;  /* 0x0000001000e57824 */ /* 0x000fe200078e00ff */
[----:B------:R-:W-:Y:S01]  /*2e20*/  IADD3 R3, R234, 0x40, R18 ;  /* 0x00000040ea037810 */ /* 0x000fe20007ffe012 */
[----:B------:R-:W-:Y:S01]  /*2e30*/  IMAD.SHL.U32 R197, R0, 0x8, RZ ;  /* 0x0000000800c57824 */ /* 0x000fe200078e00ff */
[----:B------:R-:W-:Y:S02]  /*2e40*/  SEL R2, R2, R187, !P0 ;  /* 0x000000bb02027207 */ /* 0x000fe40004000000 */
[C---:B------:R-:W-:Y:S02]  /*2e50*/  IADD3 R251, R229.reuse, 0x20, RZ ;  /* 0x00000020e5fb7810 */ /* 0x040fe40007ffe0ff */
[----:B------:R-:W-:-:S02]  /*2e60*/  IADD3 R248, R229, 0x80, RZ ;  /* 0x00000080e5f87810 */ /* 0x000fc40007ffe0ff */
[C---:B------:R-:W-:Y:S02]  /*2e70*/  IADD3 R250, R229.reuse, 0x40, RZ ;  /* 0x00000040e5fa7810 */ /* 0x040fe40007ffe0ff */
[C---:B------:R-:W-:Y:S02]  /*2e80*/  IADD3 R249, R229.reuse, 0x60, RZ ;  /* 0x00000060e5f97810 */ /* 0x040fe40007ffe0ff */
[----:B------:R-:W-:Y:S01]  /*2e90*/  IADD3 R247, R229, 0xa0, RZ ;  /* 0x000000a0e5f77810 */ /* 0x000fe20007ffe0ff */
[----:B------:R-:W-:Y:S01]  /*2ea0*/  IMAD.SHL.U32 R175, R2, 0x2, RZ ;  /* 0x0000000202af7824 */ /* 0x000fe200078e00ff */
[----:B------:R-:W-:Y:S01]  /*2eb0*/  IADD3 R237, R3, -R200, RZ ;  /* 0x800000c803ed7210 */ /* 0x000fe20007ffe0ff */
[C---:B------:R-:W-:Y:S01]  /*2ec0*/  IMAD.IADD R244, R197.reuse, 0x1, R251 ;  /* 0x00000001c5f47824 */ /* 0x040fe200078e02fb */
[C---:B------:R-:W-:Y:S01]  /*2ed0*/  IADD3 R242, R197.reuse, R249, RZ ;  /* 0x000000f9c5f27210 */ /* 0x040fe20007ffe0ff */
[C---:B------:R-:W-:Y:S01]  /*2ee0*/  IMAD.IADD R241, R197.reuse, 0x1, R248 ;  /* 0x00000001c5f17824 */ /* 0x040fe200078e02f8 */
[C---:B----4-:R-:W-:Y:S01]  /*2ef0*/  IADD3 R4, R230.reuse, -0x61c88647, RZ ;  /* 0x9e3779b9e6047810 */ /* 0x050fe20007ffe0ff */
[----:B------:R-:W-:Y:S01]  /*2f00*/  IMAD.IADD R243, R197, 0x1, R250 ;  /* 0x00000001c5f37824 */ /* 0x000fe200078e02fa */
[----:B------:R-:W-:Y:S01]  /*2f10*/  IADD3 R3, R231, -0x4498517b, RZ ;  /* 0xbb67ae85e7037810 */ /* 0x000fe20007ffe0ff */
[----:B------:R-:W-:Y:S01]  /*2f20*/  IMAD.IADD R240, R197, 0x1, R247 ;  /* 0x00000001c5f07824 */ /* 0x000fe200078e02f7 */
[----:B------:R-:W-:-:S02]  /*2f30*/  IADD3 R2, R230, 0x3c6ef372, RZ ;  /* 0x3c6ef372e6027810 */ /* 0x000fc40007ffe0ff */
[C---:B------:R-:W-:Y:S02]  /*2f40*/  IADD3 R4, R231.reuse, 0x76cf5d0a, RZ ;  /* 0x76cf5d0ae7047810 */ /* 0x040fe40007ffe0ff */
[C---:B------:R-:W-:Y:S02]  /*2f50*/  IADD3 R3, R230.reuse, -0x255992d5, RZ ;  /* 0xdaa66d2be6037810 */ /* 0x040fe40007ffe0ff */
[C---:B------:R-:W-:Y:S02]  /*2f60*/  IADD3 R2, R231.reuse, 0x32370b8f, RZ ;  /* 0x32370b8fe7027810 */ /* 0x040fe40007ffe0ff */
[C---:B------:R-:W-:Y:S02]  /*2f70*/  IADD3 R4, R230.reuse, 0x78dde6e4, RZ ;  /* 0x78dde6e4e6047810 */ /* 0x040fe40007ffe0ff */
[----:B------:R-:W-:Y:S02]  /*2f80*/  IADD3 R3, R231, -0x126145ec, RZ ;  /* 0xed9eba14e7037810 */ /* 0x000fe40007ffe0ff */
[----:B------:R-:W-:Y:S01]  /*2f90*/  IADD3 R2, R230, 0x1715609d, RZ ;  /* 0x1715609de6027810 */ /* 0x000fe20007ffe0ff */
[----:B------:R-:W-:Y:S01]  /*2fa0*/  IMAD.IADD R5, R197, 0x1, R243 ;  /* 0x00000001c5057824 */ /* 0x000fe200078e02f3 */
[----:B---3--:R-:W-:-:S02]  /*2fb0*/  R2P PR, R21, 0x6 ;  /* 0x0000000615007804 */ /* 0x008fc40000000000 */
[----:B------:R-:W-:Y:S01]  /*2fc0*/  IADD3 R4, R231, -0x56f99767, RZ ;  /* 0xa9066899e7047810 */ /* 0x000fe20007ffe0ff */
[----:B------:R-:W-:Y:S01]  /*2fd0*/  IMAD.IADD R4, R197, 0x1, R242 ;  /* 0x00000001c5047824 */ /* 0x000fe200078e02f2 */
[----:B------:R-:W-:Y:S02]  /*2fe0*/  IADD3 R3, R230, -0x4ab325aa, RZ ;  /* 0xb54cda56e6037810 */ /* 0x000fe40007ffe0ff */
[----:B------:R-:W-:Y:S01]  /*2ff0*/  IADD3 R2, R231, 0x646e171e, RZ ;  /* 0x646e171ee7027810 */ /* 0x000fe20007ffe0ff */
[C---:B------:R-:W-:Y:S01]  /*3000*/  IMAD.IADD R2, R197.reuse, 0x1, R240 ;  /* 0x00000001c5027824 */ /* 0x040fe200078e02f0 */
[C---:B------:R-:W-:Y:S02]  /*3010*/  IADD3 R6, R197.reuse, R244, RZ ;  /* 0x000000f4c5067210 */ /* 0x040fe40007ffe0ff */
[C---:B------:R-:W-:Y:S01]  /*3020*/  IADD3 R3, R197.reuse, R241, RZ ;  /* 0x000000f1c5037210 */ /* 0x040fe20007ffe0ff */
[----:B------:R-:W-:Y:S01]  /*3030*/  IMAD.IADD R217, R197, 0x1, R4 ;  /* 0x00000001c5d97824 */ /* 0x000fe200078e0204 */
[----:B------:R-:W-:Y:S01]  /*3040*/  SEL R185, R185, 0xffffffe0, !P1 ;  /* 0xffffffe0b9b97807 */ /* 0x000fe20004800000 */
[C---:B------:R-:W-:Y:S01]  /*3050*/  IMAD.IADD R221, R197.reuse, 0x1, R6 ;  /* 0x00000001c5dd7824 */ /* 0x040fe200078e0206 */
[C---:B------:R-:W-:Y:S01]  /*3060*/  IADD3 R219, R197.reuse, R5, RZ ;  /* 0x00000005c5db7210 */ /* 0x040fe20007ffe0ff */
[C---:B------:R-:W-:Y:S01]  /*3070*/  IMAD.IADD R215, R197.reuse, 0x1, R3 ;  /* 0x00000001c5d77824 */ /* 0x040fe200078e0203 */
[----:B------:R-:W-:Y:S01]  /*3080*/  IADD3 R213, R197, R2, RZ ;  /* 0x00000002c5d57210 */ /* 0x000fe20007ffe0ff */
[----:B------:R-:W-:Y:S01]  /*3090*/  IMAD.IADD R182, R181, 0x1, R185 ;  /* 0x00000001b5b67824 */ /* 0x000fe200078e02b9 */
[----:B------:R-:W-:Y:S01]  /*30a0*/  SEL R180, R180, 0xffffffc0, !P2 ;  /* 0xffffffc0b4b47807 */ /* 0x000fe20005000000 */
[----:B------:R-:W-:Y:S01]  /*30b0*/  IMAD.IADD R177, R185, 0x1, R176 ;  /* 0x00000001b9b17824 */ /* 0x000fe200078e02b0 */
[C---:B------:R-:W-:Y:S01]  /*30c0*/  IADD3 R216, R197.reuse, R217, RZ ;  /* 0x000000d9c5d87210 */ /* 0x040fe20007ffe0ff */
[----:B------:R-:W-:-:S02]  /*30d0*/  IMAD.IADD R220, R197, 0x1, R221 ;  /* 0x00000001c5dc7824 */ /* 0x000fc400078e02dd */
[C---:B------:R-:W-:Y:S02]  /*30e0*/  IMAD.IADD R214, R197.reuse, 0x1, R215 ;  /* 0x00000001c5d67824 */ /* 0x040fe400078e02d7 */
[C---:B------:R-:W-:Y:S02]  /*30f0*/  IMAD.IADD R218, R197.reuse, 0x1, R219 ;  /* 0x00000001c5da7824 */ /* 0x040fe400078e02db */
[----:B------:R-:W-:Y:S01]  /*3100*/  IMAD.IADD R212, R197, 0x1, R213 ;  /* 0x00000001c5d47824 */ /* 0x000fe200078e02d5 */
[----:B------:R-:W-:Y:S01]  /*3110*/  CS2R R30, SRZ ;  /* 0x00000000001e7805 */ /* 0x000fe2000001ff00 */
[----:B------:R-:W-:Y:S01]  /*3120*/  CS2R R20, SRZ ;  /* 0x0000000000147805 */ /* 0x000fe2000001ff00 */
[----:B------:R-:W-:Y:S01]  /*3130*/  IMAD.WIDE.U32 R210, R210, -0x2daee0ad, RZ ;  /* 0xd2511f53d2d27825 */ /* 0x000fe200078e00ff */
[----:B------:R-:W-:Y:S02]  /*3140*/  IADD3 R183, R181, R180, RZ ;  /* 0x000000b4b5b77210 */ /* 0x000fe40007ffe0ff */
[C---:B------:R-:W-:Y:S01]  /*3150*/  IADD3 R184, R180.reuse, R182, RZ ;  /* 0x000000b6b4b87210 */ /* 0x040fe20007ffe0ff */
[C---:B------:R-:W-:Y:S01]  /*3160*/  IMAD.IADD R179, R180.reuse, 0x1, R176 ;  /* 0x00000001b4b37824 */ /* 0x040fe200078e02b0 */
[----:B------:R-:W-:Y:S01]  /*3170*/  IADD3 R178, R180, R177, RZ ;  /* 0x000000b1b4b27210 */ /* 0x000fe20007ffe0ff */
[C---:B------:R-:W-:Y:S01]  /*3180*/  IMAD.IADD R225, R197.reuse, 0x1, R218 ;  /* 0x00000001c5e17824 */ /* 0x040fe200078e02da */
[C---:B------:R-:W-:Y:S01]  /*3190*/  IADD3 R226, R197.reuse, R220, RZ ;  /* 0x000000dcc5e27210 */ /* 0x040fe20007ffe0ff */
[C---:B------:R-:W-:Y:S01]  /*31a0*/  IMAD.IADD R224, R197.reuse, 0x1, R216 ;  /* 0x00000001c5e07824 */ /* 0x040fe200078e02d8 */
[C---:B------:R-:W-:Y:S01]  /*31b0*/  IADD3 R223, R197.reuse, R214, RZ ;  /* 0x000000d6c5df7210 */ /* 0x040fe20007ffe0ff */
[----:B------:R-:W-:-:S02]  /*31c0*/  IMAD.IADD R222, R197, 0x1, R212 ;  /* 0x00000001c5de7824 */ /* 0x000fc400078e02d4 */
.L_x_638:
[----:B------:R-:W0:Y:S01]  /*31d0*/  LDGDEPBAR ;  /* 0x00000000000079af */ /* 0x000e220000000000 */
[C---:B------:R-:W-:Y:S01]  /*31e0*/  IMAD.IADD R0, R175.reuse, 0x1, R185 ;  /* 0x00000001af007824 */ /* 0x040fe200078e02b9 */
        /* <DEDUP_REMOVED lines=88> */
[----:B------:R-:W-:Y:S02]  /*3770*/  ISETP.LT.AND P6, PT, R238, R200, P6 ;  /* 0x000000c8ee00720c */ /* 0x000fe400037c1270 */
        /* <DEDUP_REMOVED lines=43> */
[----:B------:R-:W-:Y:S01]  /*3a30*/  IADD3 R86, R230, 0x78dde6e4, RZ ;  /* 0x78dde6e4e6567810 */ /* 0x000fe20007ffe0ff */
        /* <DEDUP_REMOVED lines=164> */
[----:B------:R-:W-:Y:S03]  /*4480*/  FSETP.GE.FTZ.AND P3, PT, R80, RZ, PT ;  /* 0x000000ff5000720b */ /* 0x000fe60003f76000 */
        /* <DEDUP_REMOVED lines=112> */
[C---:B-1----:R-:W-:Y:S08]  /*4b90*/  HMMA.16816.F32.BF16 R12, R68.reuse, R72, R12 ;  /* 0x00000048440c723c */ /* 0x042ff0000004180c */
[----:B------:R-:W-:Y:S07]  /*4ba0*/  HMMA.16816.F32.BF16 R16, R68, R74, R16 ;  /* 0x0000004a4410723c */ /* 0x000fee0000041810 */
[----:B------:R-:W-:Y:S09]  /*4bb0*/  FMUL.FTZ R70, R85, R8 ;  /* 0x0000000855467220 */ /* 0x000ff20000410000 */
[C---:B------:R-:W-:Y:S02]  /*4bc0*/  FADD.FTZ R5, -R2.reuse, R12 ;  /* 0x0000000c02057221 */ /* 0x040fe40000010100 */
[----:B------:R-:W-:Y:S03]  /*4bd0*/  FADD.FTZ R4, -R2, R13 ;  /* 0x0000000d02047221 */ /* 0x000fe60000010100 */
[-C--:B------:R-:W-:Y:S02]  /*4be0*/  FSEL R5, R5, R2.reuse, P4 ;  /* 0x0000000205057208 */ /* 0x080fe40002000000 */
[-C--:B------:R-:W-:Y:S01]  /*4bf0*/  FSEL R4, R4, R2.reuse, P3 ;  /* 0x0000000204047208 */ /* 0x080fe20001800000 */
[----:B------:R-:W-:Y:S01]  /*4c00*/  FADD.FTZ R3, -R2, R16 ;  /* 0x0000001002037221 */ /* 0x000fe20000010100 */
[----:B------:R-:W-:Y:S01]  /*4c10*/  FSETP.GE.FTZ.AND P4, PT, R86, RZ, PT ;  /* 0x000000ff5600720b */ /* 0x000fe20003f96000 */
[----:B------:R-:W-:Y:S01]  /*4c20*/  FMUL.FTZ R71, R83, R5 ;  /* 0x0000000553477220 */ /* 0x000fe20000410000 */
[----:B------:R-:W-:Y:S01]  /*4c30*/  FSETP.GE.FTZ.AND P3, PT, R82, RZ, PT ;  /* 0x000000ff5200720b */ /* 0x000fe20003f76000 */
[----:B------:R-:W-:Y:S01]  /*4c40*/  FADD.FTZ R5, -R0, R11 ;  /* 0x0000000b00057221 */ /* 0x000fe20000010100 */
[----:B------:R-:W-:Y:S01]  /*4c50*/  FSEL R3, R3, R2, P2 ;  /* 0x0000000203037208 */ /* 0x000fe20001000000 */
[----:B------:R-:W-:Y:S01]  /*4c60*/  @P1 FADD.FTZ R2, -R2, R17 ;  /* 0x0000001102021221 */ /* 0x000fe20000010100 */
[----:B------:R-:W-:Y:S01]  /*4c70*/  FSETP.GE.FTZ.AND P1, PT, R90, RZ, PT ;  /* 0x000000ff5a00720b */ /* 0x000fe20003f36000 */
[----:B------:R-:W-:Y:S01]  /*4c80*/  FMUL.FTZ R69, R80, R4 ;  /* 0x0000000450457220 */ /* 0x000fe20000410000 */
[----:B------:R-:W-:Y:S01]  /*4c90*/  FSEL R5, R5, R0, P4 ;  /* 0x0000000005057208 */ /* 0x000fe20002000000 */
[----:B------:R-:W-:Y:S01]  /*4ca0*/  FMUL.FTZ R68, R78, R3 ;  /* 0x000000034e447220 */ /* 0x000fe20000410000 */
[----:B------:R-:W-:Y:S01]  /*4cb0*/  ISETP.GT.AND P4, PT, R191, R227, PT ;  /* 0x000000e3bf00720c */ /* 0x000fe20003f84270 */
[----:B------:R-:W-:Y:S01]  /*4cc0*/  FADD.FTZ R3, -R0, R7 ;  /* 0x0000000700037221 */ /* 0x000fe20000010100 */
[----:B------:R-:W-:Y:S01]  /*4cd0*/  FSETP.GE.FTZ.AND P2, PT, R91, RZ, PT ;  /* 0x000000ff5b00720b */ /* 0x000fe20003f56000 */
[----:B------:R-:W-:Y:S01]  /*4ce0*/  FMUL.FTZ R17, R76, R2 ;  /* 0x000000024c117220 */ /* 0x000fe20000410000 */
[-C--:B------:R-:W-:Y:S01]  /*4cf0*/  FSEL R2, R10, R0.reuse, P0 ;  /* 0x000000000a027208 */ /* 0x080fe20000000000 */
[----:B------:R-:W-:Y:S01]  /*4d00*/  FADD.FTZ R4, -R0, R14 ;  /* 0x0000000e00047221 */ /* 0x000fe20000010100 */
[----:B------:R-:W-:Y:S01]  /*4d10*/  FSETP.GE.FTZ.AND P0, PT, R77, RZ, PT ;  /* 0x000000ff4d00720b */ /* 0x000fe20003f16000 */
[----:B------:R-:W-:Y:S01]  /*4d20*/  FMUL.FTZ R11, R86, R5 ;  /* 0x00000005560b7220 */ /* 0x000fe20000410000 */
[----:B------:R-:W-:Y:S01]  /*4d30*/  FSEL R3, R3, R0, P1 ;  /* 0x0000000003037208 */ /* 0x000fe20000800000 */
[----:B------:R-:W-:Y:S01]  /*4d40*/  FMUL.FTZ R12, R87, R2 ;  /* 0x00000002570c7220 */ /* 0x000fe20000410000 */
[-C--:B------:R-:W-:Y:S01]  /*4d50*/  FSEL R6, R6, R0.reuse, P2 ;  /* 0x0000000006067208 */ /* 0x080fe20001000000 */
[----:B------:R-:W-:Y:S01]  /*4d60*/  FADD.FTZ R2, -R0, R18 ;  /* 0x0000001200027221 */ /* 0x000fe20000010100 */
[----:B------:R-:W-:Y:S01]  /*4d70*/  FSETP.GE.FTZ.AND P2, PT, R81, RZ, PT ;  /* 0x000000ff5100720b */ /* 0x000fe20003f56000 */
[----:B------:R-:W-:Y:S01]  /*4d80*/  FMUL.FTZ R13, R90, R3 ;  /* 0x000000035a0d7220 */ /* 0x000fe20000410000 */
[----:B------:R-:W-:Y:S01]  /*4d90*/  FSETP.GE.FTZ.AND P1, PT, R79, RZ, PT ;  /* 0x000000ff4f00720b */ /* 0x000fe20003f36000 */
[----:B------:R-:W-:Y:S01]  /*4da0*/  FADD.FTZ R3, -R0, R15 ;  /* 0x0000000f00037221 */ /* 0x000fe20000010100 */
[----:B------:R-:W-:Y:S01]  /*4db0*/  FSEL R4, R4, R0, P3 ;  /* 0x0000000004047208 */ /* 0x000fe20001800000 */
[----:B------:R-:W-:Y:S01]  /*4dc0*/  FMUL.FTZ R16, R91, R6 ;  /* 0x000000065b107220 */ /* 0x000fe20000410000 */
[-C--:B------:R-:W-:Y:S02]  /*4dd0*/  FSEL R2, R2, R0.reuse, P1 ;  /* 0x0000000002027208 */ /* 0x080fe40000800000 */
[----:B------:R-:W-:Y:S01]  /*4de0*/  FSEL R3, R3, R0, P2 ;  /* 0x0000000003037208 */ /* 0x000fe20001000000 */
[----:B------:R-:W-:Y:S02]  /*4df0*/  @P0 FADD.FTZ R0, -R0, R19 ;  /* 0x0000001300000221 */ /* 0x000fe40000010100 */
        /* <DEDUP_REMOVED lines=11> */
[C---:B------:R-:W-:Y:S02]  /*4eb0*/  LEA R3, P0, R2.reuse, R194, 0x1 ;  /* 0x000000c202037211 */ /* 0x040fe400078008ff */
        /* <DEDUP_REMOVED lines=18> */
.L_x_636:
        /* <DEDUP_REMOVED lines=107> */
.L_x_637:
[----:B------:R-:W-:Y:S01]  /*5690*/  LDSM.16.M88.4 R96, [R181] ;  /* 0x00000000b560783b */ /* 0x000fe20000000200 */
[----:B-1----:R-:W-:Y:S03]  /*56a0*/  @P4 IADD3 R2, P0, R198, -0x100, RZ ;  /* 0xffffff00c6024810 */ /* 0x002fe60007f1e0ff */
[----:B------:R-:W1:Y:S02]  /*56b0*/  LDSM.16.MT88.4 R16, [R0+0x12000] ;  /* 0x012000000010783b */ /* 0x000e640000004200 */
[----:B------:R-:W-:Y:S01]  /*56c0*/  @P4 IMAD.MOV.U32 R198, RZ, RZ, R2 ;  /* 0x000000ffffc64224 */ /* 0x000fe200078e0002 */
[CC--:B------:R-:W-:Y:S01]  /*56d0*/  LEA R2, P1, R197.reuse, R188.reuse, 0x2 ;  /* 0x000000bcc5027211 */ /* 0x0c0fe200078210ff */
[----:B------:R-:W2:Y:S03]  /*56e0*/  LDSM.16.M88.4 R92, [R181+0x1000] ;  /* 0x00100000b55c783b */ /* 0x000ea60000000200 */
[-C--:B------:R-:W-:Y:S01]  /*56f0*/  LEA.HI.X.SX32 R3, R197, R189.reuse, 0x2, P1 ;  /* 0x000000bdc5037211 */ /* 0x080fe200008f16ff */
        /* <DEDUP_REMOVED lines=115> */
[-C--:B---3--:R-:W-:Y:S02]  /*5e30*/  LEA.HI.X.SX32 R11, R157, R189.reuse, 0x2, P0 ;  /* 0x000000bd9d0b7211 */ /* 0x088fe400000f16ff */
        /* <DEDUP_REMOVED lines=15> */
[CC--:B-1----:R-:W-:Y:S02]  /*5f30*/  LEA R8, P2, R219.reuse, R188.reuse, 0x2 ;  /* 0x000000bcdb087211 */ /* 0x0c2fe400078410ff */
[CC--:B--2---:R-:W-:Y:S02]  /*5f40*/  LEA R4, P0, R250.reuse, R188.reuse, 0x2 ;  /* 0x000000bcfa047211 */ /* 0x0c4fe400078010ff */
        /* <DEDUP_REMOVED lines=76> */
[----:B------:R-:W-:Y:S02]  /*6410*/  LEA.HI.X.SX32 R7, R213, R189, 0x2, P2 ;  /* 0x000000bdd5077211 */ /* 0x000fe400010f16ff */
[----:B------:R-:W-:Y:S01]  /*6420*/  ISETP.GT.AND P2, PT, R191, R227, PT ;  /* 0x000000e3bf00720c */ /* 0x000fe20003f44270 */
[----:B------:R-:W-:Y:S01]  /*6430*/  RED.E.ADD.F32.FTZ.RN.STRONG.GPU [R10.64], R99 ;  /* 0x000000630a00798e */ /* 0x000fe2000c10e786 */
[CC--:B---3--:R-:W-:Y:S03]  /*6440*/  LEA R2, P0, R222.reuse, R188.reuse, 0x2 ;  /* 0x000000bcde027211 */ /* 0x0c8fe600078010ff */
[----:B------:R-:W-:Y:S01]  /*6450*/  RED.E.ADD.F32.FTZ.RN.STRONG.GPU [R8.64], R92 ;  /* 0x0000005c0800798e */ /* 0x000fe2000c10e786 */
[-C--:B------:R-:W-:Y:S02]  /*6460*/  LEA.HI.X.SX32 R3, R222, R189.reuse, 0x2, P0 ;  /* 0x000000bdde037211 */ /* 0x080fe400000f16ff */
[----:B------:R-:W-:Y:S01]  /*6470*/  ISETP.NE.U32.AND P0, PT, R0, 0x1, PT ;  /* 0x000000010000780c */ /* 0x000fe20003f05070 */
[----:B------:R-:W-:Y:S01]  /*6480*/  RED.E.ADD.F32.FTZ.RN.STRONG.GPU [R6.64], R93 ;  /* 0x0000005d0600798e */ /* 0x000fe2000c10e786 */
[C---:B------:R-:W-:Y:S03]  /*6490*/  IADD3 R0, R168.reuse, -0x6000, RZ ;  /* 0xffffa000a8007810 */ /* 0x040fe60007ffe0ff */
[----:B------:R-:W-:Y:S08]  /*64a0*/  LDSM.16.MT88.4 R8, [R168] ;  /* 0x00000000a808783b */ /* 0x000ff00000004200 */
        /* <DEDUP_REMOVED lines=71> */
[----:B------:R-:W-:Y:S01]  /*6920*/  FMUL.FTZ R68, R48, c[0x0][0x2dc] ;  /* 0x0000b70030447a20 */ /* 0x000fe20000410000 */
[----:B------:R-:W-:Y:S01]  /*6930*/  ISETP.NE.AND P0, PT, R252, -0x1, PT ;  /* 0xfffffffffc00780c */ /* 0x000fe20003f05270 */
[----:B------:R-:W-:-:S02]  /*6940*/  FMUL.FTZ R13, R43, c[0x0][0x2dc] ;  /* 0x0000b7002b0d7a20 */ /* 0x000fc40000410000 */
[----:B------:R-:W-:Y:S01]  /*6950*/  FMUL.FTZ R48, R44, c[0x0][0x2dc] ;  /* 0x0000b7002c307a20 */ /* 0x000fe20000410000 */
[----:B------:R-:W1:Y:S01]  /*6960*/  S2R R157, SR_CTAID.Y ;  /* 0x00000000009d7919 */ /* 0x000e620000002600 */
[----:B------:R-:W-:Y:S02]  /*6970*/  FMUL.FTZ R15, R39, c[0x0][0x2dc] ;  /* 0x0000b700270f7a20 */ /* 0x000fe40000410000 */
[----:B------:R-:W-:Y:S01]  /*6980*/  FMUL.FTZ R70, R40, c[0x0][0x2dc] ;  /* 0x0000b70028467a20 */ /* 0x000fe20000410000 */
[----:B------:R-:W2:Y:S01]  /*6990*/  S2R R96, SR_CTAID.Y ;  /* 0x0000000000607919 */ /* 0x000ea20000002600 */
[----:B------:R-:W-:Y:S02]  /*69a0*/  FMUL.FTZ R100, R100, c[0x0][0x2e0] ;  /* 0x0000b80064647a20 */ /* 0x000fe40000410000 */
[----:B------:R-:W-:Y:S02]  /*69b0*/  FMUL.FTZ R44, R101, c[0x0][0x2e0] ;  /* 0x0000b800652c7a20 */ /* 0x000fe40000410000 */
[----:B------:R-:W-:-:S02]  /*69c0*/  FMUL.FTZ R102, R102, c[0x0][0x2e0] ;  /* 0x0000b80066667a20 */ /* 0x000fc40000410000 */
[----:B------:R-:W-:Y:S01]  /*69d0*/  FMUL.FTZ R43, R103, c[0x0][0x2e0] ;  /* 0x0000b800672b7a20 */ /* 0x000fe20000410000 */
[----:B------:R-:W-:Y:S01]  /*69e0*/  F2FP.BF16.PACK_AB R44, R44, R100 ;  /* 0x000000642c2c723e */ /* 0x000fe200000010ff */
[----:B------:R-:W-:Y:S02]  /*69f0*/  FMUL.FTZ R14, R41, c[0x0][0x2dc] ;  /* 0x0000b700290e7a20 */ /* 0x000fe40000410000 */
        /* <DEDUP_REMOVED lines=23> */
[----:B-1----:R-:W-:Y:S01]  /*6b70*/  SHF.R.S32.HI R97, RZ, 0x1f, R157 ;  /* 0x0000001fff617819 */ /* 0x002fe2000001149d */
        /* <DEDUP_REMOVED lines=17> */
[----:B------:R-:W-:Y:S01]  /*6c90*/  STS [R236+0x1400], R37 ;  /* 0x00140025ec007388 */ /* 0x000fe20000000800 */
[----:B------:R-:W-:Y:S02]  /*6ca0*/  FMUL.FTZ R118, R118, c[0x0][0x2e0] ;  /* 0x0000b80076767a20 */ /* 0x000fe40000410000 */
        /* <DEDUP_REMOVED lines=19> */
[----:B------:R-:W-:-:S02]  /*6de0*/  FMUL.FTZ R120, R120, c[0x0][0x2e0] ;  /* 0x0000b80078787a20 */ /* 0x000fc40000410000 */
[----:B------:R-:W-:Y:S01]  /*6df0*/  FMUL.FTZ R34, R121, c[0x0][0x2e0] ;  /* 0x0000b80079227a20 */ /* 0x000fe20000410000 */
[----:B------:R-:W-:Y:S01]  /*6e00*/  STS [R236+0x2400], R31 ;  /* 0x0024001fec007388 */ /* 0x000fe20000000800 */
[----:B------:R-:W-:Y:S01]  /*6e10*/  FMUL.FTZ R122, R122, c[0x0][0x2e0] ;  /* 0x0000b8007a7a7a20 */ /* 0x000fe20000410000 */
[----:B------:R-:W-:Y:S01]  /*6e20*/  F2FP.BF16.PACK_AB R17, R17, R73 ;  /* 0x000000491111723e */ /* 0x000fe200000010ff */
[----:B------:R-:W-:Y:S01]  /*6e30*/  FMUL.FTZ R33, R123, c[0x0][0x2e0] ;  /* 0x0000b8007b217a20 */ /* 0x000fe20000410000 */
[----:B------:R-:W-:Y:S01]  /*6e40*/  F2FP.BF16.PACK_AB R34, R34, R120 ;  /* 0x000000782222723e */ /* 0x000fe200000010ff */
        /* <DEDUP_REMOVED lines=112> */
[----:B------:R3:W-:Y:S01]  /*7550*/  STS [R236+0xb000], R2 ;  /* 0x00b00002ec007388 */ /* 0x0007e20000000800 */
[----:B-1----:R-:W-:-:S05]  /*7560*/  @P0 IADD3 R0, R232, R252, RZ ;  /* 0x000000fce8000210 */ /* 0x002fca0007ffe0ff */
[----:B---3--:R-:W-:-:S04]  /*7570*/  @P0 IMAD.WIDE.U32 R2, R0, c[0x0][0x3a0], RZ ;  /* 0x0000e80000020a25 */ /* 0x008fc800078e00ff */
[----:B------:R-:W-:Y:S01]  /*7580*/  @P0 IMAD R6, R0, c[0x0][0x3a4], R3 ;  /* 0x0000e90000060a24 */ /* 0x000fe200078e0203 */
[----:B------:R-:W-:Y:S01]  /*7590*/  @P0 MOV R5, R2 ;  /* 0x0000000200050202 */ /* 0x000fe20000000f00 */
[----:B------:R-:W-:Y:S05]  /*75a0*/  @P0 BRA `(.L_x_639) ;  /* 0x000000a000000947 */ /* 0x000fea0003800000 */
[----:B--2---:R-:W-:Y:S01]  /*75b0*/  SHF.R.S32.HI R0, RZ, 0x1f, R232 ;  /* 0x0000001fff007819 */ /* 0x004fe200000114e8 */
        /* <DEDUP_REMOVED lines=9> */
.L_x_639:
[----:B--2---:R-:W-:-:S05]  /*7650*/  @P0 IADD3 R0, R232, R252, RZ ;  /* 0x000000fce8000210 */ /* 0x004fca0007ffe0ff */
        /* <DEDUP_REMOVED lines=14> */
.L_x_640:
[----:B------:R-:W2:Y:S01]  /*7740*/  LDL.64 R2, [R1] ;  /* 0x0000000001027983 */ /* 0x000ea20000100a00 */
[C---:B------:R-:W-:Y:S01]  /*7750*/  SHF.L.U32 R0, R228.reuse, 0x6, RZ ;  /* 0x00000006e4007819 */ /* 0x040fe200000006ff */
[----:B------:R-:W-:Y:S01]  /*7760*/  IMAD R23, R228, -0x40, R200 ;  /* 0xffffffc0e4177824 */ /* 0x000fe200078e02c8 */
[----:B------:R-:W-:Y:S01]  /*7770*/  BSSY B0, `(.L_x_641) ;  /* 0x000002a000007945 */ /* 0x000fe20003800000 */
[----:B------:R-:W-:Y:S01]  /*7780*/  BAR.SYNC.DEFER_BLOCKING 0x0 ;  /* 0x0000000000007b1d */ /* 0x000fe20000010000 */
[----:B------:R-:W-:Y:S02]  /*7790*/  SHF.R.S32.HI R24, RZ, 0x1f, R0 ;  /* 0x0000001fff187819 */ /* 0x000fe40000011400 */
[----:B------:R-:W-:Y:S02]  /*77a0*/  ISETP.GE.AND P2, PT, R233, R23, PT ;  /* 0x00000017e900720c */ /* 0x000fe40003f46270 */
[----:B------:R-:W-:Y:S01]  /*77b0*/  SHF.R.S32.HI R65, RZ, 0x1f, R233 ;  /* 0x0000001fff417819 */ /* 0x000fe200000114e9 */
[----:B------:R-:W1:Y:S01]  /*77c0*/  S2R R66, SR_CTAID.Z ;  /* 0x0000000000427919 */ /* 0x000e620000002700 */
[----:B------:R-:W-:-:S04]  /*77d0*/  IMAD R4, R24, c[0x0][0x3a0], RZ ;  /* 0x0000e80018047a24 */ /* 0x000fc800078e02ff */
[----:B------:R-:W-:Y:S01]  /*77e0*/  IMAD R4, R0, c[0x0][0x3a4], R4 ;  /* 0x0000e90000047a24 */ /* 0x000fe200078e0204 */
[----:B------:R3:W4:Y:S04]  /*77f0*/  LDS.128 R36, [R196+0x13000] ;  /* 0x01300000c4247984 */ /* 0x0007280000000c00 */
[----:B------:R3:W2:Y:S01]  /*7800*/  LDS.128 R32, [R196+0x15000] ;  /* 0x01500000c4207984 */ /* 0x0006a20000000c00 */
[----:B-1----:R-:W-:-:S03]  /*7810*/  SHF.R.S32.HI R64, RZ, 0x1f, R66 ;  /* 0x0000001fff407819 */ /* 0x002fc60000011442 */
[----:B------:R3:W1:Y:S04]  /*7820*/  LDS.128 R28, [R196+0x17000] ;  /* 0x01700000c41c7984 */ /* 0x0006680000000c00 */
[----:B------:R3:W1:Y:S04]  /*7830*/  LDS.128 R48, [R196+0x18000] ;  /* 0x01800000c4307984 */ /* 0x0006680000000c00 */
[----:B------:R3:W1:Y:S04]  /*7840*/  LDS.128 R60, [R196+0x19000] ;  /* 0x01900000c43c7984 */ /* 0x0006680000000c00 */
[----:B------:R3:W1:Y:S04]  /*7850*/  LDS.128 R44, [R196+0x1a000] ;  /* 0x01a00000c42c7984 */ /* 0x0006680000000c00 */
[----:B------:R3:W1:Y:S04]  /*7860*/  LDS.128 R56, [R196+0x1b000] ;  /* 0x01b00000c4387984 */ /* 0x0006680000000c00 */
[----:B------:R3:W1:Y:S04]  /*7870*/  LDS.128 R40, [R196+0x1c000] ;  /* 0x01c00000c4287984 */ /* 0x0006680000000c00 */
[----:B------:R3:W1:Y:S01]  /*7880*/  LDS.128 R52, [R196+0x1d000] ;  /* 0x01d00000c4347984 */ /* 0x0006620000000c00 */
[----:B--2---:R-:W-:-:S02]  /*7890*/  MOV R20, R2 ;  /* 0x0000000200147202 */ /* 0x004fc40000000f00 */
[----:B------:R-:W-:-:S05]  /*78a0*/  MOV R21, R3 ;  /* 0x0000000300157202 */ /* 0x000fca0000000f00 */
[----:B------:R-:W-:-:S05]  /*78b0*/  IMAD.WIDE.U32 R2, R0, c[0x0][0x3a0], R20 ;  /* 0x0000e80000027a25 */ /* 0x000fca00078e0014 */
[----:B------:R-:W-:-:S04]  /*78c0*/  IADD3 R2, P0, R5, R2, RZ ;  /* 0x0000000205027210 */ /* 0x000fc80007f1e0ff */
[----:B------:R-:W-:Y:S01]  /*78d0*/  IADD3.X R3, R6, R3, R4, P0, !PT ;  /* 0x0000000306037210 */ /* 0x000fe200007fe404 */
[----:B------:R-:W-:-:S04]  /*78e0*/  IMAD R6, R64, c[0x0][0x3b8], RZ ;  /* 0x0000ee0040067a24 */ /* 0x000fc800078e02ff */
[C---:B------:R-:W-:Y:S02]  /*78f0*/  IMAD R6, R66.reuse, c[0x0][0x3bc], R6 ;  /* 0x0000ef0042067a24 */ /* 0x040fe400078e0206 */
[----:B------:R-:W-:-:S05]  /*7900*/  IMAD.WIDE.U32 R4, R66, c[0x0][0x3b8], R2 ;  /* 0x0000ee0042047a25 */ /* 0x000fca00078e0002 */
[----:B------:R-:W-:Y:S01]  /*7910*/  IADD3 R22, R6, R5, RZ ;  /* 0x0000000506167210 */ /* 0x000fe20007ffe0ff */
        /* <DEDUP_REMOVED lines=15> */
.L_x_642:
[----:B-1-34-:R-:W-:Y:S05]  /*7a10*/  BSYNC B0 ;  /* 0x0000000000007941 */ /* 0x01afea0003800000 */
.L_x_641:
[----:B------:R-:W-:Y:S01]  /*7a20*/  IADD3 R2, R233, 0x20, RZ ;  /* 0x00000020e9027810 */ /* 0x000fe20007ffe0ff */
[----:B------:R-:W-:Y:S03]  /*7a30*/  BSSY B0, `(.L_x_643) ;  /* 0x000000f000007945 */ /* 0x000fe60003800000 */
[----:B------:R-:W-:-:S13]  /*7a40*/  ISETP.GE.AND P1, PT, R2, R23, PT ;  /* 0x000000170200720c */ /* 0x000fda0003f26270 */
        /* <DEDUP_REMOVED lines=13> */
.L_x_644:
[----:B------:R-:W-:Y:S05]  /*7b20*/  BSYNC B0 ;  /* 0x0000000000007941 */ /* 0x000fea0003800000 */
.L_x_643:
        /* <DEDUP_REMOVED lines=19> */
[----:B------:R1:W-:Y:S04]  /*7c60*/  STG.E.128 [R2.64], R48 ;  /* 0x0000003002007986 */ /* 0x0003e8000c101d06 */
[----:B------:R1:W-:Y:S04]  /*7c70*/  STG.E.128 [R2.64+0x80], R44 ;  /* 0x0000802c02007986 */ /* 0x0003e8000c101d06 */
[----:B------:R1:W-:Y:S02]  /*7c80*/  STG.E.128 [R2.64+0x100], R40 ;  /* 0x0001002802007986 */ /* 0x0003e4000c101d06 */
.L_x_646:
[----:B------:R-:W-:Y:S05]  /*7c90*/  BSYNC B0 ;  /* 0x0000000000007941 */ /* 0x000fea0003800000 */
.L_x_645:
        /* <DEDUP_REMOVED lines=14> */
.L_x_635:
[----:B------:R-:W-:Y:S05]  /*7d80*/  BSYNC B1 ;  /* 0x0000000000017941 */ /* 0x000fea0003800000 */
.L_x_621:
[----:B------:R-:W-:-:S04]  /*7d90*/  IADD3 R228, R228, c[0x0][0xc], RZ ;  /* 0x00000300e4e47a10 */ /* 0x000fc80007ffe0ff */
[----:B------:R-:W-:-:S13]  /*7da0*/  ISETP.GE.AND P0, PT, R228, UR5, PT ;  /* 0x00000005e4007c0c */ /* 0x000fda000bf06270 */
[----:B------:R-:W-:Y:S01]  /*7db0*/  @P0 CALL.REL.NOINC `(.L_x_647) ;  /* 0x0000001000000944 */ /* 0x000fe20003c00000 */
[----:B------:R-:W-:Y:S05]  /*7dc0*/  BRA `(.L_x_648) ;  /* 0xffff8ad000007947 */ /* 0x000fea000383ffff */
.L_x_647:
[----:B------:R-:W-:Y:S05]  /*7dd0*/  EXIT ;  /* 0x000000000000794d */ /* 0x000fea0003800000 */
.L_x_649:
        /* <DEDUP_REMOVED lines=10> */
.L_x_816:


//--------------------- .text._ZN5flash44flash_bwd_dq_dk_dv_loop_seqk_parallel_kernelI23Flash_bwd_kernel_traitsILi192ELi64ELi64ELi8ELi4ELi2ELi2ELb0ELb0EN7cutlass10bfloat16_tE19Flash_kernel_traitsILi192ELi64ELi64ELi8ES3_EELb0ELb1ELb0ELb0ELb0ELb1ELb1EEEvNS_16Flash_bwd_paramsE --------------------------
	.section	.text._ZN5flash44flash_bwd_dq_dk_dv_loop_seqk_parallel_kernelI23Flash_bwd_kernel_traitsILi192ELi64ELi64ELi8ELi4ELi2ELi2ELb0ELb0EN7cutlass10bfloat16_tE19Flash_kernel_traitsILi192ELi64ELi64ELi8ES3_EELb0ELb1ELb0ELb0ELb0ELb1ELb1EEEvNS_16Flash_bwd_paramsE,"ax",@progbits
	.sectioninfo	@"SHI_REGISTERS=255"
	.align	128
        .global         _ZN5flash44flash_bwd_dq_dk_dv_loop_seqk_parallel_kernelI23Flash_bwd_kernel_traitsILi192ELi64ELi64ELi8ELi4ELi2ELi2ELb0ELb0EN7cutlass10bfloat16_tE19Flash_kernel_traitsILi192ELi64ELi64ELi8ES3_EELb0ELb1ELb0ELb0ELb0ELb1ELb1EEEvNS_16Flash_bwd_paramsE
        .type           _ZN5flash44flash_bwd_dq_dk_dv_loop_seqk_parallel_kernelI23Flash_bwd_kernel_traitsILi192ELi64ELi64ELi8ELi4ELi2ELi2ELb0ELb0EN7cutlass10bfloat16_tE19Flash_kernel_traitsILi192ELi64ELi64ELi8ES3_EELb0ELb1ELb0ELb0ELb0ELb1ELb1EEEvNS_16Flash_bwd_paramsE,@function
        .size           _ZN5flash44flash_bwd_dq_dk_dv_loop_seqk_parallel_kernelI23Flash_bwd_kernel_traitsILi192ELi64ELi64ELi8ELi4ELi2ELi2ELb0ELb0EN7cutlass10bfloat16_tE19Flash_kernel_traitsILi192ELi64ELi64ELi8ES3_EELb0ELb1ELb0ELb0ELb0ELb1ELb1EEEvNS_16Flash_bwd_paramsE,(.L_x_817 - _ZN5flash44flash_bwd_dq_dk_dv_loop_seqk_parallel_kernelI23Flash_bwd_kernel_traitsILi192ELi64ELi64ELi8ELi4ELi2ELi2ELb0ELb0EN7cutlass10bfloat16_tE19Flash_kernel_traitsILi192ELi64ELi64ELi8ES3_EELb0ELb1ELb0ELb0ELb0ELb1ELb1EEEvNS_16Flash_bwd_paramsE)
        .other          _ZN5flash44flash_bwd_dq_dk_dv_loop_seqk_parallel_kernelI23Flash_bwd_kernel_traitsILi192ELi64ELi64ELi8ELi4ELi2ELi2ELb0ELb0EN7cutlass10bfloat16_tE19Flash_kernel_traitsILi192ELi64ELi64ELi8ES3_EELb0ELb1ELb0ELb0ELb0ELb1ELb1EEEvNS_16Flash_bwd_paramsE,@"STO_CUDA_ENTRY STV_DEFAULT"
_ZN5flash44flash_bwd_dq_dk_dv_loop_seqk_parallel_kernelI23Flash_bwd_kernel_traitsILi192ELi64ELi64ELi8ELi4ELi2ELi2ELb0ELb0EN7cutlass10bfloat16_tE19Flash_kernel_traitsILi192ELi64ELi64ELi8ES3_EELb0ELb1ELb0ELb0ELb0ELb1ELb1EEEvNS_16Flash_bwd_paramsE:
.text._ZN5flash44flash_bwd_dq_dk_dv_loop_seqk_parallel_kernelI23Flash_bwd_kernel_traitsILi192ELi64ELi64ELi8ELi4ELi2ELi2ELb0ELb0EN7cutlass10bfloat16_tE19Flash_kernel_traitsILi192ELi64ELi64ELi8ES3_EELb0ELb1ELb0ELb0ELb0ELb1ELb1EEEvNS_16Flash_bwd_paramsE:
        /* <DEDUP_REMOVED lines=139> */
.L_x_678:
        /* <DEDUP_REMOVED lines=35> */
.L_x_650:
        /* <DEDUP_REMOVED lines=45> */
.L_x_652:
        /* <DEDUP_REMOVED lines=15> */
.L_x_653:
        /* <DEDUP_REMOVED lines=86> */
.L_x_654:
[----:B------:R-:W-:-:S04]  /*1400*/  IMAD R0, R34, c[0x0][0x1c0], R32 ;  /* 0x0000700022007a24 */ /* 0x000fc800078e0220 */
[----:B------:R-:W-:-:S03]  /*1410*/  IMAD R0, R0, c[0x0][0x224], RZ ;  /* 0x0000890000007a24 */ /* 0x000fc600078e02ff */
.L_x_655:
        /* <DEDUP_REMOVED lines=82> */
.L_x_657:
        /* <DEDUP_REMOVED lines=15> */
.L_x_658:
        /* <DEDUP_REMOVED lines=24> */
.L_x_660:
[----:B------:R-:W-:Y:S05]  /*1bb0*/  BSYNC B0 ;  /* 0x0000000000007941 */ /* 0x000fea0003800000 */
.L_x_659:
        /* <DEDUP_REMOVED lines=16> */
.L_x_662:
[----:B------:R-:W-:Y:S05]  /*1cc0*/  BSYNC B0 ;  /* 0x0000000000007941 */ /* 0x000fea0003800000 */
.L_x_661:
        /* <DEDUP_REMOVED lines=22> */
.L_x_664:
[----:B------:R-:W-:Y:S05]  /*1e30*/  BSYNC B0 ;  /* 0x0000000000007941 */ /* 0x000fea0003800000 */
.L_x_663:
        /* <DEDUP_REMOVED lines=14> */
.L_x_656:
        /* <DEDUP_REMOVED lines=285> */
.L_x_668:
[----:B------:R-:W0:Y:S01]  /*30f0*/  LDGDEPBAR ;  /* 0x00000000000079af */ /* 0x000e220000000000 */
[C---:B------:R-:W-:Y:S02]  /*3100*/  IADD3 R0, R175.reuse, R185, RZ ;  /* 0x000000b9af007210 */ /* 0x040fe40007ffe0ff */
[-C--:B------:R-:W-:Y:S02]  /*3110*/  IADD3 R2, R175, R180.reuse, RZ ;  /* 0x000000b4af027210 */ /* 0x080fe40007ffe0ff */
[----:B------:R-:W-:Y:S02]  /*3120*/  IADD3 R3, R0, R180, RZ ;  /* 0x000000b400037210 */ /* 0x000fe40007ffe0ff */
[----:B-----5:R-:W-:Y:S02]  /*3130*/  FSETP.NEU.FTZ.AND P0, PT, R198, -INF , PT ;  /* 0xff800000c600780b */ /* 0x020fe40003f1d000 */
[----:B------:R-:W-:Y:S02]  /*3140*/  MOV R158, c[0x0][0x22c] ;  /* 0x00008b00009e7a02 */ /* 0x000fe40000000f00 */
[----:B------:R-:W-:Y:S03]  /*3150*/  ISETP.GT.AND P4, PT, R196, R226, PT ;  /* 0x000000e2c400720c */ /* 0x000fe60003f84270 */
        /* <DEDUP_REMOVED lines=112> */
[CC--:B-1----:R-:W-:Y:S01]  /*3860*/  @!P2 IMNMX R5, R4.reuse, R204.reuse, PT ;  /* 0x000000cc0405a217 */ /* 0x0c2fe20003800200 */
[----:B------:R-:W-:Y:S01]  /*3870*/  FMUL.FTZ R15, R15, c[0x0][0x2ec] ;  /* 0x0000bb000f0f7a20 */ /* 0x000fe20000410000 */
[----:B------:R-:W-:Y:S01]  /*3880*/  @!P2 IADD3 R4, R4, 0x8, RZ ;  /* 0x000000080404a810 */ /* 0x000fe20007ffe0ff */
[----:B------:R-:W-:Y:S01]  /*3890*/  FMUL.FTZ R16, R16, c[0x0][0x2ec] ;  /* 0x0000bb0010107a20 */ /* 0x000fe20000410000 */
[-C--:B------:R-:W-:Y:S01]  /*38a0*/  @!P2 ISETP.GE.AND P1, PT, R3, R5.reuse, PT ;  /* 0x000000050300a20c */ /* 0x080fe20003f26270 */
        /* <DEDUP_REMOVED lines=13> */
[C---:B------:R-:W-:Y:S04]  /*3980*/  FSETP.NEU.FTZ.AND P0, PT, R199.reuse, -INF , PT ;  /* 0xff800000c700780b */ /* 0x040fe80003f1d000 */
        /* <DEDUP_REMOVED lines=106> */
[----:B------:R-:W-:Y:S04]  /*4030*/  STS [R201+0x20400], R3 ;  /* 0x02040003c9007388 */ /* 0x000fe80000000800 */
[----:B------:R1:W-:Y:S01]  /*4040*/  STS [R202+0x20000], R2 ;  /* 0x02000002ca007388 */ /* 0x0003e20000000800 */
[----:B----4-:R-:W-:Y:S05]  /*4050*/  F2FP.BF16.PACK_AB R0, R150, R151 ;  /* 0x000000979600723e */ /* 0x010fea00000010ff */
[----:B------:R2:W-:Y:S04]  /*4060*/  STS [R202+0x20400], R0 ;  /* 0x02040000ca007388 */ /* 0x0005e80000000800 */
[----:B------:R-:W-:Y:S08]  /*4070*/  LDSM.16.M88.4 R16, [R176+0xc000] ;  /* 0x00c00000b010783b */ /* 0x000ff00000000200 */
[----:B------:R-:W3:Y:S08]  /*4080*/  LDSM.16.M88.4 R8, [R169+0x18000] ;  /* 0x01800000a908783b */ /* 0x000ef00000000200 */
[----:B------:R-:W3:Y:S08]  /*4090*/  LDSM.16.M88.4 R68, [R169+0x18800] ;  /* 0x01880000a944783b */ /* 0x000ef00000000200 */
[----:B-1----:R-:W4:Y:S04]  /*40a0*/  LDG.E R2, [R76.64] ;  /* 0x000000064c027981 */ /* 0x002f28000c1e1900 */
[----:B------:R-:W-:Y:S08]  /*40b0*/  LDSM.16.M88.4 R72, [R177+0xc000] ;  /* 0x00c00000b148783b */ /* 0x000ff00000000200 */
[----:B--2---:R-:W2:Y:S01]  /*40c0*/  LDG.E R0, [R76.64+0x20] ;  /* 0x000020064c007981 */ /* 0x004ea2000c1e1900 */
[C---:B---3--:R-:W-:Y:S08]  /*40d0*/  HMMA.16816.F32.BF16 R4, R16.reuse, R8, RZ ;  /* 0x000000081004723c */ /* 0x048ff000000418ff */
[C---:B------:R-:W-:Y:S08]  /*40e0*/  HMMA.16816.F32.BF16 R8, R16.reuse, R10, RZ ;  /* 0x0000000a1008723c */ /* 0x040ff000000418ff */
[C---:B------:R-:W-:Y:S08]  /*40f0*/  HMMA.16816.F32.BF16 R12, R16.reuse, R68, RZ ;  /* 0x00000044100c723c */ /* 0x040ff000000418ff */
        /* <DEDUP_REMOVED lines=76> */
[C---:B----4-:R-:W-:Y:S02]  /*45c0*/  FADD.FTZ R3, -R2.reuse, R5 ;  /* 0x0000000502037221 */ /* 0x050fe40000010100 */
[----:B------:R-:W-:Y:S02]  /*45d0*/  FADD.FTZ R4, -R2, R4 ;  /* 0x0000000402047221 */ /* 0x000fe40000010100 */
[----:B------:R-:W-:Y:S02]  /*45e0*/  FMUL.FTZ R3, R148, R3 ;  /* 0x0000000394037220 */ /* 0x000fe40000410000 */
[----:B------:R-:W-:Y:S02]  /*45f0*/  FMUL.FTZ R4, R94, R4 ;  /* 0x000000045e047220 */ /* 0x000fe40000410000 */
[C---:B------:R-:W-:Y:S02]  /*4600*/  FADD.FTZ R5, -R2.reuse, R8 ;  /* 0x0000000802057221 */ /* 0x040fe40000010100 */
[----:B------:R-:W-:Y:S02]  /*4610*/  FADD.FTZ R8, -R2, R9 ;  /* 0x0000000902087221 */ /* 0x000fe40000010100 */
[----:B------:R-:W-:Y:S02]  /*4620*/  FMUL.FTZ R5, R99, R5 ;  /* 0x0000000563057220 */ /* 0x000fe40000410000 */
[----:B------:R-:W-:Y:S01]  /*4630*/  FMUL.FTZ R8, R97, R8 ;  /* 0x0000000861087220 */ /* 0x000fe20000410000 */
[C---:B-1----:R-:W-:Y:S07]  /*4640*/  HMMA.16816.F32.BF16 R12, R68.reuse, R72, R12 ;  /* 0x00000048440c723c */ /* 0x042fee000004180c */
[----:B------:R-:W-:Y:S01]  /*4650*/  FFMA.FTZ R72, -R89, R89, 1 ;  /* 0x3f80000059487423 */ /* 0x000fe20000010159 */
[----:B------:R-:W-:Y:S04]  /*4660*/  HMMA.16816.F32.BF16 R16, R68, R74, R16 ;  /* 0x0000004a4410723c */ /* 0x000fe80000041810 */
[----:B------:R-:W-:Y:S03]  /*4670*/  FMUL.FTZ R72, R72, c[0x0][0x2ec] ;  /* 0x0000bb0048487a20 */ /* 0x000fe60000410000 */
[----:B------:R-:W-:Y:S02]  /*4680*/  FFMA.FTZ R71, -R83, R83, 1 ;  /* 0x3f80000053477423 */ /* 0x000fe40000010153 */
[----:B------:R-:W-:Y:S03]  /*4690*/  FMUL.FTZ R72, R4, R72 ;  /* 0x0000004804487220 */ /* 0x000fe60000410000 */
[----:B------:R-:W-:Y:S02]  /*46a0*/  FMUL.FTZ R71, R71, c[0x0][0x2ec] ;  /* 0x0000bb0047477a20 */ /* 0x000fe40000410000 */
[----:B------:R-:W-:Y:S02]  /*46b0*/  FFMA.FTZ R4, -R81, R81, 1 ;  /* 0x3f80000051047423 */ /* 0x000fe40000010151 */
[----:B------:R-:W-:Y:S02]  /*46c0*/  FMUL.FTZ R71, R3, R71 ;  /* 0x0000004703477220 */ /* 0x000fe40000410000 */
[----:B------:R-:W-:Y:S02]  /*46d0*/  FFMA.FTZ R3, -R82, R82, 1 ;  /* 0x3f80000052037423 */ /* 0x000fe40000010152 */
[C---:B------:R-:W-:Y:S02]  /*46e0*/  FADD.FTZ R12, -R2.reuse, R12 ;  /* 0x0000000c020c7221 */ /* 0x040fe40000010100 */
[C---:B------:R-:W-:Y:S02]  /*46f0*/  FADD.FTZ R9, -R2.reuse, R13 ;  /* 0x0000000d02097221 */ /* 0x040fe40000010100 */
[C---:B------:R-:W-:Y:S02]  /*4700*/  FADD.FTZ R68, -R2.reuse, R16 ;  /* 0x0000001002447221 */ /* 0x040fe40000010100 */
[----:B------:R-:W-:Y:S02]  /*4710*/  FADD.FTZ R17, -R2, R17 ;  /* 0x0000001102117221 */ /* 0x000fe40000010100 */
[----:B------:R-:W-:Y:S02]  /*4720*/  FMUL.FTZ R16, R3, c[0x0][0x2ec] ;  /* 0x0000bb0003107a20 */ /* 0x000fe40000410000 */
[----:B------:R-:W-:Y:S02]  /*4730*/  FMUL.FTZ R13, R4, c[0x0][0x2ec] ;  /* 0x0000bb00040d7a20 */ /* 0x000fe40000410000 */
[----:B------:R-:W-:Y:S02]  /*4740*/  FMUL.FTZ R16, R5, R16 ;  /* 0x0000001005107220 */ /* 0x000fe40000410000 */
[----:B------:R-:W-:Y:S02]  /*4750*/  FFMA.FTZ R70, -R88, R88, 1 ;  /* 0x3f80000058467423 */ /* 0x000fe40000010158 */
[----:B------:R-:W-:Y:S02]  /*4760*/  FFMA.FTZ R69, -R80, R80, 1 ;  /* 0x3f80000050457423 */ /* 0x000fe40000010150 */
[----:B------:R-:W-:Y:S02]  /*4770*/  FMUL.FTZ R4, R96, R68 ;  /* 0x0000004460047220 */ /* 0x000fe40000410000 */
[----:B------:R-:W-:Y:S02]  /*4780*/  FMUL.FTZ R5, R95, R17 ;  /* 0x000000115f057220 */ /* 0x000fe40000410000 */
[----:B------:R-:W-:Y:S02]  /*4790*/  FFMA.FTZ R68, -R79, R79, 1 ;  /* 0x3f8000004f447423 */ /* 0x000fe4000001014f */
[----:B------:R-:W-:Y:S02]  /*47a0*/  FFMA.FTZ R17, -R78, R78, 1 ;  /* 0x3f8000004e117423 */ /* 0x000fe4000001014e */
        /* <DEDUP_REMOVED lines=8> */
[C---:B--2---:R-:W-:Y:S02]  /*4830*/  FADD.FTZ R2, -R0.reuse, R6 ;  /* 0x0000000600027221 */ /* 0x044fe40000010100 */
[----:B------:R-:W-:Y:S02]  /*4840*/  FADD.FTZ R3, -R0, R7 ;  /* 0x0000000700037221 */ /* 0x000fe40000010100 */
[----:B------:R-:W-:Y:S02]  /*4850*/  FMUL.FTZ R68, R4, R68 ;  /* 0x0000004404447220 */ /* 0x000fe40000410000 */
[----:B------:R-:W-:Y:S02]  /*4860*/  FMUL.FTZ R17, R5, R17 ;  /* 0x0000001105117220 */ /* 0x000fe40000410000 */
[----:B------:R-:W-:Y:S02]  /*4870*/  FFMA.FTZ R4, -R93, R93, 1 ;  /* 0x3f8000005d047423 */ /* 0x000fe4000001015d */
[----:B------:R-:W-:Y:S02]  /*4880*/  FFMA.FTZ R5, -R92, R92, 1 ;  /* 0x3f8000005c057423 */ /* 0x000fe4000001015c */
[----:B------:R-:W-:Y:S02]  /*4890*/  FADD.FTZ R9, -R0, R11 ;  /* 0x0000000b00097221 */ /* 0x000fe40000010100 */
[----:B------:R-:W-:Y:S02]  /*48a0*/  FFMA.FTZ R7, -R90, R90, 1 ;  /* 0x3f8000005a077423 */ /* 0x000fe4000001015a */
[----:B------:R-:W-:Y:S02]  /*48b0*/  FMUL.FTZ R2, R157, R2 ;  /* 0x000000029d027220 */ /* 0x000fe40000410000 */
[----:B------:R-:W-:Y:S02]  /*48c0*/  FMUL.FTZ R3, R155, R3 ;  /* 0x000000039b037220 */ /* 0x000fe40000410000 */
[----:B------:R-:W-:Y:S02]  /*48d0*/  FMUL.FTZ R4, R4, c[0x0][0x2ec] ;  /* 0x0000bb0004047a20 */ /* 0x000fe40000410000 */
[----:B------:R-:W-:Y:S02]  /*48e0*/  FMUL.FTZ R5, R5, c[0x0][0x2ec] ;  /* 0x0000bb0005057a20 */ /* 0x000fe40000410000 */
[----:B------:R-:W-:Y:S02]  /*48f0*/  FMUL.FTZ R9, R152, R9 ;  /* 0x0000000998097220 */ /* 0x000fe40000410000 */
[----:B------:R-:W-:Y:S02]  /*4900*/  FMUL.FTZ R7, R7, c[0x0][0x2ec] ;  /* 0x0000bb0007077a20 */ /* 0x000fe40000410000 */
[----:B------:R-:W-:Y:S02]  /*4910*/  FMUL.FTZ R13, R8, R13 ;  /* 0x0000000d080d7220 */ /* 0x000fe40000410000 */
[----:B------:R-:W-:Y:S02]  /*4920*/  FADD.FTZ R6, -R0, R10 ;  /* 0x0000000a00067221 */ /* 0x000fe40000010100 */
[----:B------:R-:W-:Y:S02]  /*4930*/  FMUL.FTZ R4, R2, R4 ;  /* 0x0000000402047220 */ /* 0x000fe40000410000 */
[----:B------:R-:W-:Y:S02]  /*4940*/  FMUL.FTZ R5, R3, R5 ;  /* 0x0000000503057220 */ /* 0x000fe40000410000 */
[C---:B------:R-:W-:Y:S02]  /*4950*/  FADD.FTZ R3, -R0.reuse, R14 ;  /* 0x0000000e00037221 */ /* 0x040fe40000010100 */
[C---:B------:R-:W-:Y:S02]  /*4960*/  FADD.FTZ R14, -R0.reuse, R15 ;  /* 0x0000000f000e7221 */ /* 0x040fe40000010100 */
[----:B------:R-:W-:Y:S02]  /*4970*/  FFMA.FTZ R8, -R91, R91, 1 ;  /* 0x3f8000005b087423 */ /* 0x000fe4000001015b */
[C---:B------:R-:W-:Y:S02]  /*4980*/  FADD.FTZ R18, -R0.reuse, R18 ;  /* 0x0000001200127221 */ /* 0x040fe40000010100 */
        /* <DEDUP_REMOVED lines=47> */
.L_x_666:
        /* <DEDUP_REMOVED lines=107> */
.L_x_667:
        /* <DEDUP_REMOVED lines=461> */
.L_x_669:
        /* <DEDUP_REMOVED lines=15> */
.L_x_670:
        /* <DEDUP_REMOVED lines=43> */
.L_x_672:
[----:B------:R-:W-:Y:S05]  /*73a0*/  BSYNC B0 ;  /* 0x0000000000007941 */ /* 0x000fea0003800000 */
.L_x_671:
        /* <DEDUP_REMOVED lines=17> */
.L_x_674:
[----:B------:R-:W-:Y:S05]  /*74c0*/  BSYNC B0 ;  /* 0x0000000000007941 */ /* 0x000fea0003800000 */
.L_x_673:
        /* <DEDUP_REMOVED lines=22> */
.L_x_676:
[----:B------:R-:W-:Y:S05]  /*7630*/  BSYNC B0 ;  /* 0x0000000000007941 */ /* 0x000fea0003800000 */
.L_x_675:
        /* <DEDUP_REMOVED lines=14> */
.L_x_665:
[----:B------:R-:W-:Y:S05]  /*7720*/  BSYNC B1 ;  /* 0x0000000000017941 */ /* 0x000fea0003800000 */
.L_x_651:
[----:B------:R-:W-:-:S04]  /*7730*/  IADD3 R230, R230, c[0x0][0xc], RZ ;  /* 0x00000300e6e67a10 */ /* 0x000fc80007ffe0ff */
[----:B------:R-:W-:-:S13]  /*7740*/  ISETP.GE.AND P0, PT, R230, UR4, PT ;  /* 0x00000004e6007c0c */ /* 0x000fda000bf06270 */
[----:B------:R-:W-:Y:S01]  /*7750*/  @P0 CALL.REL.NOINC `(.L_x_677) ;  /* 0x0000001000000944 */ /* 0x000fe20003c00000 */
[----:B------:R-:W-:Y:S05]  /*7760*/  BRA `(.L_x_678) ;  /* 0xffff914000007947 */ /* 0x000fea000383ffff */
.L_x_677:
[----:B------:R-:W-:Y:S05]  /*7770*/  EXIT ;  /* 0x000000000000794d */ /* 0x000fea0003800000 */
.L_x_679:
        /* <DEDUP_REMOVED lines=16> */
.L_x_817:


//--------------------- .text._ZN5flash44flash_bwd_dq_dk_dv_loop_seqk_parallel_kernelI23Flash_bwd_kernel_traitsILi192ELi64ELi64ELi8ELi4ELi2ELi2ELb0ELb0EN7cutlass10bfloat16_tE19Flash_kernel_traitsILi192ELi64ELi64ELi8ES3_EELb1ELb1ELb0ELb1ELb0ELb0ELb0EEEvNS_16Flash_bwd_paramsE --------------------------
	.section	.text._ZN5flash44flash_bwd_dq_dk_dv_loop_seqk_parallel_kernelI23Flash_bwd_kernel_traitsILi192ELi64ELi64ELi8ELi4ELi2ELi2ELb0ELb0EN7cutlass10bfloat16_tE19Flash_kernel_traitsILi192ELi64ELi64ELi8ES3_EELb1ELb1ELb0ELb1ELb0ELb0ELb0EEEvNS_16Flash_bwd_paramsE,"ax",@progbits
	.sectioninfo	@"SHI_REGISTERS=255"
	.align	128
        .global         _ZN5flash44flash_bwd_dq_dk_dv_loop_seqk_parallel_kernelI23Flash_bwd_kernel_traitsILi192ELi64ELi64ELi8ELi4ELi2ELi2ELb0ELb0EN7cutlass10bfloat16_tE19Flash_kernel_traitsILi192ELi64ELi64ELi8ES3_EELb1ELb1ELb0ELb1ELb0ELb0ELb0EEEvNS_16Flash_bwd_paramsE
        .type           _ZN5flash44flash_bwd_dq_dk_dv_loop_seqk_parallel_kernelI23Flash_bwd_kernel_traitsILi192ELi64ELi64ELi8ELi4ELi2ELi2ELb0ELb0EN7cutlass10bfloat16_tE19Flash_kernel_traitsILi192ELi64ELi64ELi8ES3_EELb1ELb1ELb0ELb1ELb0ELb0ELb0EEEvNS_16Flash_bwd_paramsE,@function
        .size           _ZN5flash44flash_bwd_dq_dk_dv_loop_seqk_parallel_kernelI23Flash_bwd_kernel_traitsILi192ELi64ELi64ELi8ELi4ELi2ELi2ELb0ELb0EN7cutlass10bfloat16_tE19Flash_kernel_traitsILi192ELi64ELi64ELi8ES3_EELb1ELb1ELb0ELb1ELb0ELb0ELb0EEEvNS_16Flash_bwd_paramsE,(.L_x_818 - _ZN5flash44flash_bwd_dq_dk_dv_loop_seqk_parallel_kernelI23Flash_bwd_kernel_traitsILi192ELi64ELi64ELi8ELi4ELi2ELi2ELb0ELb0EN7cutlass10bfloat16_tE19Flash_kernel_traitsILi192ELi64ELi64ELi8ES3_EELb1ELb1ELb0ELb1ELb0ELb0ELb0EEEvNS_16Flash_bwd_paramsE)
        .other          _ZN5flash44flash_bwd_dq_dk_dv_loop_seqk_parallel_kernelI23Flash_bwd_kernel_traitsILi192ELi64ELi64ELi8ELi4ELi2ELi2ELb0ELb0EN7cutlass10bfloat16_tE19Flash_kernel_traitsILi192ELi64ELi64ELi8ES3_EELb1ELb1ELb0ELb1ELb0ELb0ELb0EEEvNS_16Flash_bwd_paramsE,@"STO_CUDA_ENTRY STV_DEFAULT"
_ZN5flash44flash_bwd_dq_dk_dv_loop_seqk_parallel_kernelI23Flash_bwd_kernel_traitsILi192ELi64ELi64ELi8ELi4ELi2ELi2ELb0ELb0EN7cutlass10bfloat16_tE19Flash_kernel_traitsILi192ELi64ELi64ELi8ES3_EELb1ELb1ELb0ELb1ELb0ELb0ELb0EEEvNS_16Flash_bwd_paramsE:
.text._ZN5flash44flash_bwd_dq_dk_dv_loop_seqk_parallel_kernelI23Flash_bwd_kernel_traitsILi192ELi64ELi64ELi8ELi4ELi2ELi2ELb0ELb0EN7cutlass10bfloat16_tE19Flash_kernel_traitsILi192ELi64ELi64ELi8ES3_EELb1ELb1ELb0ELb1ELb0ELb0ELb0EEEvNS_16Flash_bwd_paramsE:
        /* <DEDUP_REMOVED lines=18> */
[CC--:B------:R-:W-:Y:S02]  /*0120*/  LEA.HI R11, R2.reuse, R8.reuse, RZ, 0x3 ;  /* 0x00000008020b7211 */ /* 0x0c0fe400078f18ff */
[CC--:B------:R-:W-:Y:S02]  /*0130*/  LEA.HI R4, R2.reuse, R8.reuse, RZ, 0x4 ;  /* 0x0000000802047211 */ /* 0x0c0fe400078f20ff */
[CC--:B------:R-:W-:Y:S02]  /*0140*/  LEA.HI R13, R2.reuse, R8.reuse, RZ, 0x7 ;  /* 0x00000008020d7211 */ /* 0x0c0fe400078f38ff */
[CC--:B------:R-:W-:Y:S02]  /*0150*/  LEA.HI R14, R2.reuse, R8.reuse, RZ, 0x6 ;  /* 0x00000008020e7211 */ /* 0x0c0fe400078f30ff */
[----:B------:R-:W-:-:S02]  /*0160*/  LEA.HI R2, R2, R8, RZ, 0x2 ;  /* 0x0000000802027211 */ /* 0x000fc400078f10ff */
[----:B------:R-:W-:Y:S02]  /*0170*/  LOP3.LUT R3, R0, 0xffffffe0, RZ, 0xc0, !PT ;  /* 0xffffffe000037812 */ /* 0x000fe400078ec0ff */
[----:B------:R-:W-:Y:S02]  /*0180*/  LOP3.LUT R5, R11, 0xfffffff8, RZ, 0xc0, !PT ;  /* 0xfffffff80b057812 */ /* 0x000fe400078ec0ff */
[----:B------:R-:W-:Y:S01]  /*0190*/  LOP3.LUT R6, R4, 0xfffffff0, RZ, 0xc0, !PT ;  /* 0xfffffff004067812 */ /* 0x000fe200078ec0ff */
[----:B------:R-:W-:Y:S01]  /*01a0*/  IMAD.IADD R10, R8, 0x1, -R3 ;  /* 0x00000001080a7824 */ /* 0x000fe200078e0a03 */
        /* <DEDUP_REMOVED lines=8> */
[----:B------:R-:W-:-:S02]  /*0230*/  LEA.HI R0, R0, R3, RZ, 0x1 ;  /* 0x0000000300007211 */ /* 0x000fc400078f08ff */
[--C-:B------:R-:W-:Y:S02]  /*0240*/  SHF.R.S32.HI R7, RZ, 0x2, R2.reuse ;  /* 0x00000002ff077819 */ /* 0x100fe40000011402 */
[----:B------:R-:W-:Y:S02]  /*0250*/  LOP3.LUT R0, R0, 0xfffffffe, RZ, 0xc0, !PT ;  /* 0xfffffffe00007812 */ /* 0x000fe400078ec0ff */
[----:B------:R-:W-:Y:S02]  /*0260*/  SHF.R.S32.HI R2, RZ, 0x1f, R2 ;  /* 0x0000001fff027819 */ /* 0x000fe40000011402 */
[----:B------:R-:W-:Y:S01]  /*0270*/  SHF.R.S32.HI R245, RZ, 0x3, R11 ;  /* 0x00000003fff57819 */ /* 0x000fe2000001140b */
[----:B------:R-:W-:Y:S01]  /*0280*/  IMAD.IADD R181, R3, 0x1, -R0 ;  /* 0x0000000103b57824 */ /* 0x000fe200078e0a00 */
[----:B------:R-:W-:Y:S02]  /*0290*/  LEA.HI R4, R4, R6, RZ, 0x1 ;  /* 0x0000000604047211 */ /* 0x000fe400078f08ff */
[----:B------:R-:W-:Y:S01]  /*02a0*/  LEA.HI R8, R8, R3, RZ, 0x2 ;  /* 0x0000000308087211 */ /* 0x000fe200078f10ff */
[----:B------:R-:W-:Y:S01]  /*02b0*/  IMAD.SHL.U32 R0, R245, 0x40, RZ ;  /* 0x00000040f5007824 */ /* 0x000fe200078e00ff */
[----:B------:R-:W-:-:S02]  /*02c0*/  LEA.HI R2, R2, R7, RZ, 0x3 ;  /* 0x0000000702027211 */ /* 0x000fc400078f18ff */
[----:B------:R-:W-:Y:S02]  /*02d0*/  LOP3.LUT R4, R4, 0xfffffffe, RZ, 0xc0, !PT ;  /* 0xfffffffe04047812 */ /* 0x000fe400078ec0ff */
[----:B------:R-:W-:Y:S02]  /*02e0*/  LOP3.LUT R8, R8, 0xfffffffc, RZ, 0xc0, !PT ;  /* 0xfffffffc08087812 */ /* 0x000fe400078ec0ff */
[----:B------:R-:W-:Y:S01]  /*02f0*/  LOP3.LUT R2, R2, 0xfffffff8, RZ, 0xc0, !PT ;  /* 0xfffffff802027812 */ /* 0x000fe200078ec0ff */
[----:B------:R-:W-:Y:S01]  /*0300*/  IMAD.IADD R12, R6, 0x1, -R4 ;  /* 0x00000001060c7824 */ /* 0x000fe200078e0a04 */
[----:B------:R-:W-:Y:S01]  /*0310*/  LOP3.LUT R0, R0, 0x1c0, RZ, 0xc0, !PT ;  /* 0x000001c000007812 */ /* 0x000fe200078ec0ff */
[----:B------:R-:W-:Y:S01]  /*0320*/  IMAD.IADD R16, R3, 0x1, -R8 ;  /* 0x0000000103107824 */ /* 0x000fe200078e0a08 */
[----:B------:R-:W-:Y:S01]  /*0330*/  LOP3.LUT P4, RZ, R5, 0x4, RZ, 0xc0, !PT ;  /* 0x0000000405ff7812 */ /* 0x000fe2000788c0ff */
[----:B------:R-:W-:Y:S01]  /*0340*/  IMAD.IADD R4, R7, 0x1, -R2 ;  /* 0x0000000107047824 */ /* 0x000fe200078e0a02 */
[----:B------:R-:W-:Y:S01]  /*0350*/  SHF.R.U32.HI R3, RZ, 0x3, R0 ;  /* 0x00000003ff037819 */ /* 0x000fe20000011600 */
[----:B------:R-:W-:Y:S01]  /*0360*/  IMAD.SHL.U32 R174, R12, 0x200, RZ ;  /* 0x000002000cae7824 */ /* 0x000fe200078e00ff */
[----:B------:R-:W-:Y:S01]  /*0370*/  LOP3.LUT R2, R0, 0x38, R204, 0xf8, !PT ;  /* 0x0000003800027812 */ /* 0x000fe200078ef8cc */
[C---:B------:R-:W-:Y:S01]  /*0380*/  IMAD.SHL.U32 R0, R5.reuse, 0x40, RZ ;  /* 0x0000004005007824 */ /* 0x040fe200078e00ff */
[----:B------:R-:W-:Y:S01]  /*0390*/  LOP3.LUT P3, RZ, R5, 0x2, RZ, 0xc0, !PT ;  /* 0x0000000205ff7812 */ /* 0x000fe2000786c0ff */
[----:B------:R-:W-:Y:S01]  /*03a0*/  STL [R1+0x28], R16 ;  /* 0x0000281001007387 */ /* 0x000fe20000100800 */
[----:B------:R-:W-:-:S02]  /*03b0*/  SHF.R.S32.HI R6, RZ, 0x1f, R10 ;  /* 0x0000001fff067819 */ /* 0x000fc4000001140a */
[----:B------:R-:W-:Y:S02]  /*03c0*/  SHF.R.S32.HI R5, RZ, 0x1f, R9 ;  /* 0x0000001fff057819 */ /* 0x000fe40000011409 */
[----:B------:R-:W-:Y:S01]  /*03d0*/  LOP3.LUT R7, R2, R3, RZ, 0x3c, !PT ;  /* 0x0000000302077212 */ /* 0x000fe200078e3cff */
[----:B------:R-:W-:Y:S01]  /*03e0*/  IMAD.SHL.U32 R2, R181, 0x10, RZ ;  /* 0x00000010b5027824 */ /* 0x000fe200078e00ff */
[----:B------:R-:W-:Y:S02]  /*03f0*/  LOP3.LUT R0, R0, 0x1c0, RZ, 0xc0, !PT ;  /* 0x000001c000007812 */ /* 0x000fe400078ec0ff */
[----:B------:R-:W-:Y:S02]  /*0400*/  LEA.HI R207, R6, R10, RZ, 0x2 ;  /* 0x0000000a06cf7211 */ /* 0x000fe400078f10ff */
[----:B------:R-:W-:Y:S02]  /*0410*/  LEA.HI R10, R5, R9, RZ, 0x3 ;  /* 0x00000009050a7211 */ /* 0x000fe400078f18ff */
[----:B------:R-:W-:-:S02]  /*0420*/  LOP3.LUT R5, R0, 0x10, R2, 0xf8, !PT ;  /* 0x0000001000057812 */ /* 0x000fc400078ef802 */
[----:B------:R-:W-:Y:S02]  /*0430*/  LOP3.LUT R2, R4, 0x1, RZ, 0xc0, !PT ;  /* 0x0000000104027812 */ /* 0x000fe400078ec0ff */
[----:B------:R-:W-:Y:S02]  /*0440*/  LOP3.LUT R171, R0, 0x8, R11, 0xf8, !PT ;  /* 0x0000000800ab7812 */ /* 0x000fe400078ef80b */
[----:B------:R-:W-:Y:S02]  /*0450*/  LOP3.LUT R3, R10, 0xfffffff8, RZ, 0xc0, !PT ;  /* 0xfffffff80a037812 */ /* 0x000fe400078ec0ff */
[----:B------:R-:W-:Y:S02]  /*0460*/  SHF.R.S32.HI R6, RZ, 0x7, R13 ;  /* 0x00000007ff067819 */ /* 0x000fe4000001140d */
[----:B------:R-:W-:Y:S01]  /*0470*/  SHF.R.U32.HI R0, RZ, 0x3, R0 ;  /* 0x00000003ff007819 */ /* 0x000fe20000011600 */
[----:B------:R-:W-:Y:S01]  /*0480*/  IMAD.IADD R9, R9, 0x1, -R3 ;  /* 0x0000000109097824 */ /* 0x000fe200078e0a03 */
[----:B------:R-:W-:Y:S01]  /*0490*/  ISETP.NE.U32.AND P0, PT, R2, 0x1, PT ;  /* 0x000000010200780c */ /* 0x000fe20003f05070 */
[----:B------:R-:W-:Y:S01]  /*04a0*/  IMAD R3, R6, 0x800, R174 ;  /* 0x0000080006037824 */ /* 0x000fe200078e02ae */
[----:B------:R-:W-:-:S02]  /*04b0*/  LOP3.LUT R171, R171, R0, RZ, 0x3c, !PT ;  /* 0x00000000abab7212 */ /* 0x000fc400078e3cff */
[----:B------:R-:W-:Y:S02]  /*04c0*/  SHF.R.S32.HI R2, RZ, 0x6, R14 ;  /* 0x00000006ff027819 */ /* 0x000fe4000001140e */
[C---:B------:R-:W-:Y:S01]  /*04d0*/  R2P PR, R4.reuse, 0x6 ;  /* 0x0000000604007804 */ /* 0x040fe20000000000 */
[----:B------:R-:W-:Y:S01]  /*04e0*/  IMAD.SHL.U32 R4, R4, 0x40, RZ ;  /* 0x0000004004047824 */ /* 0x000fe200078e00ff */
[----:B------:R-:W-:Y:S01]  /*04f0*/  LOP3.LUT R5, R5, 0x8, R11, 0xf8, !PT ;  /* 0x0000000805057812 */ /* 0x000fe200078ef80b */
[----:B------:R-:W-:Y:S01]  /*0500*/  IMAD.IADD R171, R3, 0x1, R171 ;  /* 0x0000000103ab7824 */ /* 0x000fe200078e02ab */
[----:B------:R-:W-:Y:S01]  /*0510*/  SEL R169, R169, 0xffffffe0, !P3 ;  /* 0xffffffe0a9a97807 */ /* 0x000fe20005800000 */
[----:B------:R-:W-:Y:S01]  /*0520*/  IMAD R3, R2, 0x200, R7 ;  /* 0x0000020002037824 */ /* 0x000fe200078e0207 */
[----:B------:R-:W-:Y:S01]  /*0530*/  LOP3.LUT R174, R174, R5, R0, 0xf6, !PT ;  /* 0x00000005aeae7212 */ /* 0x000fe200078ef600 */
[----:B------:R-:W-:Y:S01]  /*0540*/  IMAD.SHL.U32 R2, R2, 0x8, RZ ;  /* 0x0000000802027824 */ /* 0x000fe200078e00ff */
[----:B------:R-:W-:Y:S01]  /*0550*/  LOP3.LUT R0, R4, 0x1c0, RZ, 0xc0, !PT ;  /* 0x000001c004007812 */ /* 0x000fe200078ec0ff */
[----:B------:R-:W-:Y:S01]  /*0560*/  IMAD.SHL.U32 R5, R6, 0x20, RZ ;  /* 0x0000002006057824 */ /* 0x000fe200078e00ff */
[----:B------:R1:W-:Y:S01]  /*0570*/  STL [R1+0x30], R3 ;  /* 0x0000300301007387 */ /* 0x0003e20000100800 */
[----:B------:R-:W-:Y:S01]  /*0580*/  IMAD.SHL.U32 R4, R12, 0x20, RZ ;  /* 0x000000200c047824 */ /* 0x000fe200078e00ff */
[----:B------:R-:W-:Y:S01]  /*0590*/  LOP3.LUT R2, R2, 0x18, RZ, 0xc0, !PT ;  /* 0x0000001802027812 */ /* 0x000fe200078ec0ff */
[----:B------:R-:W-:Y:S01]  /*05a0*/  IMAD.SHL.U32 R6, R9, 0x40, RZ ;  /* 0x0000004009067824 */ /* 0x000fe200078e00ff */
[----:B------:R-:W-:Y:S01]  /*05b0*/  LOP3.LUT R5, R0, 0x20, R5, 0xf8, !PT ;  /* 0x0000002000057812 */ /* 0x000fe200078ef805 */
[----:B------:R-:W-:Y:S01]  /*05c0*/  IMAD.SHL.U32 R7, R15, 0x2, RZ ;  /* 0x000000020f077824 */ /* 0x000fe200078e00ff */
[----:B------:R-:W-:Y:S01]  /*05d0*/  LOP3.LUT R8, R2, 0x20, R4, 0xf8, !PT ;  /* 0x0000002002087812 */ /* 0x000fe200078ef804 */
[----:B------:R-:W-:Y:S01]  /*05e0*/  IMAD R169, R171, 0x2, R169 ;  /* 0x00000002aba97824 */ /* 0x000fe200078e02a9 */
[----:B------:R-:W-:Y:S01]  /*05f0*/  SEL R173, R173, 0xffffffc0, !P4 ;  /* 0xffffffc0adad7807 */ /* 0x000fe20006000000 */
[----:B------:R-:W-:Y:S01]  /*0600*/  IMAD R4, R16, 0x400, R7 ;  /* 0x0000040010047824 */ /* 0x000fe200078e0207 */
[----:B------:R-:W-:Y:S01]  /*0610*/  SEL R213, R213, 0x10, !P0 ;  /* 0x00000010d5d57807 */ /* 0x000fe20004000000 */
[C---:B------:R-:W-:Y:S01]  /*0620*/  IMAD.SHL.U32 R172, R171.reuse, 0x2, RZ ;  /* 0x00000002abac7824 */ /* 0x040fe200078e00ff */
[----:B------:R-:W-:Y:S01]  /*0630*/  SHF.R.S32.HI R207, RZ, 0x2, R207 ;  /* 0x00000002ffcf7819 */ /* 0x000fe200000114cf */
[----:B------:R-:W-:-:S02]  /*0640*/  IMAD R171, R171, 0x2, R173 ;  /* 0x00000002abab7824 */ /* 0x000fc400078e02ad */
[----:B------:R-:W-:Y:S02]  /*0650*/  IMAD.IADD R170, R173, 0x1, R169 ;  /* 0x00000001adaa7824 */ /* 0x000fe400078e02a9 */
[----:B------:R-:W-:Y:S02]  /*0660*/  IMAD R173, R174, 0x2, R173 ;  /* 0x00000002aead7824 */ /* 0x000fe400078e02ad */
[----:B------:R-:W-:Y:S02]  /*0670*/  IMAD R207, R16, 0x10, R207 ;  /* 0x0000001010cf7824 */ /* 0x000fe400078e02cf */
[----:B------:R-:W-:Y:S01]  /*0680*/  IMAD.SHL.U32 R174, R174, 0x2, RZ ;  /* 0x00000002aeae7824 */ /* 0x000fe200078e00ff */
[----:B-1----:R-:W-:-:S04]  /*0690*/  SHF.R.U32.HI R3, RZ, 0x3, R0 ;  /* 0x00000003ff037819 */ /* 0x002fc80000011600 */
[----:B------:R-:W-:Y:S02]  /*06a0*/  LOP3.LUT R9, R3, R0, R2, 0x1e, !PT ;  /* 0x0000000003097212 */ /* 0x000fe400078e1e02 */
[----:B------:R-:W-:Y:S01]  /*06b0*/  LOP3.LUT R0, R5, R3, RZ, 0x3c, !PT ;  /* 0x0000000305007212 */ /* 0x000fe200078e3cff */
[----:B------:R-:W-:Y:S01]  /*06c0*/  IMAD.SHL.U32 R5, R10, 0x40, RZ ;  /* 0x000000400a057824 */ /* 0x000fe200078e00ff */
        /* <DEDUP_REMOVED lines=24> */
.L_x_726:
[----:B-1--4-:R-:W1:Y:S01]  /*0850*/  S2R R34, SR_CTAID.Y ;  /* 0x0000000000227919 */ /* 0x012e620000002600 */
[----:B--2---:R-:W2:Y:S01]  /*0860*/  LDC.U8 R0, c[0x0][0x312] ;  /* 0x0000c480ff007b82 */ /* 0x004ea20000000000 */
[----:B------:R-:W-:Y:S02]  /*0870*/  ISETP.NE.U32.AND P2, PT, RZ, c[0x0][0x240], PT ;  /* 0x00009000ff007a0c */ /* 0x000fe40003f45070 */
[----:B------:R-:W-:Y:S02]  /*0880*/  ISETP.EQ.U32.AND P5, PT, RZ, c[0x0][0x248], PT ;  /* 0x00009200ff007a0c */ /* 0x000fe40003fa2070 */
[----:B------:R-:W-:-:S02]  /*0890*/  ISETP.NE.AND.EX P2, PT, RZ, c[0x0][0x244], PT, P2 ;  /* 0x00009100ff007a0c */ /* 0x000fc40003f45320 */
[----:B------:R-:W-:Y:S01]  /*08a0*/  ISETP.NE.U32.AND P3, PT, RZ, c[0x0][0x250], PT ;  /* 0x00009400ff007a0c */ /* 0x000fe20003f65070 */
[----:B------:R-:W-:-:S03]  /*08b0*/  IMAD.MOV.U32 R35, RZ, RZ, -0x1 ;  /* 0xffffffffff237424 */ /* 0x000fc600078e00ff */
[----:B------:R-:W-:Y:S01]  /*08c0*/  ISETP.NE.AND.EX P3, PT, RZ, c[0x0][0x254], PT, P3 ;  /* 0x00009500ff007a0c */ /* 0x000fe20003f65330 */
[----:B-1----:R-:W-:Y:S01]  /*08d0*/  IMAD.SHL.U32 R8, R34, 0x4, RZ ;  /* 0x0000000422087824 */ /* 0x002fe200078e00ff */
        /* <DEDUP_REMOVED lines=26> */
.L_x_680:
        /* <DEDUP_REMOVED lines=45> */
.L_x_682:
        /* <DEDUP_REMOVED lines=15> */
.L_x_683:
        /* <DEDUP_REMOVED lines=22> */
[----:B--2---:R-:W-:-:S02]  /*0fa0*/  ISETP.NE.AND P3, PT, R15, RZ, PT ;  /* 0x000000ff0f00720c */ /* 0x004fc40003f65270 */
        /* <DEDUP_REMOVED lines=9> */
[C---:B------:R-:W-:Y:S02]  /*1040*/  @!P1 IMAD R6, R34.reuse, c[0x0][0x36c], R6 ;  /* 0x0000db0022069a24 */ /* 0x040fe400078e0206 */
        /* <DEDUP_REMOVED lines=12> */
[C---:B------:R-:W-:Y:S01]  /*1110*/  IMAD R7, R18.reuse, R4, R7 ;  /* 0x0000000412077224 */ /* 0x040fe200078e0207 */
[----:B------:R-:W-:Y:S01]  /*1120*/  IADD3.X R8, R17, R8, RZ, P2, !PT ;  /* 0x0000000811087210 */ /* 0x000fe200017fe4ff */
[----:B------:R-:W-:Y:S01]  /*1130*/  IMAD.WIDE.U32 R4, R18, R0, RZ ;  /* 0x0000000012047225 */ /* 0x000fe200078e00ff */
[----:B-----5:R-:W-:Y:S02]  /*1140*/  ISETP.NE.AND P2, PT, R22, RZ, PT ;  /* 0x000000ff1600720c */ /* 0x020fe40003f45270 */
[----:B------:R-:W-:Y:S01]  /*1150*/  @!P5 IADD3 R2, R2, 0x1, RZ ;  /* 0x000000010202d810 */ /* 0x000fe20007ffe0ff */
[----:B------:R-:W-:Y:S01]  /*1160*/  @!P5 IMAD.IADD R3, R3, 0x1, -R11 ;  /* 0x000000010303d824 */ /* 0x000fe200078e0a0b */
[----:B------:R-:W-:Y:S01]  /*1170*/  ISETP.NE.AND P5, PT, RZ, c[0x0][0x1c8], PT ;  /* 0x00007200ff007a0c */ /* 0x000fe20003fa5270 */
[----:B------:R-:W-:-:S03]  /*1180*/  IMAD.IADD R15, R13, 0x1, R7 ;  /* 0x000000010d0f7824 */ /* 0x000fc600078e0207 */
[----:B------:R-:W-:Y:S01]  /*1190*/  ISETP.GE.U32.AND P6, PT, R3, R11, PT ;  /* 0x0000000b0300720c */ /* 0x000fe20003fc6070 */
[C---:B------:R-:W-:Y:S02]  /*11a0*/  IMAD R3, R19.reuse, R0, RZ ;  /* 0x0000000013037224 */ /* 0x040fe400078e02ff */
[----:B------:R-:W-:Y:S01]  /*11b0*/  IMAD R11, R19, R6, RZ ;  /* 0x00000006130b7224 */ /* 0x000fe200078e02ff */
[----:B------:R-:W-:Y:S01]  /*11c0*/  SEL R19, R12, R4, !P1 ;  /* 0x000000040c137207 */ /* 0x000fe20004800000 */
[----:B------:R-:W-:Y:S01]  /*11d0*/  @P3 IMAD R4, R34, c[0x0][0x214], RZ ;  /* 0x0000850022043a24 */ /* 0x000fe200078e02ff */
[----:B------:R-:W-:Y:S01]  /*11e0*/  @P1 IADD3 R15, R5, R3, RZ ;  /* 0x00000003050f1210 */ /* 0x000fe20007ffe0ff */
[----:B----4-:R-:W-:-:S03]  /*11f0*/  IMAD.WIDE.U32 R12, R20, c[0x0][0x3d8], RZ ;  /* 0x0000f600140c7a25 */ /* 0x010fc600078e00ff */
[----:B------:R-:W-:Y:S01]  /*1200*/  @P3 SEL R3, R4, R0, !P1 ;  /* 0x0000000004033207 */ /* 0x000fe20004800000 */
[----:B------:R-:W-:Y:S01]  /*1210*/  IMAD R4, R20, c[0x0][0x3dc], R13 ;  /* 0x0000f70014047a24 */ /* 0x000fe200078e020d */
[----:B------:R-:W-:Y:S01]  /*1220*/  SEL R23, R12, RZ, P2 ;  /* 0x000000ff0c177207 */ /* 0x000fe20001000000 */
[----:B------:R-:W-:Y:S01]  /*1230*/  IMAD R11, R18, R8, R11 ;  /* 0x00000008120b7224 */ /* 0x000fe200078e020b */
[----:B------:R-:W-:Y:S01]  /*1240*/  @P6 IADD3 R2, R2, 0x1, RZ ;  /* 0x0000000102026810 */ /* 0x000fe20007ffe0ff */
[----:B------:R-:W-:Y:S01]  /*1250*/  @P3 IMAD R8, R248, c[0x0][0x234], R3 ;  /* 0x00008d00f8083a24 */ /* 0x000fe200078e0203 */
[----:B------:R-:W-:Y:S01]  /*1260*/  SHF.R.S32.HI R20, RZ, 0x1f, R16 ;  /* 0x0000001fff147819 */ /* 0x000fe20000011410 */
[----:B------:R-:W-:Y:S01]  /*1270*/  IMAD.WIDE.U32 R6, R18, R6, RZ ;  /* 0x0000000612067225 */ /* 0x000fe200078e00ff */
[----:B------:R-:W-:-:S03]  /*1280*/  SEL R18, R4, RZ, P2 ;  /* 0x000000ff04127207 */ /* 0x000fc60001000000 */
[----:B------:R-:W-:Y:S02]  /*1290*/  IMAD.MOV.U32 R13, RZ, RZ, R2 ;  /* 0x000000ffff0d7224 */ /* 0x000fe400078e0002 */
[----:B------:R-:W-:Y:S02]  /*12a0*/  @!P3 IMAD R5, R34, c[0x0][0x1c0], R248 ;  /* 0x000070002205ba24 */ /* 0x000fe400078e02f8 */
[----:B------:R-:W-:Y:S01]  /*12b0*/  IMAD R3, R248, c[0x0][0x22c], RZ ;  /* 0x00008b00f8037a24 */ /* 0x000fe200078e02ff */
[----:B------:R-:W-:Y:S01]  /*12c0*/  @!P4 IADD3 R13, -R13, RZ, RZ ;  /* 0x000000ff0d0dc210 */ /* 0x000fe20007ffe1ff */
[----:B------:R-:W-:Y:S01]  /*12d0*/  @!P3 IMAD R8, R5, c[0x0][0x214], RZ ;  /* 0x000085000508ba24 */ /* 0x000fe200078e02ff */
[----:B------:R-:W-:Y:S02]  /*12e0*/  @!P5 LOP3.LUT R13, RZ, c[0x0][0x1c8], RZ, 0x33, !PT ;  /* 0x00007200ff0dda12 */ /* 0x000fe400078e33ff */
[----:B------:R-:W-:Y:S02]  /*12f0*/  SHF.R.S32.HI R12, RZ, 0x1f, R3 ;  /* 0x0000001fff0c7819 */ /* 0x000fe40000011403 */
[----:B------:R-:W-:-:S02]  /*1300*/  IADD3 R5, R7, R11, RZ ;  /* 0x0000000b07057210 */ /* 0x000fc40007ffe0ff */
        /* <DEDUP_REMOVED lines=9> */
.L_x_684:
[----:B------:R-:W-:-:S04]  /*13a0*/  IMAD R0, R34, c[0x0][0x1c0], R248 ;  /* 0x0000700022007a24 */ /* 0x000fc800078e02f8 */
[----:B------:R-:W-:Y:S02]  /*13b0*/  IMAD R0, R0, c[0x0][0x224], RZ ;  /* 0x0000890000007a24 */ /* 0x000fe400078e02ff */
.L_x_685:
[----:B------:R-:W2:Y:S01]  /*13c0*/  S2R R31, SR_TID.X ;  /* 0x00000000001f7919 */ /* 0x000ea20000002100 */
[----:B------:R-:W-:Y:S01]  /*13d0*/  IMAD R33, R33, c[0x0][0x1c0], RZ ;  /* 0x0000700021217a24 */ /* 0x000fe200078e02ff */
[----:B------:R-:W-:Y:S01]  /*13e0*/  IADD3 R2, P4, R204, R10, RZ ;  /* 0x0000000acc027210 */ /* 0x000fe20007f9e0ff */
[----:B------:R-:W-:Y:S01]  /*13f0*/  IMAD.IADD R0, R9, 0x1, R0 ;  /* 0x0000000109007824 */ /* 0x000fe200078e0200 */
[----:B------:R-:W-:Y:S01]  /*1400*/  SHF.R.S32.HI R205, RZ, 0x1f, R204 ;  /* 0x0000001fffcd7819 */ /* 0x000fe200000114cc */
[----:B------:R-:W-:Y:S01]  /*1410*/  IMAD.SHL.U32 R4, R33, 0x40, RZ ;  /* 0x0000004021047824 */ /* 0x000fe200078e00ff */
[----:B------:R-:W-:Y:S01]  /*1420*/  SHF.R.S32.HI R29, RZ, 0x1f, R245 ;  /* 0x0000001fff1d7819 */ /* 0x000fe200000114f5 */
[----:B------:R-:W-:Y:S01]  /*1430*/  IMAD.MOV.U32 R203, RZ, RZ, 0x4 ;  /* 0x00000004ffcb7424 */ /* 0x000fe200078e00ff */
[----:B------:R-:W-:Y:S01]  /*1440*/  BSSY B1, `(.L_x_681) ;  /* 0x0000810000017945 */ /* 0x000fe20003800000 */
[----:B------:R-:W-:Y:S01]  /*1450*/  IMAD.IADD R202, R9, 0x1, R8 ;  /* 0x0000000109ca7824 */ /* 0x000fe200078e0208 */
[----:B------:R-:W-:Y:S01]  /*1460*/  IADD3 R7, P3, P1, R6, R4, R3 ;  /* 0x0000000406077210 */ /* 0x000fe2000797e003 */
[----:B------:R-:W-:Y:S01]  /*1470*/  IMAD.WIDE R10, R0, R203, c[0x0][0x3c8] ;  /* 0x0000f200000a7625 */ /* 0x000fe200078e02cb */
[----:B------:R-:W-:-:S02]  /*1480*/  SHF.R.S32.HI R4, RZ, 0x1f, R4 ;  /* 0x0000001fff047819 */ /* 0x000fc40000011404 */
[C---:B------:R-:W-:Y:S01]  /*1490*/  IADD3 R206, R204.reuse, 0x40, RZ ;  /* 0x00000040ccce7810 */ /* 0x040fe20007ffe0ff */
[----:B------:R-:W-:Y:S01]  /*14a0*/  IMAD R0, R17, c[0x0][0x370], RZ ;  /* 0x0000dc0011007a24 */ /* 0x000fe200078e02ff */
[----:B------:R-:W-:Y:S01]  /*14b0*/  IADD3 R208, R204, 0x80, RZ ;  /* 0x00000080ccd07810 */ /* 0x000fe20007ffe0ff */
[----:B------:R-:W-:Y:S02]  /*14c0*/  IMAD.X R3, R205, 0x1, R14, P4 ;  /* 0x00000001cd037824 */ /* 0x000fe400020e060e */
[C---:B------:R-:W-:Y:S02]  /*14d0*/  IMAD R0, R9.reuse, c[0x0][0x374], R0 ;  /* 0x0000dd0009007a24 */ /* 0x040fe400078e0200 */
[----:B------:R-:W-:Y:S01]  /*14e0*/  IMAD.WIDE.U32 R2, R9, c[0x0][0x370], R2 ;  /* 0x0000dc0009027a25 */ /* 0x000fe200078e0002 */
[----:B--2---:R-:W-:-:S03]  /*14f0*/  SHF.R.S32.HI R32, RZ, 0x1f, R31 ;  /* 0x0000001fff207819 */ /* 0x004fc6000001141f */
[----:B------:R-:W-:Y:S01]  /*1500*/  IMAD.MOV.U32 R216, RZ, RZ, R10 ;  /* 0x000000ffffd87224 */ /* 0x000fe200078e000a */
[----:B------:R-:W-:Y:S01]  /*1510*/  IADD3.X R10, R5, R4, R12, P3, P1 ;  /* 0x00000004050a7210 */ /* 0x000fe20001fe240c */
[----:B------:R-:W-:Y:S01]  /*1520*/  IMAD.IADD R3, R3, 0x1, R0 ;  /* 0x0000000103037824 */ /* 0x000fe200078e0200 */
[----:B------:R-:W-:Y:S01]  /*1530*/  LEA.HI R6, R32, R31, RZ, 0x5 ;  /* 0x0000001f20067211 */ /* 0x000fe200078f28ff */
[----:B------:R-:W-:Y:S01]  /*1540*/  IMAD.MOV.U32 R215, RZ, RZ, R11 ;  /* 0x000000ffffd77224 */ /* 0x000fe200078e000b */
[----:B------:R-:W-:Y:S01]  /*1550*/  IADD3 R0, -R201, R250, R16 ;  /* 0x000000fac9007210 */ /* 0x000fe20007ffe110 */
[----:B------:R-:W-:Y:S01]  /*1560*/  IMAD.WIDE.U32 R2, R248, c[0x0][0x378], R2 ;  /* 0x0000de00f8027a25 */ /* 0x000fe200078e0002 */
[----:B------:R-:W-:Y:S02]  /*1570*/  LOP3.LUT R5, R6, 0xffffffe0, RZ, 0xc0, !PT ;  /* 0xffffffe006057812 */ /* 0x000fe400078ec0ff */
[----:B------:R-:W-:Y:S01]  /*1580*/  IADD3 R4, P1, R245, R9, RZ ;  /* 0x00000009f5047210 */ /* 0x000fe20007f3e0ff */
[----:B------:R-:W-:Y:S01]  /*1590*/  IMAD.WIDE R202, R202, R203, c[0x0][0x200] ;  /* 0x00008000caca7625 */ /* 0x000fe200078e02cb */
[----:B------:R-:W-:-:S02]  /*15a0*/  IADD3 R0, R0, -c[0x0][0x2e8], RZ ;  /* 0x8000ba0000007a10 */ /* 0x000fc40007ffe0ff */
[----:B------:R-:W-:Y:S01]  /*15b0*/  SHF.R.S32.HI R6, RZ, 0x5, R6 ;  /* 0x00000005ff067819 */ /* 0x000fe20000011406 */
[----:B------:R-:W-:Y:S01]  /*15c0*/  IMAD.IADD R12, R31, 0x1, -R5 ;  /* 0x000000011f0c7824 */ /* 0x000fe200078e0a05 */
[----:B------:R-:W-:Y:S01]  /*15d0*/  SHF.R.S32.HI R9, RZ, 0x1f, R0 ;  /* 0x0000001fff097819 */ /* 0x000fe20000011400 */
[----:B------:R-:W-:Y:S01]  /*15e0*/  IMAD.X R5, R29, 0x1, R17, P1 ;  /* 0x000000011d057824 */ /* 0x000fe200008e0611 */
[----:B------:R-:W-:Y:S01]  /*15f0*/  IADD3 R8, P3, P1, R23, R7, R19 ;  /* 0x0000000717087210 */ /* 0x000fe2000797e013 */
[----:B------:R-:W-:Y:S01]  /*1600*/  IMAD R6, R6, R33, R12 ;  /* 0x0000002106067224 */ /* 0x000fe200078e020c */
[----:B------:R-:W-:Y:S01]  /*1610*/  LEA.HI R0, R9, R0, RZ, 0x6 ;  /* 0x0000000009007211 */ /* 0x000fe200078f30ff */
[----:B------:R-:W-:Y:S01]  /*1620*/  IMAD R5, R5, c[0x0][0x190], RZ ;  /* 0x0000640005057a24 */ /* 0x000fe200078e02ff */
[----:B------:R-:W-:Y:S01]  /*1630*/  IADD3.X R10, R18, R10, R15, P3, P1 ;  /* 0x0000000a120a7210 */ /* 0x000fe20001fe240f */
[----:B------:R-:W-:Y:S01]  /*1640*/  IMAD R7, R249, c[0x0][0x378], RZ ;  /* 0x0000de00f9077a24 */ /* 0x000fe200078e02ff */
[----:B------:R-:W-:Y:S01]  /*1650*/  SHF.R.S32.HI R0, RZ, 0x6, R0 ;  /* 0x00000006ff007819 */ /* 0x000fe20000011400 */
[----:B------:R-:W-:Y:S01]  /*1660*/  IMAD R11, R4, c[0x0][0x194], R5 ;  /* 0x00006500040b7a24 */ /* 0x000fe200078e0205 */
[----:B------:R-:W-:Y:S01]  /*1670*/  IADD3 R8, P1, R6, R8, RZ ;  /* 0x0000000806087210 */ /* 0x000fe20007f3e0ff */
[----:B------:R-:W-:Y:S01]  /*1680*/  IMAD.WIDE.U32 R4, R4, c[0x0][0x190], R204 ;  /* 0x0000640004047a25 */ /* 0x000fe200078e00cc */
[----:B------:R-:W-:-:S02]  /*1690*/  IMNMX R243, RZ, R0, !PT ;  /* 0x00000000fff37217 */ /* 0x000fc40007800200 */
[----:B------:R-:W-:Y:S01]  /*16a0*/  LEA.HI.X.SX32 R10, R6, R10, 0x1, P1 ;  /* 0x0000000a060a7211 */ /* 0x000fe200008f0eff */
[----:B------:R-:W-:Y:S01]  /*16b0*/  IMAD R7, R248, c[0x0][0x37c], R7 ;  /* 0x0000df00f8077a24 */ /* 0x000fe200078e0207 */
[----:B------:R-:W-:Y:S01]  /*16c0*/  IADD3 R4, P3, R27, R4, RZ ;  /* 0x000000041b047210 */ /* 0x000fe20007f7e0ff */
[----:B------:R-:W-:Y:S01]  /*16d0*/  IMAD R6, R29, c[0x0][0x370], RZ ;  /* 0x0000dc001d067a24 */ /* 0x000fe200078e02ff */
[----:B------:R-:W-:Y:S01]  /*16e0*/  ISETP.GT.AND P4, PT, R195, R243, PT ;  /* 0x000000f3c300720c */ /* 0x000fe20003f84270 */
[----:B------:R-:W-:Y:S01]  /*16f0*/  IMAD.IADD R3, R3, 0x1, R7 ;  /* 0x0000000103037824 */ /* 0x000fe200078e0207 */
[----:B------:R-:W-:Y:S01]  /*1700*/  IADD3.X R5, R21, R5, R11, P3, !PT ;  /* 0x0000000515057210 */ /* 0x000fe20001ffe40b */
[----:B------:R-:W-:Y:S01]  /*1710*/  IMAD R7, R249, c[0x0][0x1a8], RZ ;  /* 0x00006a00f9077a24 */ /* 0x000fe200078e02ff */
[----:B------:R-:W-:Y:S01]  /*1720*/  LEA R188, P1, R8, c[0x0][0x350], 0x2 ;  /* 0x0000d40008bc7a11 */ /* 0x000fe200078210ff */
[----:B------:R-:W-:Y:S01]  /*1730*/  IMAD R0, R245, c[0x0][0x374], R6 ;  /* 0x0000dd00f5007a24 */ /* 0x000fe200078e0206 */
[----:B------:R-:W-:Y:S01]  /*1740*/  IADD3 R195, R195, -0x1, RZ ;  /* 0xffffffffc3c37810 */ /* 0x000fe20007ffe0ff */
[----:B------:R-:W-:Y:S01]  /*1750*/  IMAD R7, R248, c[0x0][0x1ac], R7 ;  /* 0x00006b00f8077a24 */ /* 0x000fe200078e0207 */
[----:B------:R-:W-:Y:S01]  /*1760*/  LEA.HI.X R189, R8, c[0x0][0x354], R10, 0x2, P1 ;  /* 0x0000d50008bd7a11 */ /* 0x000fe200008f140a */
[----:B------:R-:W-:-:S04]  /*1770*/  IMAD.WIDE.U32 R4, R248, c[0x0][0x1a8], R4 ;  /* 0x00006a00f8047a25 */ /* 0x000fc800078e0004 */
[----:B------:R-:W-:Y:S01]  /*1780*/  IMAD.WIDE.U32 R2, R245, c[0x0][0x370], R2 ;  /* 0x0000dc00f5027a25 */ /* 0x000fe200078e0002 */
[----:B------:R-:W-:-:S03]  /*1790*/  LEA R198, P3, R4, c[0x0][0x160], 0x1 ;  /* 0x0000580004c67a11 */ /* 0x000fc600078608ff */
[----:B------:R-:W-:Y:S01]  /*17a0*/  IMAD.IADD R11, R5, 0x1, R7 ;  /* 0x00000001050b7824 */ /* 0x000fe200078e0207 */
[----:B------:R-:W-:Y:S01]  /*17b0*/  LEA R196, P1, R2, c[0x0][0x330], 0x1 ;  /* 0x0000cc0002c47a11 */ /* 0x000fe200078208ff */
        /* <DEDUP_REMOVED lines=19> */
.L_x_687:
        /* <DEDUP_REMOVED lines=15> */
.L_x_688:
        /* <DEDUP_REMOVED lines=27> */
.L_x_690:
[----:B------:R-:W-:Y:S05]  /*1b90*/  BSYNC B0 ;  /* 0x0000000000007941 */ /* 0x000fea0003800000 */
.L_x_689:
        /* <DEDUP_REMOVED lines=19> */
.L_x_692:
[----:B------:R-:W-:Y:S05]  /*1cd0*/  BSYNC B0 ;  /* 0x0000000000007941 */ /* 0x000fea0003800000 */
.L_x_691:
        /* <DEDUP_REMOVED lines=25> */
.L_x_694:
[----:B------:R-:W-:Y:S05]  /*1e70*/  BSYNC B0 ;  /* 0x0000000000007941 */ /* 0x000fea0003800000 */
.L_x_693:
        /* <DEDUP_REMOVED lines=18> */
.L_x_686:
[----:B------:R-:W2:Y:S01]  /*1fa0*/  LDL R15, [R1+0x30] ;  /* 0x00003000010f7983 */ /* 0x000ea20000100800 */
[C---:B------:R-:W-:Y:S01]  /*1fb0*/  IMAD R10, R195.reuse, -0x40, R250 ;  /* 0xffffffc0c30a7824 */ /* 0x040fe200078e02fa */
[----:B------:R-:W-:Y:S01]  /*1fc0*/  LEA.HI R6, R195, R195, RZ, 0x1 ;  /* 0x000000c3c3067211 */ /* 0x000fe200078f08ff */
[----:B------:R-:W-:Y:S01]  /*1fd0*/  BSSY B0, `(.L_x_696) ;  /* 0x000001e000007945 */ /* 0x000fe20003800000 */
[----:B------:R-:W-:Y:S02]  /*1fe0*/  @P2 BAR.SYNC.DEFER_BLOCKING 0x0 ;  /* 0x0000000000002b1d */ /* 0x000fe40000010000 */
[----:B------:R-:W-:Y:S02]  /*1ff0*/  ISETP.GE.AND P5, PT, R245, R10, PT ;  /* 0x0000000af500720c */ /* 0x000fe40003fa6270 */
[----:B------:R-:W-:-:S05]  /*2000*/  LOP3.LUT R6, R6, 0xfffffffe, RZ, 0xc0, !PT ;  /* 0xfffffffe06067812 */ /* 0x000fca00078ec0ff */
[----:B------:R-:W-:-:S05]  /*2010*/  IMAD.IADD R6, R195, 0x1, -R6 ;  /* 0x00000001c3067824 */ /* 0x000fca00078e0a06 */
[----:B------:R-:W-:Y:S01]  /*2020*/  ISETP.NE.AND P0, PT, R6, 0x1, PT ;  /* 0x000000010600780c */ /* 0x000fe20003f05270 */
[----:B--2---:R-:W-:-:S05]  /*2030*/  IMAD.SHL.U32 R192, R15, 0x2, RZ ;  /* 0x000000020fc07824 */ /* 0x004fca00078e00ff */
        /* <DEDUP_REMOVED lines=23> */
.L_x_697:
[----:B------:R-:W-:Y:S05]  /*21b0*/  BSYNC B0 ;  /* 0x0000000000007941 */ /* 0x000fea0003800000 */
.L_x_696:
        /* <DEDUP_REMOVED lines=39> */
.L_x_699:
[----:B------:R-:W-:Y:S05]  /*2430*/  BSYNC B0 ;  /* 0x0000000000007941 */ /* 0x000fea0003800000 */
.L_x_698:
[----:B------:R-:W-:Y:S01]  /*2440*/  IADD3 R0, R15, 0x3000, RZ ;  /* 0x000030000f007810 */ /* 0x000fe20007ffe0ff */
[----:B------:R-:W-:Y:S03]  /*2450*/  BSSY B0, `(.L_x_700) ;  /* 0x000002d000007945 */ /* 0x000fe60003800000 */
        /* <DEDUP_REMOVED lines=16> */
.L_x_701:
        /* <DEDUP_REMOVED lines=28> */
.L_x_702:
[----:B------:R-:W-:Y:S05]  /*2720*/  BSYNC B0 ;  /* 0x0000000000007941 */ /* 0x000fea0003800000 */
.L_x_700:
        /* <DEDUP_REMOVED lines=17> */
.L_x_704:
        /* <DEDUP_REMOVED lines=38> */
.L_x_705:
[----:B------:R-:W-:Y:S05]  /*2aa0*/  BSYNC B0 ;  /* 0x0000000000007941 */ /* 0x000fea0003800000 */
.L_x_703:
        /* <DEDUP_REMOVED lines=55> */
.L_x_707:
[----:B--2---:R-:W-:Y:S05]  /*2e20*/  BSYNC B0 ;  /* 0x0000000000007941 */ /* 0x004fea0003800000 */
.L_x_706:
        /* <DEDUP_REMOVED lines=38> */
.L_x_709:
[----:B------:R-:W-:Y:S05]  /*3090*/  BSYNC B0 ;  /* 0x0000000000007941 */ /* 0x000fea0003800000 */
.L_x_708:
        /* <DEDUP_REMOVED lines=45> */
.L_x_711:
[----:B------:R-:W-:Y:S05]  /*3370*/  BSYNC B0 ;  /* 0x0000000000007941 */ /* 0x000fea0003800000 */
.L_x_710:
        /* <DEDUP_REMOVED lines=36> */
.L_x_713:
[----:B------:R-:W-:Y:S05]  /*35c0*/  BSYNC B0 ;  /* 0x0000000000007941 */ /* 0x000fea0003800000 */
.L_x_712:
[----:B------:R-:W-:Y:S01]  /*35d0*/  ISETP.NE.U32.AND P5, PT, RZ, c[0x0][0x318], PT ;  /* 0x0000c600ff007a0c */ /* 0x000fe20003fa5070 */
[----:B------:R-:W-:Y:S01]  /*35e0*/  IMAD.MOV.U32 R230, RZ, RZ, c[0x0][0x308] ;  /* 0x0000c200ffe67624 */ /* 0x000fe200078e00ff */
[----:B------:R-:W0:Y:S01]  /*35f0*/  LDGDEPBAR ;  /* 0x00000000000079af */ /* 0x000e220000000000 */
[----:B------:R-:W-:Y:S01]  /*3600*/  IMAD.MOV.U32 R231, RZ, RZ, c[0x0][0x30c] ;  /* 0x0000c300ffe77624 */ /* 0x000fe200078e00ff */
[----:B------:R-:W-:-:S13]  /*3610*/  ISETP.NE.AND.EX P5, PT, RZ, c[0x0][0x31c], PT, P5 ;  /* 0x0000c700ff007a0c */ /* 0x000fda0003fa5350 */
[----:B------:R-:W-:Y:S02]  /*3620*/  @P5 IMAD R0, R30, c[0x0][0x320], RZ ;  /* 0x0000c8001e005a24 */ /* 0x000fe400078e02ff */
[----:B-1----:R-:W-:-:S04]  /*3630*/  @P5 IMAD.WIDE.U32 R2, R34, c[0x0][0x320], R248 ;  /* 0x0000c80022025a25 */ /* 0x002fc800078e00f8 */
[----:B------:R-:W-:Y:S01]  /*3640*/  @P5 IMAD R0, R34, c[0x0][0x324], R0 ;  /* 0x0000c90022005a24 */ /* 0x000fe200078e0200 */
[----:B------:R-:W-:-:S03]  /*3650*/  @P5 LEA R4, P1, R2, c[0x0][0x318], 0x2 ;  /* 0x0000c60002045a11 */ /* 0x000fc600078210ff */
[----:B------:R-:W-:-:S05]  /*3660*/  @P5 IMAD.IADD R0, R3, 0x1, R0 ;  /* 0x0000000103005824 */ /* 0x000fca00078e0200 */
[----:B------:R-:W-:Y:S02]  /*3670*/  @P5 LEA.HI.X R5, R2, c[0x0][0x31c], R0, 0x2, P1 ;  /* 0x0000c70002055a11 */ /* 0x000fe400008f1400 */
[----:B--2---:R1:W2:Y:S04]  /*3680*/  LDG.E.64 R2, [R230.64+0x8] ;  /* 0x00000806e6027981 */ /* 0x0042a8000c1e1b00 */
[----:B----4-:R3:W4:Y:S04]  /*3690*/  @P5 LDG.E R6, [R4.64] ;  /* 0x0000000604065981 */ /* 0x010728000c1e1900 */
[----:B-1----:R-:W4:Y:S01]  /*36a0*/  LDG.E.64 R230, [R230.64] ;  /* 0x00000006e6e67981 */ /* 0x002f22000c1e1b00 */
[CC--:B------:R-:W-:Y:S01]  /*36b0*/  LEA.HI R0, R32.reuse, R31.reuse, RZ, 0x4 ;  /* 0x0000001f20007211 */ /* 0x0c0fe200078f20ff */
[----:B------:R-:W4:Y:S01]  /*36c0*/  @P5 MUFU.RCP R9, c[0x0][0x238] ;  /* 0x00008e0000095b08 */ /* 0x000f220000001000 */
[----:B------:R-:W-:Y:S01]  /*36d0*/  LEA.HI R7, R32, R31, RZ, 0x7 ;  /* 0x0000001f20077211 */ /* 0x000fe200078f38ff */
[----:B------:R-:W1:Y:S01]  /*36e0*/  S2R R10, SR_TID.X ;  /* 0x00000000000a7919 */ /* 0x000e620000002100 */
[----:B------:R-:W-:Y:S01]  /*36f0*/  LOP3.LUT R0, R0, 0xfffffff0, RZ, 0xc0, !PT ;  /* 0xfffffff000007812 */ /* 0x000fe200078ec0ff */
[----:B---3--:R-:W-:Y:S01]  /*3700*/  IMAD R5, R34, c[0x0][0x1c0], R248 ;  /* 0x0000700022057a24 */ /* 0x008fe200078e02f8 */
[----:B------:R-:W-:Y:S01]  /*3710*/  SHF.R.S32.HI R8, RZ, 0x7, R7 ;  /* 0x00000007ff087819 */ /* 0x000fe20000011407 */
[----:B------:R-:W-:Y:S01]  /*3720*/  IMAD.MOV.U32 R191, RZ, RZ, RZ ;  /* 0x000000ffffbf7224 */ /* 0x000fe200078e00ff */
[----:B------:R-:W-:Y:S01]  /*3730*/  SHF.R.S32.HI R7, RZ, 0x1f, R12 ;  /* 0x0000001fff077819 */ /* 0x000fe2000001140c */
[----:B------:R-:W-:Y:S01]  /*3740*/  IMAD.IADD R0, R31, 0x1, -R0 ;  /* 0x000000011f007824 */ /* 0x000fe200078e0a00 */
[----:B------:R-:W-:Y:S01]  /*3750*/  IADD3 R16, R250, 0x40, R16 ;  /* 0x00000040fa107810 */ /* 0x000fe20007ffe010 */
[----:B------:R-:W-:Y:S01]  /*3760*/  IMAD.MOV.U32 R180, RZ, RZ, 0x40 ;  /* 0x00000040ffb47424 */ /* 0x000fe200078e00ff */
[----:B------:R-:W-:Y:S01]  /*3770*/  IADD3 R168, R186, 0x3000, RZ ;  /* 0x00003000baa87810 */ /* 0x000fe20007ffe0ff */
[C---:B------:R-:W-:Y:S01]  /*3780*/  IMAD.SHL.U32 R176, R187.reuse, 0x2, RZ ;  /* 0x00000002bbb07824 */ /* 0x040fe200078e00ff */
[----:B------:R-:W-:Y:S01]  /*3790*/  SHF.R.S32.HI R4, RZ, 0x1f, R0 ;  /* 0x0000001fff047819 */ /* 0x000fe20000011400 */
[----:B------:R-:W-:Y:S01]  /*37a0*/  IMAD.MOV.U32 R194, RZ, RZ, R190 ;  /* 0x000000ffffc27224 */ /* 0x000fe200078e00be */
[----:B------:R-:W-:Y:S01]  /*37b0*/  IADD3 R175, R187, 0x3000, RZ ;  /* 0x00003000bbaf7810 */ /* 0x000fe20007ffe0ff */
[----:B------:R-:W-:Y:S01]  /*37c0*/  CS2R R142, SRZ ;  /* 0x00000000008e7805 */ /* 0x000fe2000001ff00 */
[----:B------:R-:W-:Y:S01]  /*37d0*/  LEA.HI R4, R4, R0, RZ, 0x3 ;  /* 0x0000000004047211 */ /* 0x000fe200078f18ff */
[----:B------:R-:W-:Y:S01]  /*37e0*/  CS2R R140, SRZ ;  /* 0x00000000008c7805 */ /* 0x000fe2000001ff00 */
[----:B------:R-:W-:Y:S01]  /*37f0*/  SEL R168, R168, R186, !P0 ;  /* 0x000000baa8a87207 */ /* 0x000fe20004000000 */
[----:B------:R-:W-:Y:S01]  /*3800*/  CS2R R146, SRZ ;  /* 0x0000000000927805 */ /* 0x000fe2000001ff00 */
[----:B------:R-:W-:Y:S01]  /*3810*/  LOP3.LUT R4, R4, 0xfffffff8, RZ, 0xc0, !PT ;  /* 0xfffffff804047812 */ /* 0x000fe200078ec0ff */
[----:B------:R-:W-:Y:S01]  /*3820*/  CS2R R144, SRZ ;  /* 0x0000000000907805 */ /* 0x000fe2000001ff00 */
[----:B------:R-:W-:Y:S01]  /*3830*/  SEL R175, R175, R187, !P0 ;  /* 0x000000bbafaf7207 */ /* 0x000fe20004000000 */
[----:B------:R-:W-:Y:S01]  /*3840*/  CS2R R138, SRZ ;  /* 0x00000000008a7805 */ /* 0x000fe2000001ff00 */
[----:B------:R-:W-:Y:S01]  /*3850*/  CS2R R136, SRZ ;  /* 0x0000000000887805 */ /* 0x000fe2000001ff00 */
[----:B------:R-:W-:Y:S01]  /*3860*/  IMAD.IADD R4, R0, 0x1, -R4 ;  /* 0x0000000100047824 */ /* 0x000fe200078e0a04 */
[----:B------:R-:W-:Y:S01]  /*3870*/  CS2R R134, SRZ ;  /* 0x0000000000867805 */ /* 0x000fe2000001ff00 */
[----:B------:R-:W-:Y:S01]  /*3880*/  IMAD.SHL.U32 R0, R5, 0x20, RZ ;  /* 0x0000002005007824 */ /* 0x000fe200078e00ff */
[----:B------:R-:W-:Y:S01]  /*3890*/  SHF.L.U32 R5, R8, 0x5, RZ ;  /* 0x0000000508057819 */ /* 0x000fe200000006ff */
[----:B-1----:R-:W-:Y:S01]  /*38a0*/  IMAD.SHL.U32 R10, R10, 0x2, RZ ;  /* 0x000000020a0a7824 */ /* 0x002fe200078e00ff */
[----:B------:R-:W-:Y:S01]  /*38b0*/  CS2R R132, SRZ ;  /* 0x0000000000847805 */ /* 0x000fe2000001ff00 */
[----:B------:R-:W-:Y:S01]  /*38c0*/  IMAD R8, R247, 0x2, R8 ;  /* 0x00000002f7087824 */ /* 0x000fe200078e0208 */
[----:B------:R-:W-:Y:S01]  /*38d0*/  CS2R R126, SRZ ;  /* 0x00000000007e7805 */ /* 0x000fe2000001ff00 */
[----:B------:R-:W-:Y:S01]  /*38e0*/  CS2R R124, SRZ ;  /* 0x00000000007c7805 */ /* 0x000fe2000001ff00 */
[----:B------:R-:W-:Y:S01]  /*38f0*/  LOP3.LUT R5, R5, 0x6, R10, 0xf8, !PT ;  /* 0x0000000605057812 */ /* 0x000fe200078ef80a */
[----:B------:R-:W-:Y:S01]  /*3900*/  CS2R R130, SRZ ;  /* 0x0000000000827805 */ /* 0x000fe2000001ff00 */
[----:B------:R-:W-:Y:S01]  /*3910*/  CS2R R128, SRZ ;  /* 0x0000000000807805 */ /* 0x000fe2000001ff00 */
[----:B------:R-:W-:Y:S01]  /*3920*/  CS2R R122, SRZ ;  /* 0x00000000007a7805 */ /* 0x000fe2000001ff00 */
[----:B------:R-:W-:Y:S01]  /*3930*/  CS2R R120, SRZ ;  /* 0x0000000000787805 */ /* 0x000fe2000001ff00 */
[----:B------:R-:W-:Y:S01]  /*3940*/  IMAD R193, R247, 0x40, R5 ;  /* 0x00000040f7c17824 */ /* 0x000fe200078e0205 */
[----:B------:R-:W-:Y:S01]  /*3950*/  CS2R R118, SRZ ;  /* 0x0000000000767805 */ /* 0x000fe2000001ff00 */
[----:B------:R-:W-:Y:S01]  /*3960*/  CS2R R116, SRZ ;  /* 0x0000000000747805 */ /* 0x000fe2000001ff00 */
[----:B------:R-:W-:Y:S01]  /*3970*/  CS2R R110, SRZ ;  /* 0x00000000006e7805 */ /* 0x000fe2000001ff00 */
[----:B------:R-:W1:Y:S01]  /*3980*/  I2F R229, R193 ;  /* 0x000000c100e57306 */ /* 0x000e620000201400 */
[C---:B------:R-:W-:Y:S01]  /*3990*/  IADD3 R240, R193.reuse, 0x11, RZ ;  /* 0x00000011c1f07810 */ /* 0x040fe20007ffe0ff */
[----:B------:R-:W-:Y:S01]  /*39a0*/  CS2R R108, SRZ ;  /* 0x00000000006c7805 */ /* 0x000fe2000001ff00 */
[C---:B------:R-:W-:Y:S01]  /*39b0*/  IADD3 R239, R193.reuse, 0x10, RZ ;  /* 0x00000010c1ef7810 */ /* 0x040fe20007ffe0ff */
[----:B------:R-:W-:Y:S01]  /*39c0*/  CS2R R114, SRZ ;  /* 0x0000000000727805 */ /* 0x000fe2000001ff00 */
[C---:B------:R-:W-:Y:S01]  /*39d0*/  IADD3 R238, R193.reuse, 0x9, RZ ;  /* 0x00000009c1ee7810 */ /* 0x040fe20007ffe0ff */
[----:B------:R-:W-:Y:S01]  /*39e0*/  CS2R R112, SRZ ;  /* 0x0000000000707805 */ /* 0x000fe2000001ff00 */
[C---:B------:R-:W-:Y:S01]  /*39f0*/  IADD3 R237, R193.reuse, 0x8, RZ ;  /* 0x00000008c1ed7810 */ /* 0x040fe20007ffe0ff */
[----:B------:R-:W3:Y:S01]  /*3a00*/  I2F R240, R240 ;  /* 0x000000f000f07306 */ /* 0x000ee20000201400 */
[----:B------:R-:W-:Y:S01]  /*3a10*/  IADD3 R236, R193, 0x1, RZ ;  /* 0x00000001c1ec7810 */ /* 0x000fe20007ffe0ff */
[----:B------:R-:W-:Y:S01]  /*3a20*/  CS2R R106, SRZ ;  /* 0x00000000006a7805 */ /* 0x000fe2000001ff00 */
[----:B------:R-:W-:Y:S01]  /*3a30*/  CS2R R104, SRZ ;  /* 0x0000000000687805 */ /* 0x000fe2000001ff00 */
[----:B------:R-:W-:Y:S01]  /*3a40*/  CS2R R102, SRZ ;  /* 0x0000000000667805 */ /* 0x000fe2000001ff00 */
[----:B------:R-:W-:Y:S01]  /*3a50*/  CS2R R100, SRZ ;  /* 0x0000000000647805 */ /* 0x000fe2000001ff00 */
[----:B------:R-:W-:Y:S01]  /*3a60*/  CS2R R62, SRZ ;  /* 0x00000000003e7805 */ /* 0x000fe2000001ff00 */
[----:B------:R-:W-:Y:S01]  /*3a70*/  CS2R R60, SRZ ;  /* 0x00000000003c7805 */ /* 0x000fe2000001ff00 */
[----:B------:R-:W1:Y:S01]  /*3a80*/  I2F R239, R239 ;  /* 0x000000ef00ef7306 */ /* 0x000e620000201400 */
[----:B------:R-:W-:Y:S01]  /*3a90*/  CS2R R66, SRZ ;  /* 0x0000000000427805 */ /* 0x000fe2000001ff00 */
        /* <DEDUP_REMOVED lines=24> */
[----:B------:R-:W-:-:S02]  /*3c20*/  IMAD.SHL.U32 R168, R168, 0x2, RZ ;  /* 0x00000002a8a87824 */ /* 0x000fc400078e00ff */
[----:B------:R-:W-:Y:S01]  /*3c30*/  IMAD.SHL.U32 R175, R175, 0x2, RZ ;  /* 0x00000002afaf7824 */ /* 0x000fe200078e00ff */
[----:B--2---:R-:W-:Y:S02]  /*3c40*/  IADD3 R12, P4, P3, R0, R2, R12 ;  /* 0x00000002000c7210 */ /* 0x004fe40007b9e00c */
[----:B------:R-:W-:Y:S02]  /*3c50*/  SHF.R.S32.HI R0, RZ, 0x1f, R0 ;  /* 0x0000001fff007819 */ /* 0x000fe40000011400 */
[----:B------:R-:W-:Y:S01]  /*3c60*/  R2P PR, R4, 0x6 ;  /* 0x0000000604007804 */ /* 0x000fe20000000000 */
[----:B----4-:R-:W-:Y:S01]  /*3c70*/  @P5 FMUL.FTZ R191, R6, R9 ;  /* 0x0000000906bf5220 */ /* 0x010fe20000410000 */
[----:B------:R-:W-:-:S03]  /*3c80*/  IADD3.X R0, R0, R3, R7, P4, P3 ;  /* 0x0000000300007210 */ /* 0x000fc600027e6407 */
[----:B------:R-:W-:Y:S02]  /*3c90*/  SEL R185, R185, 0xffffffe0, !P1 ;  /* 0xffffffe0b9b97807 */ /* 0x000fe40004800000 */
[----:B------:R2:W-:Y:S01]  /*3ca0*/  STL [R1+0x24], R0 ;  /* 0x0000240001007387 */ /* 0x0005e20000100800 */
[----:B------:R-:W-:Y:S02]  /*3cb0*/  SEL R180, R180, 0xffffffc0, !P2 ;  /* 0xffffffc0b4b47807 */ /* 0x000fe40005000000 */
[----:B------:R-:W-:Y:S02]  /*3cc0*/  IMAD.IADD R182, R181, 0x1, R185 ;  /* 0x00000001b5b67824 */ /* 0x000fe400078e02b9 */
[----:B------:R-:W-:Y:S02]  /*3cd0*/  IMAD.IADD R177, R185, 0x1, R176 ;  /* 0x00000001b9b17824 */ /* 0x000fe400078e02b0 */
[----:B------:R-:W-:Y:S02]  /*3ce0*/  IMAD.IADD R183, R181, 0x1, R180 ;  /* 0x00000001b5b77824 */ /* 0x000fe400078e02b4 */
[----:B------:R-:W-:-:S02]  /*3cf0*/  IMAD.IADD R179, R180, 0x1, R176 ;  /* 0x00000001b4b37824 */ /* 0x000fc400078e02b0 */
[C---:B------:R-:W-:Y:S02]  /*3d00*/  IMAD.IADD R184, R180.reuse, 0x1, R182 ;  /* 0x00000001b4b87824 */ /* 0x040fe400078e02b6 */
[----:B------:R-:W-:Y:S01]  /*3d10*/  IMAD.IADD R178, R180, 0x1, R177 ;  /* 0x00000001b4b27824 */ /* 0x000fe200078e02b1 */
[C---:B------:R-:W-:Y:S02]  /*3d20*/  IADD3 R2, R231.reuse, -0x56f99767, RZ ;  /* 0xa9066899e7027810 */ /* 0x040fe40007ffe0ff */
[C---:B------:R-:W-:Y:S02]  /*3d30*/  IADD3 R3, R231.reuse, -0x126145ec, RZ ;  /* 0xed9eba14e7037810 */ /* 0x040fe40007ffe0ff */
[C---:B------:R-:W-:Y:S02]  /*3d40*/  IADD3 R4, R231.reuse, -0x4498517b, RZ ;  /* 0xbb67ae85e7047810 */ /* 0x040fe40007ffe0ff */
[----:B------:R-:W-:Y:S02]  /*3d50*/  LOP3.LUT R8, R231, R8, RZ, 0x3c, !PT ;  /* 0x00000008e7087212 */ /* 0x000fe400078e3cff */
[----:B------:R-:W-:-:S02]  /*3d60*/  IADD3 R5, R230, 0x1715609d, RZ ;  /* 0x1715609de6057810 */ /* 0x000fc40007ffe0ff */
[C---:B------:R-:W-:Y:S02]  /*3d70*/  IADD3 R6, R230.reuse, -0x255992d5, RZ ;  /* 0xdaa66d2be6067810 */ /* 0x040fe40007ffe0ff */
[C---:B--2---:R-:W-:Y:S02]  /*3d80*/  IADD3 R0, R193.reuse, 0x19, RZ ;  /* 0x00000019c1007810 */ /* 0x044fe40007ffe0ff */
[----:B------:R-:W-:Y:S02]  /*3d90*/  IADD3 R5, R230, 0x3c6ef372, RZ ;  /* 0x3c6ef372e6057810 */ /* 0x000fe40007ffe0ff */
[----:B------:R2:W4:Y:S02]  /*3da0*/  I2F R242, R0 ;  /* 0x0000000000f27306 */ /* 0x0005240000201400 */
[----:B--2---:R-:W-:-:S06]  /*3db0*/  IADD3 R0, R193, 0x18, RZ ;  /* 0x00000018c1007810 */ /* 0x004fcc0007ffe0ff */
[----:B------:R2:W1:Y:S02]  /*3dc0*/  I2F R241, R0 ;  /* 0x0000000000f17306 */ /* 0x0004640000201400 */
[----:B--2---:R-:W-:-:S05]  /*3dd0*/  IMAD.IADD R0, R16, 0x1, -R201 ;  /* 0x0000000110007824 */ /* 0x004fca00078e0ac9 */
[----:B------:R2:W-:Y:S02]  /*3de0*/  STL [R1+0x20], R0 ;  /* 0x0000200001007387 */ /* 0x0005e40000100800 */
[----:B--2---:R-:W-:-:S05]  /*3df0*/  IADD3 R0, R231, 0x646e171e, RZ ;  /* 0x646e171ee7007810 */ /* 0x004fca0007ffe0ff */
[----:B------:R2:W-:Y:S04]  /*3e00*/  STL [R1+0x1c], R0 ;  /* 0x00001c0001007387 */ /* 0x0005e80000100800 */
[----:B------:R1:W-:Y:S04]  /*3e10*/  STL [R1+0x18], R2 ;  /* 0x0000180201007387 */ /* 0x0003e80000100800 */
[----:B------:R-:W-:Y:S01]  /*3e20*/  STL [R1+0x14], R3 ;  /* 0x0000140301007387 */ /* 0x000fe20000100800 */
[C---:B--2---:R-:W-:Y:S02]  /*3e30*/  IADD3 R0, R231.reuse, 0x32370b8f, RZ ;  /* 0x32370b8fe7007810 */ /* 0x044fe40007ffe0ff */
[----:B-1----:R-:W-:-:S03]  /*3e40*/  IADD3 R2, R231, 0x76cf5d0a, RZ ;  /* 0x76cf5d0ae7027810 */ /* 0x002fc60007ffe0ff */
[----:B------:R1:W-:Y:S04]  /*3e50*/  STL [R1+0x10], R0 ;  /* 0x0000100001007387 */ /* 0x0003e80000100800 */
[----:B------:R2:W-:Y:S04]  /*3e60*/  STL [R1+0xc], R2 ;  /* 0x00000c0201007387 */ /* 0x0005e80000100800 */
[----:B------:R3:W-:Y:S01]  /*3e70*/  STL [R1+0x8], R4 ;  /* 0x0000080401007387 */ /* 0x0007e20000100800 */
[----:B-1----:R-:W-:Y:S01]  /*3e80*/  MOV R0, c[0x0][0x22c] ;  /* 0x00008b0000007a02 */ /* 0x002fe20000000f00 */
[----:B--2---:R-:W-:-:S04]  /*3e90*/  IMAD.WIDE.U32 R2, R12, -0x2daee0ad, RZ ;  /* 0xd2511f530c027825 */ /* 0x004fc800078e00ff */
[----:B------:R-:W-:Y:S01]  /*3ea0*/  IMAD R0, R0, c[0x0][0x1c0], RZ ;  /* 0x0000700000007a24 */ /* 0x000fe200078e02ff */
[----:B---3--:R-:W-:Y:S01]  /*3eb0*/  IADD3 R4, R230, -0x4ab325aa, RZ ;  /* 0xb54cda56e6047810 */ /* 0x008fe20007ffe0ff */
[----:B------:R1:W-:Y:S01]  /*3ec0*/  STL.64 [R1], R2 ;  /* 0x0000000201007387 */ /* 0x0003e20000100a00 */
[----:B------:R-:W-:Y:S01]  /*3ed0*/  LOP3.LUT R218, R8, R3, RZ, 0x3c, !PT ;  /* 0x0000000308da7212 */ /* 0x000fe200078e3cff */
[C---:B------:R-:W-:Y:S01]  /*3ee0*/  IMAD.SHL.U32 R200, R0.reuse, 0x8, RZ ;  /* 0x0000000800c87824 */ /* 0x040fe200078e00ff */
[----:B------:R-:W-:Y:S02]  /*3ef0*/  SHF.L.U32 R244, R0, 0x4, RZ ;  /* 0x0000000400f47819 */ /* 0x000fe400000006ff */
[----:B------:R-:W-:Y:S01]  /*3f00*/  IADD3 R4, R230, 0x78dde6e4, RZ ;  /* 0x78dde6e4e6047810 */ /* 0x000fe20007ffe0ff */
[----:B------:R-:W-:Y:S01]  /*3f10*/  IMAD.WIDE.U32 R218, R218, -0x326172a9, RZ ;  /* 0xcd9e8d57dada7825 */ /* 0x000fe200078e00ff */
[C---:B------:R-:W-:Y:S02]  /*3f20*/  IADD3 R5, R244.reuse, 0x20, RZ ;  /* 0x00000020f4057810 */ /* 0x040fe40007ffe0ff */
[----:B------:R-:W-:-:S02]  /*3f30*/  IADD3 R6, R244, 0xa0, RZ ;  /* 0x000000a0f4067810 */ /* 0x000fc40007ffe0ff */
[----:B------:R-:W-:Y:S01]  /*3f40*/  IADD3 R4, R230, -0x61c88647, RZ ;  /* 0x9e3779b9e6047810 */ /* 0x000fe20007ffe0ff */
[----:B------:R-:W-:Y:S01]  /*3f50*/  IMAD.IADD R5, R200, 0x1, R5 ;  /* 0x00000001c8057824 */ /* 0x000fe200078e0205 */
[----:B------:R-:W-:Y:S01]  /*3f60*/  IADD3 R4, R244, 0x40, RZ ;  /* 0x00000040f4047810 */ /* 0x000fe20007ffe0ff */
[----:B------:R-:W-:-:S03]  /*3f70*/  IMAD.IADD R0, R200, 0x1, R6 ;  /* 0x00000001c8007824 */ /* 0x000fc600078e0206 */
[C---:B------:R-:W-:Y:S01]  /*3f80*/  IADD3 R5, R200.reuse, R5, RZ ;  /* 0x00000005c8057210 */ /* 0x040fe20007ffe0ff */
[C---:B------:R-:W-:Y:S02]  /*3f90*/  IMAD.IADD R4, R200.reuse, 0x1, R4 ;  /* 0x00000001c8047824 */ /* 0x040fe400078e0204 */
[C---:B------:R-:W-:Y:S02]  /*3fa0*/  IMAD.IADD R0, R200.reuse, 0x1, R0 ;  /* 0x00000001c8007824 */ /* 0x040fe400078e0200 */
[C---:B------:R-:W-:Y:S02]  /*3fb0*/  IMAD.IADD R4, R200.reuse, 0x1, R4 ;  /* 0x00000001c8047824 */ /* 0x040fe400078e0204 */
[C---:B------:R-:W-:Y:S02]  /*3fc0*/  IMAD.IADD R220, R200.reuse, 0x1, R0 ;  /* 0x00000001c8dc7824 */ /* 0x040fe400078e0200 */
[----:B------:R-:W-:Y:S01]  /*3fd0*/  IMAD.IADD R228, R200, 0x1, R5 ;  /* 0x00000001c8e47824 */ /* 0x000fe200078e0205 */
[----:B-1----:R-:W-:Y:S01]  /*3fe0*/  IADD3 R3, R244, 0x60, RZ ;  /* 0x00000060f4037810 */ /* 0x002fe20007ffe0ff */
[----:B------:R-:W-:Y:S01]  /*3ff0*/  IMAD.IADD R226, R200, 0x1, R4 ;  /* 0x00000001c8e27824 */ /* 0x000fe200078e0204 */
[----:B------:R-:W-:Y:S01]  /*4000*/  IADD3 R2, R244, 0x80, RZ ;  /* 0x00000080f4027810 */ /* 0x000fe20007ffe0ff */
[C---:B------:R-:W-:Y:S01]  /*4010*/  IMAD.IADD R227, R200.reuse, 0x1, R228 ;  /* 0x00000001c8e37824 */ /* 0x040fe200078e02e4 */
[C---:B------:R-:W-:Y:S01]  /*4020*/  IADD3 R217, R200.reuse, R220, RZ ;  /* 0x000000dcc8d97210 */ /* 0x040fe20007ffe0ff */
[----:B------:R-:W-:-:S02]  /*4030*/  IMAD.IADD R3, R200, 0x1, R3 ;  /* 0x00000001c8037824 */ /* 0x000fc400078e0203 */
[C---:B------:R-:W-:Y:S02]  /*4040*/  IMAD.IADD R2, R200.reuse, 0x1, R2 ;  /* 0x00000001c8027824 */ /* 0x040fe400078e0202 */
[C---:B------:R-:W-:Y:S02]  /*4050*/  IMAD.IADD R3, R200.reuse, 0x1, R3 ;  /* 0x00000001c8037824 */ /* 0x040fe400078e0203 */
[C---:B------:R-:W-:Y:S02]  /*4060*/  IMAD.IADD R2, R200.reuse, 0x1, R2 ;  /* 0x00000001c8027824 */ /* 0x040fe400078e0202 */
[C---:B------:R-:W-:Y:S01]  /*4070*/  IMAD.IADD R225, R200.reuse, 0x1, R226 ;  /* 0x00000001c8e17824 */ /* 0x040fe200078e02e2 */
[C---:B------:R-:W-:Y:S01]  /*4080*/  IADD3 R224, R200.reuse, R3, RZ ;  /* 0x00000003c8e07210 */ /* 0x040fe20007ffe0ff */
[C---:B------:R-:W-:Y:S02]  /*4090*/  IMAD.IADD R222, R200.reuse, 0x1, R2 ;  /* 0x00000001c8de7824 */ /* 0x040fe400078e0202 */
[----:B------:R-:W-:-:S02]  /*40a0*/  IMAD.IADD R235, R200, 0x1, R227 ;  /* 0x00000001c8eb7824 */ /* 0x000fc400078e02e3 */
[C---:B------:R-:W-:Y:S02]  /*40b0*/  IMAD.IADD R223, R200.reuse, 0x1, R224 ;  /* 0x00000001c8df7824 */ /* 0x040fe400078e02e0 */
[C---:B------:R-:W-:Y:S02]  /*40c0*/  IMAD.IADD R221, R200.reuse, 0x1, R222 ;  /* 0x00000001c8dd7824 */ /* 0x040fe400078e02de */
[C---:B------:R-:W-:Y:S02]  /*40d0*/  IMAD.IADD R234, R200.reuse, 0x1, R225 ;  /* 0x00000001c8ea7824 */ /* 0x040fe400078e02e1 */
[C---:B------:R-:W-:Y:S02]  /*40e0*/  IMAD.IADD R233, R200.reuse, 0x1, R223 ;  /* 0x00000001c8e97824 */ /* 0x040fe400078e02df */
[C---:B------:R-:W-:Y:S02]  /*40f0*/  IMAD.IADD R232, R200.reuse, 0x1, R221 ;  /* 0x00000001c8e87824 */ /* 0x040fe400078e02dd */
[----:B----4-:R-:W-:-:S02]  /*4100*/  IMAD.IADD R231, R200, 0x1, R217 ;  /* 0x00000001c8e77824 */ /* 0x010fc400078e02d9 */
.L_x_716:
[----:B------:R-:W0:Y:S01]  /*4110*/  LDGDEPBAR ;  /* 0x00000000000079af */ /* 0x000e220000000000 */
[----:B------:R-:W-:Y:S01]  /*4120*/  IMAD.IADD R0, R175, 0x1, R185 ;  /* 0x00000001af007824 */ /* 0x000fe200078e02b9 */
[----:B-----5:R-:W-:Y:S01]  /*4130*/  FSETP.NEU.FTZ.AND P0, PT, R209, -INF , PT ;  /* 0xff800000d100780b */ /* 0x020fe20003f1d000 */
[--C-:B------:R-:W-:Y:S01]  /*4140*/  IMAD.IADD R2, R175, 0x1, R180.reuse ;  /* 0x00000001af027824 */ /* 0x100fe200078e02b4 */
[----:B------:R-:W-:Y:S01]  /*4150*/  IADD3 R93, R230, 0x78dde6e4, RZ ;  /* 0x78dde6e4e65d7810 */ /* 0x000fe20007ffe0ff */
[----:B------:R-:W-:Y:S01]  /*4160*/  IMAD.IADD R3, R0, 0x1, R180 ;  /* 0x0000000100037824 */ /* 0x000fe200078e02b4 */
[----:B------:R-:W2:Y:S01]  /*4170*/  LDL R88, [R1+0x20] ;  /* 0x0000200001587983 */ /* 0x000ea20000100800 */
[----:B------:R-:W-:Y:S05]  /*4180*/  ULDC.U8 UR4, c[0x0][0x2d8] ;  /* 0x0000b60000047ab9 */ /* 0x000fea0000000000 */
[----:B------:R-:W3:Y:S06]  /*4190*/  LDL R89, [R1+0x28] ;  /* 0x0000280001597983 */ /* 0x000eec0000100800 */
[----:B------:R-:W4:Y:S06]  /*41a0*/  LDL R92, [R1+0x24] ;  /* 0x00002400015c7983 */ /* 0x000f2c0000100800 */
[----:B------:R-:W2:Y:S01]  /*41b0*/  LDL.64 R90, [R1] ;  /* 0x00000000015a7983 */ /* 0x000ea20000100a00 */
[----:B------:R-:W-:Y:S05]  /*41c0*/  DEPBAR.LE SB0, 0x0 ;  /* 0x000080000000791a */ /* 0x000fea0000000000 */
[----:B------:R-:W-:Y:S06]  /*41d0*/  BAR.SYNC.DEFER_BLOCKING 0x0 ;  /* 0x0000000000007b1d */ /* 0x000fec0000010000 */
[----:B------:R-:W-:Y:S06]  /*41e0*/  LDSM.16.M88.4 R16, [R175] ;  /* 0x00000000af10783b */ /* 0x000fec0000000200 */
[----:B------:R-:W1:Y:S06]  /*41f0*/  LDSM.16.M88.4 R8, [R172+0x12000] ;  /* 0x01200000ac08783b */ /* 0x000e6c0000000200 */
[----:B------:R-:W1:Y:S06]  /*4200*/  LDSM.16.M88.4 R68, [R172+0x12800] ;  /* 0x01280000ac44783b */ /* 0x000e6c0000000200 */
[----:B------:R-:W-:Y:S06]  /*4210*/  LDSM.16.M88.4 R72, [R0] ;  /* 0x000000000048783b */ /* 0x000fec0000000200 */
[----:B------:R-:W1:Y:S06]  /*4220*/  LDSM.16.M88.4 R76, [R169+0x12000] ;  /* 0x01200000a94c783b */ /* 0x000e6c0000000200 */
[----:B------:R-:W1:Y:S06]  /*4230*/  LDSM.16.M88.4 R80, [R169+0x12800] ;  /* 0x01280000a950783b */ /* 0x000e6c0000000200 */
[----:B------:R-:W-:Y:S01]  /*4240*/  LDSM.16.M88.4 R84, [R171+0x12000] ;  /* 0x01200000ab54783b */ /* 0x000fe20000000200 */
[C---:B-1----:R-:W-:Y:S08]  /*4250*/  HMMA.16816.F32.BF16 R4, R16.reuse, R8, RZ ;  /* 0x000000081004723c */ /* 0x042ff000000418ff */
[C---:B------:R-:W-:Y:S08]  /*4260*/  HMMA.16816.F32.BF16 R8, R16.reuse, R10, RZ ;  /* 0x0000000a1008723c */ /* 0x040ff000000418ff */
[C---:B------:R-:W-:Y:S08]  /*4270*/  HMMA.16816.F32.BF16 R12, R16.reuse, R68, RZ ;  /* 0x00000044100c723c */ /* 0x040ff000000418ff */
[----:B------:R-:W-:Y:S01]  /*4280*/  HMMA.16816.F32.BF16 R16, R16, R70, RZ ;  /* 0x000000461010723c */ /* 0x000fe200000418ff */
[----:B------:R-:W1:Y:S07]  /*4290*/  LDSM.16.M88.4 R68, [R2] ;  /* 0x000000000244783b */ /* 0x000e6e0000000200 */
[C---:B------:R-:W-:Y:S08]  /*42a0*/  HMMA.16816.F32.BF16 R4, R72.reuse, R76, R4 ;  /* 0x0000004c4804723c */ /* 0x040ff00000041804 */
[C---:B------:R-:W-:Y:S01]  /*42b0*/  HMMA.16816.F32.BF16 R8, R72.reuse, R78, R8 ;  /* 0x0000004e4808723c */ /* 0x040fe20000041808 */
[----:B------:R-:W1:Y:S07]  /*42c0*/  LDSM.16.M88.4 R76, [R171+0x12800] ;  /* 0x01280000ab4c783b */ /* 0x000e6e0000000200 */
[C---:B------:R-:W-:Y:S08]  /*42d0*/  HMMA.16816.F32.BF16 R12, R72.reuse, R80, R12 ;  /* 0x00000050480c723c */ /* 0x040ff0000004180c */
[----:B------:R-:W-:Y:S01]  /*42e0*/  HMMA.16816.F32.BF16 R16, R72, R82, R16 ;  /* 0x000000524810723c */ /* 0x000fe20000041810 */
[----:B------:R-:W-:Y:S06]  /*42f0*/  LDSM.16.M88.4 R72, [R3] ;  /* 0x000000000348783b */ /* 0x000fec0000000200 */
[----:B------:R-:W1:Y:S02]  /*4300*/  LDSM.16.M88.4 R80, [R170+0x12000] ;  /* 0x01200000aa50783b */ /* 0x000e640000000200 */
[C---:B-1----:R-:W-:Y:S08]  /*4310*/  HMMA.16816.F32.BF16 R4, R68.reuse, R84, R4 ;  /* 0x000000544404723c */ /* 0x042ff00000041804 */
[C---:B------:R-:W-:Y:S01]  /*4320*/  HMMA.16816.F32.BF16 R8, R68.reuse, R86, R8 ;  /* 0x000000564408723c */ /* 0x040fe20000041808 */
[----:B------:R-:W1:Y:S07]  /*4330*/  LDSM.16.M88.4 R84, [R170+0x12800] ;  /* 0x01280000aa54783b */ /* 0x000e6e0000000200 */
[C---:B------:R-:W-:Y:S08]  /*4340*/  HMMA.16816.F32.BF16 R12, R68.reuse, R76, R12 ;  /* 0x0000004c440c723c */ /* 0x040ff0000004180c */
[----:B------:R-:W-:Y:S01]  /*4350*/  HMMA.16816.F32.BF16 R16, R68, R78, R16 ;  /* 0x0000004e4410723c */ /* 0x000fe20000041810 */
[----:B------:R-:W-:Y:S06]  /*4360*/  LDSM.16.M88.4 R68, [R175+0x2000] ;  /* 0x00200000af44783b */ /* 0x000fec0000000200 */
[----:B------:R-:W1:Y:S01]  /*4370*/  LDSM.16.M88.4 R76, [R172+0x14000] ;  /* 0x01400000ac4c783b */ /* 0x000e620000000200 */
[C---:B------:R-:W-:Y:S08]  /*4380*/  HMMA.16816.F32.BF16 R4, R72.reuse, R80, R4 ;  /* 0x000000504804723c */ /* 0x040ff00000041804 */
[C---:B------:R-:W-:Y:S01]  /*4390*/  HMMA.16816.F32.BF16 R8, R72.reuse, R82, R8 ;  /* 0x000000524808723c */ /* 0x040fe20000041808 */
[----:B------:R-:W1:Y:S07]  /*43a0*/  LDSM.16.M88.4 R80, [R172+0x14800] ;  /* 0x01480000ac50783b */ /* 0x000e6e0000000200 */
[C---:B-1----:R-:W-:Y:S08]  /*43b0*/  HMMA.16816.F32.BF16 R12, R72.reuse, R84, R12 ;  /* 0x00000054480c723c */ /* 0x042ff0000004180c */
[----:B------:R-:W-:Y:S01]  /*43c0*/  HMMA.16816.F32.BF16 R16, R72, R86, R16 ;  /* 0x000000564810723c */ /* 0x000fe20000041810 */
[----:B------:R-:W-:Y:S06]  /*43d0*/  LDSM.16.M88.4 R72, [R0+0x2000] ;  /* 0x002000000048783b */ /* 0x000fec0000000200 */
[----:B------:R-:W1:Y:S01]  /*43e0*/  LDSM.16.M88.4 R84, [R169+0x14000] ;  /* 0x01400000a954783b */ /* 0x000e620000000200 */
[C---:B------:R-:W-:Y:S08]  /*43f0*/  HMMA.16816.F32.BF16 R4, R68.reuse, R76, R4 ;  /* 0x0000004c4404723c */ /* 0x040ff00000041804 */
[C---:B------:R-:W-:Y:S01]  /*4400*/  HMMA.16816.F32.BF16 R8, R68.reuse, R78, R8 ;  /* 0x0000004e4408723c */ /* 0x040fe20000041808 */
[----:B------:R-:W1:Y:S07]  /*4410*/  LDSM.16.M88.4 R76, [R169+0x14800] ;  /* 0x01480000a94c783b */ /* 0x000e6e0000000200 */
[C---:B------:R-:W-:Y:S08]  /*4420*/  HMMA.16816.F32.BF16 R12, R68.reuse, R80, R12 ;  /* 0x00000050440c723c */ /* 0x040ff0000004180c */
[----:B------:R-:W-:Y:S01]  /*4430*/  HMMA.16816.F32.BF16 R16, R68, R82, R16 ;  /* 0x000000524410723c */ /* 0x000fe20000041810 */
[----:B------:R-:W-:Y:S06]  /*4440*/  LDSM.16.M88.4 R68, [R2+0x2000] ;  /* 0x002000000244783b */ /* 0x000fec0000000200 */
[----:B------:R-:W3:Y:S01]  /*4450*/  LDSM.16.M88.4 R80, [R171+0x14000] ;  /* 0x01400000ab50783b */ /* 0x000ee20000000200 */
[C---:B-1----:R-:W-:Y:S08]  /*4460*/  HMMA.16816.F32.BF16 R4, R72.reuse, R84, R4 ;  /* 0x000000544804723c */ /* 0x042ff00000041804 */
[C---:B------:R-:W-:Y:S01]  /*4470*/  HMMA.16816.F32.BF16 R8, R72.reuse, R86, R8 ;  /* 0x000000564808723c */ /* 0x040fe20000041808 */
[----:B------:R-:W1:Y:S07]  /*4480*/  LDSM.16.M88.4 R84, [R171+0x14800] ;  /* 0x01480000ab54783b */ /* 0x000e6e0000000200 */
[C---:B------:R-:W-:Y:S08]  /*4490*/  HMMA.16816.F32.BF16 R12, R72.reuse, R76, R12 ;  /* 0x0000004c480c723c */ /* 0x040ff0000004180c */
[----:B------:R-:W-:Y:S01]  /*44a0*/  HMMA.16816.F32.BF16 R16, R72, R78, R16 ;  /* 0x0000004e4810723c */ /* 0x000fe20000041810 */
[----:B------:R-:W-:Y:S06]  /*44b0*/  LDSM.16.M88.4 R72, [R3+0x2000] ;  /* 0x002000000348783b */ /* 0x000fec0000000200 */
[----:B------:R-:W2:Y:S01]  /*44c0*/  LDSM.16.M88.4 R76, [R170+0x14000] ;  /* 0x01400000aa4c783b */ /* 0x000ea20000000200 */
[C---:B---3--:R-:W-:Y:S08]  /*44d0*/  HMMA.16816.F32.BF16 R4, R68.reuse, R80, R4 ;  /* 0x000000504404723c */ /* 0x048ff00000041804 */
[C---:B------:R-:W-:Y:S01]  /*44e0*/  HMMA.16816.F32.BF16 R8, R68.reuse, R82, R8 ;  /* 0x000000524408723c */ /* 0x040fe20000041808 */
[----:B------:R-:W3:Y:S07]  /*44f0*/  LDSM.16.M88.4 R80, [R170+0x14800] ;  /* 0x01480000aa50783b */ /* 0x000eee0000000200 */
[C---:B-1----:R-:W-:Y:S08]  /*4500*/  HMMA.16816.F32.BF16 R12, R68.reuse, R84, R12 ;  /* 0x00000054440c723c */ /* 0x042ff0000004180c */
[----:B------:R-:W-:Y:S01]  /*4510*/  HMMA.16816.F32.BF16 R16, R68, R86, R16 ;  /* 0x000000564410723c */ /* 0x000fe20000041810 */
[----:B------:R-:W-:Y:S06]  /*4520*/  LDSM.16.M88.4 R68, [R175+0x4000] ;  /* 0x00400000af44783b */ /* 0x000fec0000000200 */
[----:B------:R-:W1:Y:S01]  /*4530*/  LDSM.16.M88.4 R84, [R172+0x16000] ;  /* 0x01600000ac54783b */ /* 0x000e620000000200 */
[C---:B--2---:R-:W-:Y:S08]  /*4540*/  HMMA.16816.F32.BF16 R4, R72.reuse, R76, R4 ;  /* 0x0000004c4804723c */ /* 0x044ff00000041804 */
[C---:B------:R-:W-:Y:S01]  /*4550*/  HMMA.16816.F32.BF16 R8, R72.reuse, R78, R8 ;  /* 0x0000004e4808723c */ /* 0x040fe20000041808 */
[----:B------:R-:W2:Y:S07]  /*4560*/  LDSM.16.M88.4 R76, [R172+0x16800] ;  /* 0x01680000ac4c783b */ /* 0x000eae0000000200 */
[C---:B---3--:R-:W-:Y:S08]  /*4570*/  HMMA.16816.F32.BF16 R12, R72.reuse, R80, R12 ;  /* 0x00000050480c723c */ /* 0x048ff0000004180c */
[----:B------:R-:W-:Y:S01]  /*4580*/  HMMA.16816.F32.BF16 R16, R72, R82, R16 ;  /* 0x000000524810723c */ /* 0x000fe20000041810 */
[----:B------:R3:W-:Y:S06]  /*4590*/  LDSM.16.M88.4 R72, [R0+0x4000] ;  /* 0x004000000048783b */ /* 0x0007ec0000000200 */
[----:B------:R-:W4:Y:S01]  /*45a0*/  LDSM.16.M88.4 R80, [R169+0x16000] ;  /* 0x01600000a950783b */ /* 0x000f220000000200 */
[C---:B-1----:R-:W-:Y:S08]  /*45b0*/  HMMA.16816.F32.BF16 R4, R68.reuse, R84, R4 ;  /* 0x000000544404723c */ /* 0x042ff00000041804 */
[C---:B------:R-:W-:Y:S01]  /*45c0*/  HMMA.16816.F32.BF16 R8, R68.reuse, R86, R8 ;  /* 0x000000564408723c */ /* 0x040fe20000041808 */
[----:B------:R-:W1:Y:S03]  /*45d0*/  LDSM.16.M88.4 R84, [R169+0x16800] ;  /* 0x01680000a954783b */ /* 0x000e660000000200 */
[----:B---3--:R-:W-:Y:S04]  /*45e0*/  IMAD.SHL.U32 R0, R195, 0x40, RZ ;  /* 0x00000040c3007824 */ /* 0x008fe800078e00ff */
[C---:B--2---:R-:W-:Y:S03]  /*45f0*/  HMMA.16816.F32.BF16 R12, R68.reuse, R76, R12 ;  /* 0x0000004c440c723c */ /* 0x044fe6000004180c */
[----:B------:R-:W-:Y:S02]  /*4600*/  ISETP.GE.AND P6, PT, R0, R88, PT ;  /* 0x000000580000720c */ /* 0x000fe40003fc6270 */
[----:B------:R-:W2:Y:S03]  /*4610*/  LDL R88, [R1+0x8] ;  /* 0x0000080001587983 */ /* 0x000ea60000100800 */
[----:B------:R-:W-:Y:S03]  /*4620*/  HMMA.16816.F32.BF16 R16, R68, R78, R16 ;  /* 0x0000004e4410723c */ /* 0x000fe60000041810 */
[----:B------:R3:W-:Y:S06]  /*4630*/  LDSM.16.M88.4 R68, [R2+0x4000] ;  /* 0x004000000244783b */ /* 0x0007ec0000000200 */
[----:B------:R-:W1:Y:S01]  /*4640*/  LDSM.16.M88.4 R76, [R171+0x16000] ;  /* 0x01600000ab4c783b */ /* 0x000e620000000200 */
[C---:B----4-:R-:W-:Y:S08]  /*4650*/  HMMA.16816.F32.BF16 R4, R72.reuse, R80, R4 ;  /* 0x000000504804723c */ /* 0x050ff00000041804 */
[C---:B------:R-:W-:Y:S01]  /*4660*/  HMMA.16816.F32.BF16 R8, R72.reuse, R82, R8 ;  /* 0x000000524808723c */ /* 0x040fe20000041808 */
[----:B------:R-:W4:Y:S03]  /*4670*/  LDSM.16.M88.4 R80, [R171+0x16800] ;  /* 0x01680000ab50783b */ /* 0x000f260000000200 */
[----:B---3--:R-:W-:Y:S04]  /*4680*/  IMAD.SHL.U32 R2, R247, 0x40, RZ ;  /* 0x00000040f7027824 */ /* 0x008fe800078e00ff */
[C---:B-1----:R-:W-:Y:S04]  /*4690*/  HMMA.16816.F32.BF16 R12, R72.reuse, R84, R12 ;  /* 0x00000054480c723c */ /* 0x042fe8000004180c */
[----:B------:R-:W-:Y:S04]  /*46a0*/  IADD3 R2, R2, 0x40, RZ ;  /* 0x0000004002027810 */ /* 0x000fe80007ffe0ff */
[----:B------:R-:W-:Y:S01]  /*46b0*/  HMMA.16816.F32.BF16 R16, R72, R86, R16 ;  /* 0x000000564810723c */ /* 0x000fe20000041810 */
[----:B------:R1:W-:Y:S02]  /*46c0*/  LDSM.16.M88.4 R72, [R3+0x4000] ;  /* 0x004000000348783b */ /* 0x0003e40000000200 */
[-C--:B------:R-:W-:Y:S04]  /*46d0*/  ISETP.LT.AND P6, PT, R2, R201.reuse, P6 ;  /* 0x000000c90200720c */ /* 0x080fe800037c1270 */
[----:B------:R-:W3:Y:S01]  /*46e0*/  LDSM.16.M88.4 R84, [R170+0x16000] ;  /* 0x01600000aa54783b */ /* 0x000ee20000000200 */
[C---:B------:R-:W-:Y:S08]  /*46f0*/  HMMA.16816.F32.BF16 R4, R68.reuse, R76, R4 ;  /* 0x0000004c4404723c */ /* 0x040ff00000041804 */
[----:B------:R-:W-:Y:S01]  /*4700*/  @!P6 IADD3 R2, -R250, 0x1, R207 ;  /* 0x00000001fa02e810 */ /* 0x000fe20007ffe1cf */
[----:B------:R-:W-:Y:S01]  /*4710*/  FMUL.FTZ R77, R209, 1.4426950216293334961 ;  /* 0x3fb8aa3bd14d7820 */ /* 0x000fe20000410000 */
[C---:B------:R-:W-:Y:S03]  /*4720*/  HMMA.16816.F32.BF16 R8, R68.reuse, R78, R8 ;  /* 0x0000004e4408723c */ /* 0x040fe60000041808 */
[----:B-1----:R-:W-:Y:S01]  /*4730*/  IMAD R3, R195, 0x4, R89 ;  /* 0x00000004c3037824 */ /* 0x002fe200078e0259 */
[----:B------:R-:W-:Y:S02]  /*4740*/  IADD3 R89, R230, -0x61c88647, RZ ;  /* 0x9e3779b9e6597810 */ /* 0x000fe40007ffe0ff */
[----:B------:R-:W-:Y:S02]  /*4750*/  @!P6 IADD3 R0, R0, R2, R201 ;  /* 0x000000020000e210 */ /* 0x000fe40007ffe0c9 */
[C---:B----4-:R-:W-:Y:S04]  /*4760*/  HMMA.16816.F32.BF16 R12, R68.reuse, R80, R12 ;  /* 0x00000050440c723c */ /* 0x050fe8000004180c */
[----:B------:R-:W-:Y:S01]  /*4770*/  IMAD.WIDE.U32 R2, R3, -0x326172a9, RZ ;  /* 0xcd9e8d5703027825 */ /* 0x000fe200078e00ff */
[-C--:B------:R-:W-:Y:S03]  /*4780*/  @!P6 IMNMX R76, R0, R201.reuse, PT ;  /* 0x000000c9004ce217 */ /* 0x080fe60003800200 */
[----:B------:R-:W-:Y:S01]  /*4790*/  HMMA.16816.F32.BF16 R16, R68, R82, R16 ;  /* 0x000000524410723c */ /* 0x000fe20000041810 */
[----:B------:R-:W1:Y:S02]  /*47a0*/  LDSM.16.M88.4 R68, [R170+0x16800] ;  /* 0x01680000aa44783b */ /* 0x000e640000000200 */
[----:B------:R-:W-:Y:S01]  /*47b0*/  @!P6 ISETP.GE.AND P1, PT, R193, R76, PT ;  /* 0x0000004cc100e20c */ /* 0x000fe20003f26270 */
[C---:B------:R-:W-:Y:S01]  /*47c0*/  FMUL.FTZ R80, R210.reuse, 1.4426950216293334961 ;  /* 0x3fb8aa3bd2507820 */ /* 0x040fe20000410000 */
[----:B------:R-:W-:Y:S02]  /*47d0*/  LOP3.LUT R78, R3, R92, R230, 0x96, !PT ;  /* 0x0000005c034e7212 */ /* 0x000fe400078e96e6 */
[----:B------:R-:W4:Y:S01]  /*47e0*/  LDL R92, [R1+0x18] ;  /* 0x00001800015c7983 */ /* 0x000f220000100800 */
[----:B------:R-:W-:Y:S01]  /*47f0*/  LOP3.LUT R81, R219, R2, R89, 0x96, !PT ;  /* 0x00000002db517212 */ /* 0x000fe200078e9659 */
[C---:B---3--:R-:W-:Y:S04]  /*4800*/  HMMA.16816.F32.BF16 R4, R72.reuse, R84, R4 ;  /* 0x000000544804723c */ /* 0x048fe80000041804 */
[----:B------:R-:W3:Y:S01]  /*4810*/  LDL R84, [R1+0xc] ;  /* 0x00000c0001547983 */ /* 0x000ee20000100800 */
[----:B------:R-:W-:Y:S01]  /*4820*/  FSEL R3, R77, RZ, P0 ;  /* 0x000000ff4d037208 */ /* 0x000fe20000000000 */
[----:B------:R-:W-:Y:S01]  /*4830*/  IMAD.WIDE.U32 R82, R81, -0x2daee0ad, RZ ;  /* 0xd2511f5351527825 */ /* 0x000fe200078e00ff */
[----:B------:R-:W-:Y:S01]  /*4840*/  @!P6 IADD3 R77, R193, 0x1, RZ ;  /* 0x00000001c14de810 */ /* 0x000fe20007ffe0ff */
[C---:B------:R-:W-:Y:S02]  /*4850*/  HMMA.16816.F32.BF16 R8, R72.reuse, R86, R8 ;  /* 0x000000564808723c */ /* 0x040fe40000041808 */
[----:B------:R-:W4:Y:S01]  /*4860*/  LDL R86, [R1+0x14] ;  /* 0x0000140001567983 */ /* 0x000f220000100800 */
[----:B------:R-:W-:Y:S01]  /*4870*/  FSETP.NEU.FTZ.AND P0, PT, R210, -INF , PT ;  /* 0xff800000d200780b */ /* 0x000fe20003f1d000 */
[----:B------:R-:W-:Y:S01]  /*4880*/  IMAD.WIDE.U32 R78, R78, -0x2daee0ad, RZ ;  /* 0xd2511f534e4e7825 */ /* 0x000fe200078e00ff */
[----:B------:R-:W-:Y:S02]  /*4890*/  @!P6 IADD3 R2, R0, 0x8, RZ ;  /* 0x000000080002e810 */ /* 0x000fe40007ffe0ff */
[----:B------:R-:W-:Y:S01]  /*48a0*/  IADD3 R85, R230, 0x3c6ef372, RZ ;  /* 0x3c6ef372e6557810 */ /* 0x000fe20007ffe0ff */
[----:B------:R-:W4:Y:S01]  /*48b0*/  LDL R81, [R1+0x1c] ;  /* 0x00001c0001517983 */ /* 0x000f220000100800 */
[----:B------:R-:W-:Y:S03]  /*48c0*/  @!P6 IMNMX R2, R2, R201, PT ;  /* 0x000000c90202e217 */ /* 0x000fe60003800200 */
[----:B------:R-:W-:Y:S02]  /*48d0*/  FSEL R0, R80, RZ, P0 ;  /* 0x000000ff50007208 */ /* 0x000fe40000000000 */
[----:B------:R-:W-:Y:S02]  /*48e0*/  @!P6 ISETP.GE.AND P0, PT, R77, R2, PT ;  /* 0x000000024d00e20c */ /* 0x000fe40003f06270 */
[-C--:B------:R-:W-:Y:S02]  /*48f0*/  FFMA.FTZ R4, R229, R191.reuse, R4 ;  /* 0x000000bfe5047223 */ /* 0x080fe40000010004 */
[CC--:B------:R-:W-:Y:S02]  /*4900*/  FFMA.FTZ R5, R236.reuse, R191.reuse, R5 ;  /* 0x000000bfec057223 */ /* 0x0c0fe40000010005 */
[-C--:B------:R-:W-:Y:S01]  /*4910*/  FFMA.FTZ R7, R236, R191.reuse, R7 ;  /* 0x000000bfec077223 */ /* 0x080fe20000010007 */
[----:B------:R-:W-:Y:S01]  /*4920*/  @!P6 FSEL R4, R4, -INF , !P1 ;  /* 0xff8000000404e808 */ /* 0x000fe20004800000 */
[C---:B-1----:R-:W-:Y:S03]  /*4930*/  HMMA.16816.F32.BF16 R12, R72.reuse, R68, R12 ;  /* 0x00000044480c723c */ /* 0x042fe6000004180c */
[----:B------:R-:W-:Y:S01]  /*4940*/  @!P6 ISETP.GE.AND P1, PT, R77, R76, PT ;  /* 0x0000004c4d00e20c */ /* 0x000fe20003f26270 */
[--C-:B------:R-:W-:Y:S01]  /*4950*/  FFMA.FTZ R4, R4, c[0x0][0x23c], -R3.reuse ;  /* 0x00008f0004047a23 */ /* 0x100fe20000010803 */
[----:B------:R-:W-:Y:S01]  /*4960*/  @!P6 FSEL R7, R7, -INF , !P0 ;  /* 0xff8000000707e808 */ /* 0x000fe20004000000 */
[-C--:B------:R-:W-:Y:S01]  /*4970*/  FFMA.FTZ R6, R229, R191.reuse, R6 ;  /* 0x000000bfe5067223 */ /* 0x080fe20000010006 */
[----:B------:R-:W-:Y:S01]  /*4980*/  @!P6 FSEL R5, R5, -INF , !P1 ;  /* 0xff8000000505e808 */ /* 0x000fe20004800000 */
[----:B------:R-:W-:Y:S01]  /*4990*/  HMMA.16816.F32.BF16 R16, R72, R70, R16 ;  /* 0x000000464810723c */ /* 0x000fe20000041810 */
[----:B------:R-:W-:Y:S02]  /*49a0*/  MUFU.EX2 R89, R4 ;  /* 0x0000000400597308 */ /* 0x000fe40000000800 */
[----:B------:R-:W-:Y:S01]  /*49b0*/  @!P6 ISETP.GE.AND P1, PT, R193, R2, PT ;  /* 0x00000002c100e20c */ /* 0x000fe20003f26270 */
[----:B------:R-:W-:Y:S01]  /*49c0*/  FFMA.FTZ R5, R5, c[0x0][0x23c], -R3 ;  /* 0x00008f0005057a23 */ /* 0x000fe20000010803 */
[----:B------:R-:W-:Y:S01]  /*49d0*/  @!P6 IADD3 R68, R193, 0x9, RZ ;  /* 0x00000009c144e810 */ /* 0x000fe20007ffe0ff */
[-C--:B------:R-:W-:Y:S01]  /*49e0*/  FFMA.FTZ R8, R237, R191.reuse, R8 ;  /* 0x000000bfed087223 */ /* 0x080fe20000010008 */
[----:B------:R-:W-:Y:S01]  /*49f0*/  @!P6 FSEL R6, R6, -INF , !P1 ;  /* 0xff8000000606e808 */ /* 0x000fe20004800000 */
[-C--:B------:R-:W-:Y:S01]  /*4a00*/  FFMA.FTZ R9, R238, R191.reuse, R9 ;  /* 0x000000bfee097223 */ /* 0x080fe20000010009 */
[----:B------:R-:W-:Y:S02]  /*4a10*/  @!P6 IADD3 R69, R193, 0x18, RZ ;  /* 0x00000018c145e810 */ /* 0x000fe40007ffe0ff */
[----:B------:R-:W-:Y:S01]  /*4a20*/  MUFU.EX2 R87, R5 ;  /* 0x0000000500577308 */ /* 0x000fe20000000800 */
[----:B------:R-:W-:Y:S01]  /*4a30*/  FFMA.FTZ R6, R6, c[0x0][0x23c], -R0 ;  /* 0x00008f0006067a23 */ /* 0x000fe20000010800 */
[-C--:B------:R-:W-:Y:S01]  /*4a40*/  @!P6 ISETP.GE.AND P1, PT, R69, R76.reuse, PT ;  /* 0x0000004c4500e20c */ /* 0x080fe20003f26270 */
[-C--:B------:R-:W-:Y:S02]  /*4a50*/  FFMA.FTZ R11, R238, R191.reuse, R11 ;  /* 0x000000bfee0b7223 */ /* 0x080fe4000001000b */
[-C--:B------:R-:W-:Y:S02]  /*4a60*/  FFMA.FTZ R10, R237, R191.reuse, R10 ;  /* 0x000000bfed0a7223 */ /* 0x080fe4000001000a */
[CC--:B------:R-:W-:Y:S02]  /*4a70*/  FFMA.FTZ R12, R239.reuse, R191.reuse, R12 ;  /* 0x000000bfef0c7223 */ /* 0x0c0fe4000001000c */
[CC--:B------:R-:W-:Y:S01]  /*4a80*/  FFMA.FTZ R13, R240.reuse, R191.reuse, R13 ;  /* 0x000000bff00d7223 */ /* 0x0c0fe2000001000d */
[----:B------:R1:W-:Y:S01]  /*4a90*/  MUFU.EX2 R91, R6 ;  /* 0x00000006005b7308 */ /* 0x0003e20000000800 */
[-C--:B------:R-:W-:Y:S02]  /*4aa0*/  FFMA.FTZ R15, R240, R191.reuse, R15 ;  /* 0x000000bff00f7223 */ /* 0x080fe4000001000f */
[-C--:B------:R-:W-:Y:S02]  /*4ab0*/  FFMA.FTZ R14, R239, R191.reuse, R14 ;  /* 0x000000bfef0e7223 */ /* 0x080fe4000001000e */
[CC--:B------:R-:W-:Y:S02]  /*4ac0*/  FFMA.FTZ R17, R242.reuse, R191.reuse, R17 ;  /* 0x000000bff2117223 */ /* 0x0c0fe40000010011 */
[CC--:B------:R-:W-:Y:S02]  /*4ad0*/  FFMA.FTZ R16, R241.reuse, R191.reuse, R16 ;  /* 0x000000bff1107223 */ /* 0x0c0fe40000010010 */
[-C--:B------:R-:W-:Y:S02]  /*4ae0*/  FFMA.FTZ R19, R242, R191.reuse, R19 ;  /* 0x000000bff2137223 */ /* 0x080fe40000010013 */
[----:B------:R-:W-:Y:S01]  /*4af0*/  FFMA.FTZ R18, R241, R191, R18 ;  /* 0x000000bff1127223 */ /* 0x000fe20000010012 */
[----:B------:R-:W-:Y:S05]  /*4b00*/  @!P6 FSEL R16, R16, -INF , !P1 ;  /* 0xff8000001010e808 */ /* 0x000fea0004800000 */
[--C-:B------:R-:W-:Y:S01]  /*4b10*/  FFMA.FTZ R16, R16, c[0x0][0x23c], -R3.reuse ;  /* 0x00008f0010107a23 */ /* 0x100fe20000010803 */
[----:B-1----:R-:W-:Y:S04]  /*4b20*/  @!P6 IADD3 R6, R193, 0x10, RZ ;  /* 0x00000010c106e810 */ /* 0x002fe80007ffe0ff */
[----:B------:R-:W-:Y:S04]  /*4b30*/  @!P6 ISETP.GE.AND P5, PT, R6, R76, PT ;  /* 0x0000004c0600e20c */ /* 0x000fe80003fa6270 */
[----:B------:R-:W-:Y:S02]  /*4b40*/  @!P6 FSEL R12, R12, -INF , !P5 ;  /* 0xff8000000c0ce808 */ /* 0x000fe40006800000 */
[----:B------:R-:W-:Y:S03]  /*4b50*/  @!P6 ISETP.GE.AND P5, PT, R69, R2, PT ;  /* 0x000000024500e20c */ /* 0x000fe60003fa6270 */
[----:B------:R-:W-:Y:S01]  /*4b60*/  FFMA.FTZ R12, R12, c[0x0][0x23c], -R3 ;  /* 0x00008f000c0c7a23 */ /* 0x000fe20000010803 */
[----:B------:R-:W-:Y:S05]  /*4b70*/  @!P6 FSEL R18, R18, -INF , !P5 ;  /* 0xff8000001212e808 */ /* 0x000fea0006800000 */
[----:B------:R-:W-:Y:S01]  /*4b80*/  FFMA.FTZ R18, R18, c[0x0][0x23c], -R0 ;  /* 0x00008f0012127a23 */ /* 0x000fe20000010800 */
[----:B--2---:R-:W-:Y:S05]  /*4b90*/  LOP3.LUT R4, R79, R90, R88, 0x96, !PT ;  /* 0x0000005a4f047212 */ /* 0x004fea00078e9658 */
[----:B------:R-:W-:Y:S05]  /*4ba0*/  IMAD.WIDE.U32 R4, R4, -0x326172a9, RZ ;  /* 0xcd9e8d5704047825 */ /* 0x000fea00078e00ff */
[----:B------:R-:W-:Y:S01]  /*4bb0*/  LOP3.LUT R77, R5, R218, R85, 0x96, !PT ;  /* 0x000000da054d7212 */ /* 0x000fe200078e9655 */
[----:B------:R-:W-:Y:S01]  /*4bc0*/  FFMA.FTZ R5, R7, c[0x0][0x23c], -R0 ;  /* 0x00008f0007057a23 */ /* 0x000fe20000010800 */
[----:B------:R-:W2:Y:S01]  /*4bd0*/  LDL R85, [R1+0x10] ;  /* 0x0000100001557983 */ /* 0x000ea20000100800 */
[----:B------:R-:W-:Y:S02]  /*4be0*/  @!P6 IADD3 R7, R193, 0x11, RZ ;  /* 0x00000011c107e810 */ /* 0x000fe40007ffe0ff */
[----:B------:R1:W-:Y:S02]  /*4bf0*/  MUFU.EX2 R90, R5 ;  /* 0x00000005005a7308 */ /* 0x0003e40000000800 */
[----:B------:R-:W-:Y:S04]  /*4c00*/  @!P6 ISETP.GE.AND P2, PT, R7, R76, PT ;  /* 0x0000004c0700e20c */ /* 0x000fe80003f46270 */
[----:B------:R-:W-:Y:S05]  /*4c10*/  @!P6 FSEL R13, R13, -INF , !P2 ;  /* 0xff8000000d0de808 */ /* 0x000fea0005000000 */
[--C-:B------:R-:W-:Y:S01]  /*4c20*/  FFMA.FTZ R13, R13, c[0x0][0x23c], -R3.reuse ;  /* 0x00008f000d0d7a23 */ /* 0x100fe20000010803 */
[----:B---3--:R-:W-:Y:S02]  /*4c30*/  LOP3.LUT R78, R83, R78, R84, 0x96, !PT ;  /* 0x0000004e534e7212 */ /* 0x008fe400078e9654 */
[----:B------:R-:W-:Y:S03]  /*4c40*/  IADD3 R84, R230, -0x255992d5, RZ ;  /* 0xdaa66d2be6547810 */ /* 0x000fe60007ffe0ff */
[----:B------:R-:W-:Y:S05]  /*4c50*/  IMAD.WIDE.U32 R78, R78, -0x326172a9, RZ ;  /* 0xcd9e8d574e4e7825 */ /* 0x000fea00078e00ff */
[----:B------:R-:W-:Y:S02]  /*4c60*/  LOP3.LUT R80, R79, R4, R84, 0x96, !PT ;  /* 0x000000044f507212 */ /* 0x000fe400078e9654 */
[C---:B------:R-:W-:Y:S02]  /*4c70*/  @!P6 IADD3 R4, R193.reuse, 0x8, RZ ;  /* 0x00000008c104e810 */ /* 0x040fe40007ffe0ff */
[----:B------:R-:W-:Y:S02]  /*4c80*/  @!P6 IADD3 R79, R193, 0x19, RZ ;  /* 0x00000019c14fe810 */ /* 0x000fe40007ffe0ff */
[C---:B------:R-:W-:Y:S02]  /*4c90*/  @!P6 ISETP.GE.AND P0, PT, R4.reuse, R76, PT ;  /* 0x0000004c0400e20c */ /* 0x040fe40003f06270 */
[----:B------:R-:W-:Y:S01]  /*4ca0*/  @!P6 ISETP.GE.AND P3, PT, R4, R2, PT ;  /* 0x000000020400e20c */ /* 0x000fe20003f66270 */
[----:B-1----:R-:W-:Y:S01]  /*4cb0*/  IMAD.WIDE.U32 R4, R77, -0x2daee0ad, RZ ;  /* 0xd2511f534d047825 */ /* 0x002fe200078e00ff */
[----:B------:R-:W-:Y:S02]  /*4cc0*/  @!P6 FSEL R8, R8, -INF , !P0 ;  /* 0xff8000000808e808 */ /* 0x000fe40004000000 */
[-C--:B------:R-:W-:Y:S02]  /*4cd0*/  @!P6 ISETP.GE.AND P0, PT, R68, R76.reuse, PT ;  /* 0x0000004c4400e20c */ /* 0x080fe40003f06270 */
[----:B------:R-:W-:Y:S01]  /*4ce0*/  @!P6 ISETP.GE.AND P4, PT, R79, R76, PT ;  /* 0x0000004c4f00e20c */ /* 0x000fe20003f86270 */
[--C-:B------:R-:W-:Y:S01]  /*4cf0*/  FFMA.FTZ R8, R8, c[0x0][0x23c], -R3.reuse ;  /* 0x00008f0008087a23 */ /* 0x100fe20000010803 */
[----:B------:R-:W-:Y:S01]  /*4d00*/  @!P6 FSEL R9, R9, -INF , !P0 ;  /* 0xff8000000909e808 */ /* 0x000fe20004000000 */
[----:B------:R-:W-:Y:S01]  /*4d10*/  IMAD.WIDE.U32 R76, R80, -0x2daee0ad, RZ ;  /* 0xd2511f53504c7825 */ /* 0x000fe200078e00ff */
[-C--:B------:R-:W-:Y:S01]  /*4d20*/  @!P6 ISETP.GE.AND P0, PT, R68, R2.reuse, PT ;  /* 0x000000024400e20c */ /* 0x080fe20003f06270 */
[----:B------:R4:W-:Y:S01]  /*4d30*/  MUFU.EX2 R84, R8 ;  /* 0x0000000800547308 */ /* 0x0009e20000000800 */
[----:B------:R-:W-:Y:S01]  /*4d40*/  @!P6 FSEL R10, R10, -INF , !P3 ;  /* 0xff8000000a0ae808 */ /* 0x000fe20005800000 */
[--C-:B------:R-:W-:Y:S01]  /*4d50*/  FFMA.FTZ R9, R9, c[0x0][0x23c], -R3.reuse ;  /* 0x00008f0009097a23 */ /* 0x100fe20000010803 */
[----:B------:R-:W-:Y:S02]  /*4d60*/  @!P6 FSEL R11, R11, -INF , !P0 ;  /* 0xff8000000b0be808 */ /* 0x000fe40004000000 */
[-C--:B------:R-:W-:Y:S01]  /*4d70*/  @!P6 ISETP.GE.AND P3, PT, R6, R2.reuse, PT ;  /* 0x000000020600e20c */ /* 0x080fe20003f66270 */
[--C-:B------:R-:W-:Y:S01]  /*4d80*/  FFMA.FTZ R10, R10, c[0x0][0x23c], -R0.reuse ;  /* 0x00008f000a0a7a23 */ /* 0x100fe20000010800 */
[-C--:B------:R-:W-:Y:S01]  /*4d90*/  @!P6 ISETP.GE.AND P0, PT, R7, R2.reuse, PT ;  /* 0x000000020700e20c */ /* 0x080fe20003f06270 */
[--C-:B------:R-:W-:Y:S01]  /*4da0*/  FFMA.FTZ R11, R11, c[0x0][0x23c], -R0.reuse ;  /* 0x00008f000b0b7a23 */ /* 0x100fe20000010800 */
[----:B------:R-:W-:Y:S01]  /*4db0*/  @!P6 ISETP.GE.AND P2, PT, R79, R2, PT ;  /* 0x000000024f00e20c */ /* 0x000fe20003f46270 */
[----:B------:R-:W-:Y:S01]  /*4dc0*/  MUFU.EX2 R88, R10 ;  /* 0x0000000a00587308 */ /* 0x000fe20000000800 */
[----:B------:R-:W-:Y:S02]  /*4dd0*/  @!P6 FSEL R15, R15, -INF , !P0 ;  /* 0xff8000000f0fe808 */ /* 0x000fe40004000000 */
[----:B------:R-:W-:Y:S02]  /*4de0*/  @!P6 FSEL R14, R14, -INF , !P3 ;  /* 0xff8000000e0ee808 */ /* 0x000fe40005800000 */
[----:B------:R-:W-:Y:S01]  /*4df0*/  @!P6 FSEL R17, R17, -INF , !P4 ;  /* 0xff8000001111e808 */ /* 0x000fe20006000000 */
[--C-:B------:R-:W-:Y:S01]  /*4e00*/  FFMA.FTZ R15, R15, c[0x0][0x23c], -R0.reuse ;  /* 0x00008f000f0f7a23 */ /* 0x100fe20000010800 */
[----:B------:R-:W-:Y:S01]  /*4e10*/  @!P6 FSEL R19, R19, -INF , !P2 ;  /* 0xff8000001313e808 */ /* 0x000fe20005000000 */
[--C-:B------:R-:W-:Y:S02]  /*4e20*/  FFMA.FTZ R14, R14, c[0x0][0x23c], -R0.reuse ;  /* 0x00008f000e0e7a23 */ /* 0x100fe40000010800 */
[----:B------:R-:W-:Y:S01]  /*4e30*/  FFMA.FTZ R3, R17, c[0x0][0x23c], -R3 ;  /* 0x00008f0011037a23 */ /* 0x000fe20000010803 */
[----:B------:R-:W-:Y:S01]  /*4e40*/  MUFU.EX2 R80, R13 ;  /* 0x0000000d00507308 */ /* 0x000fe20000000800 */
[----:B------:R-:W-:Y:S01]  /*4e50*/  FFMA.FTZ R0, R19, c[0x0][0x23c], -R0 ;  /* 0x00008f0013007a23 */ /* 0x000fe20000010800 */
[----:B----4-:R-:W-:Y:S02]  /*4e60*/  LOP3.LUT R8, R77, R4, R86, 0x96, !PT ;  /* 0x000000044d087212 */ /* 0x010fe400078e9656 */
[----:B------:R-:W-:Y:S06]  /*4e70*/  IADD3 R86, R230, 0x1715609d, RZ ;  /* 0x1715609de6567810 */ /* 0x000fec0007ffe0ff */
[----:B------:R-:W1:Y:S10]  /*4e80*/  MUFU.EX2 R77, R0 ;  /* 0x00000000004d7308 */ /* 0x000e740000000800 */
[----:B------:R-:W-:Y:S10]  /*4e90*/  MUFU.EX2 R83, R14 ;  /* 0x0000000e00537308 */ /* 0x000ff40000000800 */
[----:B------:R-:W-:Y:S01]  /*4ea0*/  MUFU.EX2 R79, R18 ;  /* 0x00000012004f7308 */ /* 0x000fe20000000800 */
[----:B--2---:R-:W-:Y:S09]  /*4eb0*/  LOP3.LUT R5, R5, R82, R85, 0x96, !PT ;  /* 0x0000005205057212 */ /* 0x004ff200078e9655 */
[----:B------:R2:W-:Y:S01]  /*4ec0*/  MUFU.EX2 R85, R9 ;  /* 0x0000000900557308 */ /* 0x0005e20000000800 */
[----:B------:R-:W-:Y:S05]  /*4ed0*/  IMAD.WIDE.U32 R4, R5, -0x326172a9, RZ ;  /* 0xcd9e8d5705047825 */ /* 0x000fea00078e00ff */
[----:B------:R-:W-:Y:S04]  /*4ee0*/  LOP3.LUT R6, R5, R78, R93, 0x96, !PT ;  /* 0x0000004e05067212 */ /* 0x000fe800078e965d */
[----:B------:R-:W-:Y:S01]  /*4ef0*/  MUFU.EX2 R82, R12 ;  /* 0x0000000c00527308 */ /* 0x000fe20000000800 */
[----:B------:R-:W-:Y:S05]  /*4f00*/  IMAD.WIDE.U32 R6, R6, -0x2daee0ad, RZ ;  /* 0xd2511f5306067825 */ /* 0x000fea00078e00ff */
[----:B------:R-:W-:Y:S01]  /*4f10*/  LOP3.LUT R76, R7, R76, R92, 0x96, !PT ;  /* 0x0000004c074c7212 */ /* 0x000fe200078e965c */
[----:B------:R-:W-:Y:S03]  /*4f20*/  IMAD.MOV.U32 R92, RZ, RZ, c[0x0][0x22c] ;  /* 0x00008b00ff5c7624 */ /* 0x000fe600078e00ff */
[----:B------:R-:W3:Y:S01]  /*4f30*/  MUFU.EX2 R78, R16 ;  /* 0x00000010004e7308 */ /* 0x000ee20000000800 */
[----:B------:R-:W-:Y:S02]  /*4f40*/  IMAD R92, R92, c[0x0][0x1c0], RZ ;  /* 0x000070005c5c7a24 */ /* 0x000fe400078e02ff */
[----:B--2---:R-:W-:Y:S04]  /*4f50*/  IMAD.WIDE.U32 R8, R8, -0x326172a9, RZ ;  /* 0xcd9e8d5708087825 */ /* 0x004fe800078e00ff */
[----:B------:R-:W-:Y:S01]  /*4f60*/  IMAD.U32 R92, R92, -0x40, RZ ;  /* 0xffffffc05c5c7824 */ /* 0x000fe200078e00ff */
[----:B------:R-:W-:Y:S02]  /*4f70*/  LOP3.LUT R4, R9, R4, R86, 0x96, !PT ;  /* 0x0000000409047212 */ /* 0x000fe400078e9656 */
[----:B------:R2:W4:Y:S03]  /*4f80*/  MUFU.EX2 R86, R11 ;  /* 0x0000000b00567308 */ /* 0x0005260000000800 */
[----:B------:R-:W-:Y:S05]  /*4f90*/  IMAD.WIDE.U32 R4, R4, -0x2daee0ad, RZ ;  /* 0xd2511f5304047825 */ /* 0x000fea00078e00ff */
[C---:B------:R-:W-:Y:S02]  /*4fa0*/  LOP3.LUT R68, R4.reuse, 0xffff, RZ, 0xc0, !PT ;  /* 0x0000ffff04447812 */ /* 0x040fe400078ec0ff */
[----:B------:R-:W-:Y:S02]  /*4fb0*/  SHF.R.U32.HI R2, RZ, 0x18, R4 ;  /* 0x00000018ff027819 */ /* 0x000fe40000011604 */
[----:B------:R-:W-:Y:S02]  /*4fc0*/  LOP3.LUT R6, R5, R6, R81, 0x96, !PT ;  /* 0x0000000605067212 */ /* 0x000fe400078e9651 */
[----:B------:R-:W-:Y:S02]  /*4fd0*/  LOP3.LUT R7, R4, 0xff, RZ, 0xc0, !PT ;  /* 0x000000ff04077812 */ /* 0x000fe400078ec0ff */
[----:B------:R-:W-:Y:S02]  /*4fe0*/  IADD3 R81, R230, -0x4ab325aa, RZ ;  /* 0xb54cda56e6517810 */ /* 0x000fe40007ffe0ff */
[----:B------:R-:W-:Y:S02]  /*4ff0*/  ISETP.LE.U32.AND P0, PT, R2, UR4, PT ;  /* 0x0000000402007c0c */ /* 0x000fe4000bf03070 */
[----:B------:R-:W-:Y:S02]  /*5000*/  ISETP.LE.U32.AND P3, PT, R7, UR4, PT ;  /* 0x0000000407007c0c */ /* 0x000fe4000bf63070 */
[----:B------:R-:W-:Y:S02]  /*5010*/  SHF.R.U32.HI R0, RZ, 0x8, R68 ;  /* 0x00000008ff007819 */ /* 0x000fe40000011644 */
[----:B--2---:R-:W-:Y:S01]  /*5020*/  SHF.R.U32.HI R11, RZ, 0x10, R4 ;  /* 0x00000010ff0b7819 */ /* 0x004fe20000011604 */
[----:B------:R-:W-:Y:S01]  /*5030*/  IMAD.WIDE.U32 R4, R76, -0x326172a9, RZ ;  /* 0xcd9e8d574c047825 */ /* 0x000fe200078e00ff */
[----:B------:R-:W-:Y:S01]  /*5040*/  LOP3.LUT R0, R0, 0xffff, RZ, 0xc0, !PT ;  /* 0x0000ffff00007812 */ /* 0x000fe200078ec0ff */
[----:B------:R2:W2:Y:S03]  /*5050*/  MUFU.EX2 R76, R3 ;  /* 0x00000003004c7308 */ /* 0x0004a60000000800 */
[----:B------:R-:W-:Y:S01]  /*5060*/  LOP3.LUT R2, R5, R8, R81, 0x96, !PT ;  /* 0x0000000805027212 */ /* 0x000fe200078e9651 */
[----:B-1----:R-:W-:Y:S01]  /*5070*/  @!P0 FADD.FTZ R77, -R77, -RZ ;  /* 0x800000ff4d4d8221 */ /* 0x002fe20000010100 */
[----:B------:R-:W-:Y:S01]  /*5080*/  LOP3.LUT R7, R4, 0xffff, RZ, 0xc0, !PT ;  /* 0x0000ffff04077812 */ /* 0x000fe200078ec0ff */
[----:B---3--:R-:W-:Y:S01]  /*5090*/  @!P3 FADD.FTZ R78, -R78, -RZ ;  /* 0x800000ff4e4eb221 */ /* 0x008fe20000010100 */
[----:B------:R-:W-:Y:S02]  /*50a0*/  LOP3.LUT R5, R2, 0xff, RZ, 0xc0, !PT ;  /* 0x000000ff02057812 */ /* 0x000fe400078ec0ff */
[----:B------:R-:W-:Y:S01]  /*50b0*/  LOP3.LUT R9, R4, 0xff, RZ, 0xc0, !PT ;  /* 0x000000ff04097812 */ /* 0x000fe200078ec0ff */
[----:B------:R-:W1:Y:S01]  /*50c0*/  MUFU.EX2 R81, R15 ;  /* 0x0000000f00517308 */ /* 0x000e620000000800 */
[--C-:B------:R-:W-:Y:S02]  /*50d0*/  SHF.R.U32.HI R8, RZ, 0x10, R4.reuse ;  /* 0x00000010ff087819 */ /* 0x100fe40000011604 */
[----:B------:R-:W-:Y:S02]  /*50e0*/  SHF.R.U32.HI R10, RZ, 0x18, R4 ;  /* 0x00000018ff0a7819 */ /* 0x000fe40000011604 */
[----:B------:R-:W-:Y:S02]  /*50f0*/  ISETP.LE.U32.AND P1, PT, R5, UR4, PT ;  /* 0x0000000405007c0c */ /* 0x000fe4000bf23070 */
[----:B------:R-:W-:Y:S02]  /*5100*/  LOP3.LUT R5, R2, 0xffff, RZ, 0xc0, !PT ;  /* 0x0000ffff02057812 */ /* 0x000fe400078ec0ff */
[--C-:B------:R-:W-:Y:S02]  /*5110*/  SHF.R.U32.HI R4, RZ, 0x10, R2.reuse ;  /* 0x00000010ff047819 */ /* 0x100fe40000011602 */
[----:B------:R-:W-:Y:S02]  /*5120*/  SHF.R.U32.HI R5, RZ, 0x8, R5 ;  /* 0x00000008ff057819 */ /* 0x000fe40000011605 */
[----:B------:R-:W-:Y:S02]  /*5130*/  LOP3.LUT R4, R4, 0xff, RZ, 0xc0, !PT ;  /* 0x000000ff04047812 */ /* 0x000fe400078ec0ff */
[----:B------:R-:W-:Y:S02]  /*5140*/  SHF.R.U32.HI R2, RZ, 0x18, R2 ;  /* 0x00000018ff027819 */ /* 0x000fe40000011602 */
[----:B------:R-:W-:Y:S01]  /*5150*/  ISETP.LE.U32.AND P4, PT, R4, UR4, PT ;  /* 0x0000000404007c0c */ /* 0x000fe2000bf83070 */
[----:B------:R-:W-:Y:S01]  /*5160*/  @!P1 FADD.FTZ R89, -R89, -RZ ;  /* 0x800000ff59599221 */ /* 0x000fe20000010100 */
[----:B------:R-:W-:Y:S02]  /*5170*/  LOP3.LUT R4, R5, 0xffff, RZ, 0xc0, !PT ;  /* 0x0000ffff05047812 */ /* 0x000fe400078ec0ff */
        /* <DEDUP_REMOVED lines=16> */
[----:B--2---:R-:W-:Y:S01]  /*5280*/  SHF.R.U32.HI R3, RZ, 0x10, R6 ;  /* 0x00000010ff037819 */ /* 0x004fe20000011606 */
[----:B------:R-:W-:Y:S01]  /*5290*/  @!P2 FADD.FTZ R82, -R82, -RZ ;  /* 0x800000ff5252a221 */ /* 0x000fe20000010100 */
[----:B------:R-:W-:Y:S01]  /*52a0*/  LOP3.LUT R6, R6, 0xffff, RZ, 0xc0, !PT ;  /* 0x0000ffff06067812 */ /* 0x000fe200078ec0ff */
[----:B----4-:R-:W-:Y:S01]  /*52b0*/  @!P1 FADD.FTZ R86, -R86, -RZ ;  /* 0x800000ff56569221 */ /* 0x010fe20000010100 */
[----:B------:R-:W-:Y:S01]  /*52c0*/  LOP3.LUT R3, R3, 0xff, RZ, 0xc0, !PT ;  /* 0x000000ff03037812 */ /* 0x000fe200078ec0ff */
[----:B------:R-:W-:Y:S01]  /*52d0*/  @!P5 FADD.FTZ R85, -R85, -RZ ;  /* 0x800000ff5555d221 */ /* 0x000fe20000010100 */
[----:B------:R-:W-:Y:S02]  /*52e0*/  SHF.R.U32.HI R2, RZ, 0x8, R6 ;  /* 0x00000008ff027819 */ /* 0x000fe40000011606 */
[----:B------:R-:W-:Y:S02]  /*52f0*/  ISETP.LE.U32.AND P5, PT, R3, UR4, PT ;  /* 0x0000000403007c0c */ /* 0x000fe4000bfa3070 */
[----:B------:R-:W-:Y:S01]  /*5300*/  LOP3.LUT R3, R11, 0xff, RZ, 0xc0, !PT ;  /* 0x000000ff0b037812 */ /* 0x000fe200078ec0ff */
[----:B------:R-:W-:Y:S01]  /*5310*/  @!P6 FADD.FTZ R88, -R88, -RZ ;  /* 0x800000ff5858e221 */ /* 0x000fe20000010100 */
[----:B------:R-:W-:Y:S02]  /*5320*/  LOP3.LUT R2, R2, 0xffff, RZ, 0xc0, !PT ;  /* 0x0000ffff02027812 */ /* 0x000fe400078ec0ff */
[----:B------:R-:W-:Y:S02]  /*5330*/  ISETP.LE.U32.AND P1, PT, R3, UR4, PT ;  /* 0x0000000403007c0c */ /* 0x000fe4000bf23070 */
[----:B------:R-:W-:Y:S02]  /*5340*/  F2FP.RELU.BF16.PACK_AB R3, R87, R89 ;  /* 0x000000595703723e */ /* 0x000fe400000018ff */
[----:B------:R-:W-:Y:S02]  /*5350*/  ISETP.LE.U32.AND P6, PT, R2, UR4, PT ;  /* 0x0000000402007c0c */ /* 0x000fe4000bfc3070 */
[----:B------:R-:W-:Y:S01]  /*5360*/  F2FP.RELU.BF16.PACK_AB R2, R90, R91 ;  /* 0x0000005b5a02723e */ /* 0x000fe200000018ff */
[----:B------:R2:W-:Y:S01]  /*5370*/  STS [R211+0x20000], R3 ;  /* 0x02000003d3007388 */ /* 0x0005e20000000800 */
[----:B------:R-:W-:Y:S01]  /*5380*/  ISETP.LE.U32.AND P2, PT, R0, UR4, PT ;  /* 0x0000000400007c0c */ /* 0x000fe2000bf43070 */
[----:B------:R-:W-:Y:S01]  /*5390*/  @!P5 FADD.FTZ R83, -R83, -RZ ;  /* 0x800000ff5353d221 */ /* 0x000fe20000010100 */
[----:B------:R-:W-:Y:S02]  /*53a0*/  F2FP.RELU.BF16.PACK_AB R0, R85, R84 ;  /* 0x000000545500723e */ /* 0x000fe400000018ff */
[----:B------:R-:W-:Y:S01]  /*53b0*/  ISETP.LE.U32.AND P4, PT, R4, UR4, PT ;  /* 0x0000000404007c0c */ /* 0x000fe2000bf83070 */
[----:B------:R3:W-:Y:S01]  /*53c0*/  STS [R211+0x20400], R2 ;  /* 0x02040002d3007388 */ /* 0x0007e20000000800 */
[----:B------:R-:W-:Y:S01]  /*53d0*/  F2FP.RELU.BF16.PACK_AB R5, R86, R88 ;  /* 0x000000585605723e */ /* 0x000fe200000018ff */
[----:B------:R-:W-:Y:S01]  /*53e0*/  @!P1 FADD.FTZ R79, -R79, -RZ ;  /* 0x800000ff4f4f9221 */ /* 0x000fe20000010100 */
[----:B------:R-:W-:Y:S01]  /*53f0*/  FSETP.GE.FTZ.AND P1, PT, R87, RZ, PT ;  /* 0x000000ff5700720b */ /* 0x000fe20003f36000 */
[----:B------:R-:W-:Y:S01]  /*5400*/  @!P6 FADD.FTZ R80, -R80, -RZ ;  /* 0x800000ff5050e221 */ /* 0x000fe20000010100 */
[----:B------:R-:W-:Y:S01]  /*5410*/  FSETP.GE.FTZ.AND P5, PT, R85, RZ, PT ;  /* 0x000000ff5500720b */ /* 0x000fe20003fb6000 */
[----:B------:R4:W-:Y:S01]  /*5420*/  STS [R214+0x20000], R0 ;  /* 0x02000000d6007388 */ /* 0x0009e20000000800 */
[----:B------:R-:W-:Y:S01]  /*5430*/  ISETP.GT.AND P6, PT, R195, R243, PT ;  /* 0x000000f3c300720c */ /* 0x000fe20003fc4270 */
[----:B------:R-:W-:Y:S01]  /*5440*/  @!P2 FADD.FTZ R76, -R76, -RZ ;  /* 0x800000ff4c4ca221 */ /* 0x000fe20000010100 */
[----:B------:R-:W-:Y:S02]  /*5450*/  F2FP.RELU.BF16.PACK_AB R4, R80, R82 ;  /* 0x000000525004723e */ /* 0x000fe400000018ff */
[----:B------:R-:W-:Y:S01]  /*5460*/  FSETP.GE.FTZ.AND P2, PT, R89, RZ, PT ;  /* 0x000000ff5900720b */ /* 0x000fe20003f56000 */
[----:B-1----:R-:W-:Y:S01]  /*5470*/  @!P4 FADD.FTZ R81, -R81, -RZ ;  /* 0x800000ff5151c221 */ /* 0x002fe20000010100 */
[----:B------:R-:W-:Y:S01]  /*5480*/  STS [R214+0x20400], R5 ;  /* 0x02040005d6007388 */ /* 0x000fe20000000800 */
[----:B------:R-:W-:Y:S02]  /*5490*/  FSETP.GE.FTZ.AND P4, PT, R82, RZ, PT ;  /* 0x000000ff5200720b */ /* 0x000fe40003f96000 */
[----:B------:R-:W-:Y:S02]  /*54a0*/  FSETP.GE.FTZ.AND P3, PT, R80, RZ, PT ;  /* 0x000000ff5000720b */ /* 0x000fe40003f76000 */
[----:B--2---:R-:W-:Y:S01]  /*54b0*/  F2FP.RELU.BF16.PACK_AB R3, R81, R83 ;  /* 0x000000535103723e */ /* 0x004fe200000018ff */
[----:B------:R-:W-:Y:S01]  /*54c0*/  STS [R212+0x20000], R4 ;  /* 0x02000004d4007388 */ /* 0x000fe20000000800 */
[----:B---3--:R-:W-:Y:S05]  /*54d0*/  F2FP.RELU.BF16.PACK_AB R2, R76, R78 ;  /* 0x0000004e4c02723e */ /* 0x008fea00000018ff */
[----:B------:R1:W-:Y:S01]  /*54e0*/  STS [R212+0x20400], R3 ;  /* 0x02040003d4007388 */ /* 0x0003e20000000800 */
[----:B----4-:R-:W-:Y:S05]  /*54f0*/  F2FP.RELU.BF16.PACK_AB R0, R77, R79 ;  /* 0x0000004f4d00723e */ /* 0x010fea00000018ff */
[----:B------:R2:W-:Y:S06]  /*5500*/  STS [R213+0x20000], R2 ;  /* 0x02000002d5007388 */ /* 0x0005ec0000000800 */
        /* <DEDUP_REMOVED lines=131> */
[----:B------:R-:W-:Y:S01]  /*5d40*/  FADD.FTZ R4, -R0, R14 ;  /* 0x0000000e00047221 */ /* 0x000fe20000010100 */
        /* <DEDUP_REMOVED lines=95> */
.L_x_714:
        /* <DEDUP_REMOVED lines=24> */
[----:B------:R-:W-:Y:S01]  /*64c0*/  LDSM.16.MT88.4 R76, [R0+0xe800] ;  /* 0x00e80000004c783b */ /* 0x000fe20000004200 */
        /* <DEDUP_REMOVED lines=9> */
[----:B------:R-:W1:Y:S07]  /*6560*/  LDSM.16.MT88.4 R16, [R0+0xc800] ;  /* 0x00c800000010783b */ /* 0x000e6e0000004200 */
[-C--:B----4-:R-:W-:Y:S08]  /*6570*/  HMMA.16816.F32.BF16 R52, R4, R68.reuse, R52 ;  /* 0x000000440434723c */ /* 0x090ff00000041834 */
[C---:B------:R-:W-:Y:S08]  /*6580*/  HMMA.16816.F32.BF16 R56, R12.reuse, R68, R56 ;  /* 0x000000440c38723c */ /* 0x040ff00000041838 */
[-C--:B------:R-:W-:Y:S01]  /*6590*/  HMMA.16816.F32.BF16 R60, R12, R70.reuse, R60 ;  /* 0x000000460c3c723c */ /* 0x080fe2000004183c */
[----:B------:R-:W2:Y:S07]  /*65a0*/  LDSM.16.MT88.4 R12, [R0+0x10800] ;  /* 0x01080000000c783b */ /* 0x000eae0000004200 */
[----:B------:R-:W-:Y:S01]  /*65b0*/  HMMA.16816.F32.BF16 R64, R4, R70, R64 ;  /* 0x000000460440723c */ /* 0x000fe20000041840 */
[----:B------:R-:W-:Y:S05]  /*65c0*/  LDSM.16.MT88.4 R4, [R174+0x21000] ;  /* 0x02100000ae04783b */ /* 0x000fea0000004200 */
[----:B------:R-:W-:Y:S02]  /*65d0*/  LDSM.16.MT88.4 R68, [R173+0x21000] ;  /* 0x02100000ad44783b */ /* 0x000fe40000004200 */
        /* <DEDUP_REMOVED lines=9> */
[----:B------:R-:W3:Y:S07]  /*6670*/  LDSM.16.MT88.4 R76, [R0+0xf000] ;  /* 0x00f00000004c783b */ /* 0x000eee0000004200 */
[-C--:B--2---:R-:W-:Y:S08]  /*6680*/  HMMA.16816.F32.BF16 R52, R8, R12.reuse, R52 ;  /* 0x0000000c0834723c */ /* 0x084ff00000041834 */
[C---:B------:R-:W-:Y:S08]  /*6690*/  HMMA.16816.F32.BF16 R56, R72.reuse, R12, R56 ;  /* 0x0000000c4838723c */ /* 0x040ff00000041838 */
[-C--:B------:R-:W-:Y:S01]  /*66a0*/  HMMA.16816.F32.BF16 R60, R72, R14.reuse, R60 ;  /* 0x0000000e483c723c */ /* 0x080fe2000004183c */
[----:B------:R-:W2:Y:S07]  /*66b0*/  LDSM.16.MT88.4 R72, [R0+0x11000] ;  /* 0x011000000048783b */ /* 0x000eae0000004200 */
[----:B------:R-:W-:Y:S01]  /*66c0*/  HMMA.16816.F32.BF16 R64, R8, R14, R64 ;  /* 0x0000000e0840723c */ /* 0x000fe20000041840 */
[----:B------:R-:W-:Y:S05]  /*66d0*/  LDSM.16.MT88.4 R8, [R174+0x21800] ;  /* 0x02180000ae08783b */ /* 0x000fea0000004200 */
[----:B------:R-:W4:Y:S02]  /*66e0*/  LDSM.16.MT88.4 R12, [R0+0xd800] ;  /* 0x00d80000000c783b */ /* 0x000f240000004200 */
[-C--:B-1----:R-:W-:Y:S08]  /*66f0*/  HMMA.16816.F32.BF16 R20, R4, R16.reuse, R20 ;  /* 0x000000100414723c */ /* 0x082ff00000041814 */
[C---:B------:R-:W-:Y:S08]  /*6700*/  HMMA.16816.F32.BF16 R24, R68.reuse, R16, R24 ;  /* 0x000000104418723c */ /* 0x040ff00000041818 */
[-C--:B------:R-:W-:Y:S08]  /*6710*/  HMMA.16816.F32.BF16 R28, R68, R18.reuse, R28 ;  /* 0x00000012441c723c */ /* 0x080ff0000004181c */
[C---:B------:R-:W-:Y:S01]  /*6720*/  HMMA.16816.F32.BF16 R32, R4.reuse, R18, R32 ;  /* 0x000000120420723c */ /* 0x040fe20000041820 */
[----:B------:R-:W1:Y:S07]  /*6730*/  LDSM.16.MT88.4 R16, [R173+0x21800] ;  /* 0x02180000ad10783b */ /* 0x000e6e0000004200 */
[-C--:B---3--:R-:W-:Y:S08]  /*6740*/  HMMA.16816.F32.BF16 R36, R4, R76.reuse, R36 ;  /* 0x0000004c0424723c */ /* 0x088ff00000041824 */
[C---:B------:R-:W-:Y:S08]  /*6750*/  HMMA.16816.F32.BF16 R40, R68.reuse, R76, R40 ;  /* 0x0000004c4428723c */ /* 0x040ff00000041828 */
[-C--:B------:R-:W-:Y:S08]  /*6760*/  HMMA.16816.F32.BF16 R44, R68, R78.reuse, R44 ;  /* 0x0000004e442c723c */ /* 0x080ff0000004182c */
[C---:B------:R-:W-:Y:S01]  /*6770*/  HMMA.16816.F32.BF16 R48, R4.reuse, R78, R48 ;  /* 0x0000004e0430723c */ /* 0x040fe20000041830 */
[----:B------:R-:W3:Y:S07]  /*6780*/  LDSM.16.MT88.4 R76, [R0+0xf800] ;  /* 0x00f80000004c783b */ /* 0x000eee0000004200 */
[-C--:B--2---:R-:W-:Y:S08]  /*6790*/  HMMA.16816.F32.BF16 R52, R4, R72.reuse, R52 ;  /* 0x000000480434723c */ /* 0x084ff00000041834 */
[C---:B------:R-:W-:Y:S08]  /*67a0*/  HMMA.16816.F32.BF16 R56, R68.reuse, R72, R56 ;  /* 0x000000484438723c */ /* 0x040ff00000041838 */
[-C--:B------:R-:W-:Y:S01]  /*67b0*/  HMMA.16816.F32.BF16 R60, R68, R74.reuse, R60 ;  /* 0x0000004a443c723c */ /* 0x080fe2000004183c */
[----:B------:R-:W2:Y:S05]  /*67c0*/  LDSM.16.MT88.4 R68, [R0+0x11800] ;  /* 0x011800000044783b */ /* 0x000eaa0000004200 */
[----:B------:R-:W-:Y:S02]  /*67d0*/  BAR.SYNC.DEFER_BLOCKING 0x0 ;  /* 0x0000000000007b1d */ /* 0x000fe40000010000 */
[----:B------:R-:W-:Y:S08]  /*67e0*/  HMMA.16816.F32.BF16 R64, R4, R74, R64 ;  /* 0x0000004a0440723c */ /* 0x000ff00000041840 */
[-C--:B----4-:R-:W-:Y:S08]  /*67f0*/  HMMA.16816.F32.BF16 R20, R8, R12.reuse, R20 ;  /* 0x0000000c0814723c */ /* 0x090ff00000041814 */
[C---:B-1----:R-:W-:Y:S08]  /*6800*/  HMMA.16816.F32.BF16 R24, R16.reuse, R12, R24 ;  /* 0x0000000c1018723c */ /* 0x042ff00000041818 */
[-C--:B------:R-:W-:Y:S08]  /*6810*/  HMMA.16816.F32.BF16 R28, R16, R14.reuse, R28 ;  /* 0x0000000e101c723c */ /* 0x080ff0000004181c */
[C---:B------:R-:W-:Y:S08]  /*6820*/  HMMA.16816.F32.BF16 R32, R8.reuse, R14, R32 ;  /* 0x0000000e0820723c */ /* 0x040ff00000041820 */
[-C--:B---3--:R-:W-:Y:S08]  /*6830*/  HMMA.16816.F32.BF16 R36, R8, R76.reuse, R36 ;  /* 0x0000004c0824723c */ /* 0x088ff00000041824 */
[C---:B------:R-:W-:Y:S08]  /*6840*/  HMMA.16816.F32.BF16 R40, R16.reuse, R76, R40 ;  /* 0x0000004c1028723c */ /* 0x040ff00000041828 */
[-C--:B------:R-:W-:Y:S08]  /*6850*/  HMMA.16816.F32.BF16 R44, R16, R78.reuse, R44 ;  /* 0x0000004e102c723c */ /* 0x080ff0000004182c */
[C---:B------:R-:W-:Y:S08]  /*6860*/  HMMA.16816.F32.BF16 R48, R8.reuse, R78, R48 ;  /* 0x0000004e0830723c */ /* 0x040ff00000041830 */
[-C--:B--2---:R-:W-:Y:S08]  /*6870*/  HMMA.16816.F32.BF16 R52, R8, R68.reuse, R52 ;  /* 0x000000440834723c */ /* 0x084ff00000041834 */
        /* <DEDUP_REMOVED lines=54> */
.L_x_715:
        /* <DEDUP_REMOVED lines=63> */
[----:B------:R-:W-:Y:S01]  /*6fd0*/  @P6 IMAD.MOV.U32 R203, RZ, RZ, R0 ;  /* 0x000000ffffcb6224 */ /* 0x000fe200078e0000 */
[----:B------:R-:W-:Y:S02]  /*6fe0*/  IADD3 R0, R244, 0x40, RZ ;  /* 0x00000040f4007810 */ /* 0x000fe40007ffe0ff */
        /* <DEDUP_REMOVED lines=9> */
[----:B------:R-:W-:Y:S03]  /*7080*/  IMAD.MOV.U32 R158, RZ, RZ, c[0x0][0x22c] ;  /* 0x00008b00ff9e7624 */ /* 0x000fe600078e00ff */
[----:B------:R-:W-:Y:S02]  /*7090*/  IMAD.IADD R0, R200, 0x1, R0 ;  /* 0x00000001c8007824 */ /* 0x000fe400078e0200 */
[----:B------:R-:W-:Y:S02]  /*70a0*/  IMAD R158, R158, c[0x0][0x1c0], RZ ;  /* 0x000070009e9e7a24 */ /* 0x000fe400078e02ff */
[C---:B------:R-:W-:Y:S01]  /*70b0*/  HMMA.16816.F32.BF16 R72, R160.reuse, R148, R72 ;  /* 0x00000094a048723c */ /* 0x040fe20000041848 */
[----:B------:R-:W-:Y:S03]  /*70c0*/  IMAD.MOV.U32 R159, RZ, RZ, c[0x0][0x22c] ;  /* 0x00008b00ff9f7624 */ /* 0x000fe600078e00ff */
[----:B------:R-:W-:Y:S02]  /*70d0*/  IMAD.SHL.U32 R158, R158, 0x20, RZ ;  /* 0x000000209e9e7824 */ /* 0x000fe400078e00ff */
[----:B------:R-:W-:Y:S02]  /*70e0*/  IMAD.IADD R0, R200, 0x1, R0 ;  /* 0x00000001c8007824 */ /* 0x000fe400078e0200 */
[-C--:B------:R-:W-:Y:S04]  /*70f0*/  HMMA.16816.F32.BF16 R76, R160, R150.reuse, R76 ;  /* 0x00000096a04c723c */ /* 0x080fe8000004184c */
[----:B------:R-:W-:Y:S04]  /*7100*/  @P6 IMAD.WIDE R148, R207, 0x4, R202 ;  /* 0x00000004cf946825 */ /* 0x000fe800078e02ca */
[C---:B------:R-:W-:Y:S01]  /*7110*/  HMMA.16816.F32.BF16 R80, R152.reuse, R150, R80 ;  /* 0x000000969850723c */ /* 0x040fe20000041850 */
[----:B------:R1:W5:Y:S03]  /*7120*/  @P6 LDG.E R209, [R148.64] ;  /* 0x0000000694d16981 */ /* 0x000366000c1e1900 */
[----:B------:R-:W-:Y:S01]  /*7130*/  IMAD R159, R159, c[0x0][0x1c0], RZ ;  /* 0x000070009f9f7a24 */ /* 0x000fe200078e02ff */
[----:B------:R1:W5:Y:S03]  /*7140*/  @P6 LDG.E R210, [R148.64+0x20] ;  /* 0x0000200694d26981 */ /* 0x000366000c1e1900 */
[-C--:B------:R-:W-:Y:S01]  /*7150*/  HMMA.16816.F32.BF16 R84, R152, R164.reuse, R84 ;  /* 0x000000a49854723c */ /* 0x080fe20000041854 */
[----:B------:R2:W-:Y:S03]  /*7160*/  RED.E.ADD.F32.FTZ.RN.STRONG.GPU [R188.64], R4 ;  /* 0x00000004bc00798e */ /* 0x0005e6000c10e786 */
[----:B------:R-:W-:Y:S01]  /*7170*/  IMAD R159, R159, 0x28, RZ ;  /* 0x000000289f9f7824 */ /* 0x000fe200078e02ff */
        /* <DEDUP_REMOVED lines=17> */
[-C--:B------:R-:W-:Y:S02]  /*7290*/  LEA R6, P1, R156, R188.reuse, 0x2 ;  /* 0x000000bc9c067211 */ /* 0x080fe400078210ff */
[-C--:B------:R-:W-:Y:S02]  /*72a0*/  LEA.HI.X.SX32 R149, R159, R189.reuse, 0x2, P2 ;  /* 0x000000bd9f957211 */ /* 0x080fe400010f16ff */
[----:B------:R-:W-:Y:S02]  /*72b0*/  IADD3 R159, R244, 0x20, RZ ;  /* 0x00000020f49f7810 */ /* 0x000fe40007ffe0ff */
[CC--:B--2---:R-:W-:Y:S01]  /*72c0*/  LEA R4, P0, R157.reuse, R188.reuse, 0x2 ;  /* 0x000000bc9d047211 */ /* 0x0c4fe200078010ff */
[----:B------:R1:W-:Y:S01]  /*72d0*/  RED.E.ADD.F32.FTZ.RN.STRONG.GPU [R148.64], R9 ;  /* 0x000000099400798e */ /* 0x0003e2000c10e786 */
[-C--:B------:R-:W-:Y:S02]  /*72e0*/  LEA.HI.X.SX32 R7, R156, R189.reuse, 0x2, P1 ;  /* 0x000000bd9c077211 */ /* 0x080fe400008f16ff */
[-C--:B------:R-:W-:Y:S02]  /*72f0*/  LEA.HI.X.SX32 R5, R157, R189.reuse, 0x2, P0 ;  /* 0x000000bd9d057211 */ /* 0x080fe400000f16ff */
[CC--:B---3--:R-:W-:Y:S01]  /*7300*/  LEA R8, P0, R159.reuse, R188.reuse, 0x2 ;  /* 0x000000bc9f087211 */ /* 0x0c8fe200078010ff */
        /* <DEDUP_REMOVED lines=9> */
[-C--:B-1----:R-:W-:Y:S05]  /*73a0*/  LEA.HI.X.SX32 R9, R159, R189.reuse, 0x2, P0 ;  /* 0x000000bd9f097211 */ /* 0x082fea00000f16ff */
[----:B------:R1:W-:Y:S01]  /*73b0*/  RED.E.ADD.F32.FTZ.RN.STRONG.GPU [R8.64], R18 ;  /* 0x000000120800798e */ /* 0x0003e2000c10e786 */
[CC--:B--2---:R-:W-:Y:S02]  /*73c0*/  LEA R6, P1, R156.reuse, R188.reuse, 0x2 ;  /* 0x000000bc9c067211 */ /* 0x0c4fe400078210ff */
        /* <DEDUP_REMOVED lines=20> */
[----:B------:R3:W-:Y:S02]  /*7510*/  RED.E.ADD.F32.FTZ.RN.STRONG.GPU [R6.64], R15 ;  /* 0x0000000f0600798e */ /* 0x0007e4000c10e786 */
[----:B------:R-:W-:Y:S02]  /*7520*/  IMAD.IADD R12, R200, 0x1, R12 ;  /* 0x00000001c80c7824 */ /* 0x000fe400078e020c */
[----:B------:R-:W-:Y:S04]  /*7530*/  RED.E.ADD.F32.FTZ.RN.STRONG.GPU [R188.64+0x100], R68 ;  /* 0x00010044bc00798e */ /* 0x000fe8000c10e786 */
[----:B------:R-:W-:Y:S01]  /*7540*/  RED.E.ADD.F32.FTZ.RN.STRONG.GPU [R2.64+0x100], R69 ;  /* 0x000100450200798e */ /* 0x000fe2000c10e786 */
[-C--:B-1----:R-:W-:Y:S02]  /*7550*/  LEA R8, P2, R226, R188.reuse, 0x2 ;  /* 0x000000bce2087211 */ /* 0x082fe400078410ff */
[----:B------:R-:W-:Y:S02]  /*7560*/  IADD3 R13, R244, 0x80, RZ ;  /* 0x00000080f40d7810 */ /* 0x000fe40007ffe0ff */
        /* <DEDUP_REMOVED lines=33> */
[----:B------:R-:W-:Y:S01]  /*7780*/  LDSM.16.MT88.4 R16, [R168+0x2000] ;  /* 0x00200000a810783b */ /* 0x000fe20000004200 */
[----:B------:R-:W-:Y:S03]  /*7790*/  IADD3 R0, R244, 0x80, RZ ;  /* 0x00000080f4007810 */ /* 0x000fe60007ffe0ff */
[----:B------:R2:W-:Y:S02]  /*77a0*/  RED.E.ADD.F32.FTZ.RN.STRONG.GPU [R6.64], R83 ;  /* 0x000000530600798e */ /* 0x0005e4000c10e786 */
[C---:B------:R-:W-:Y:S02]  /*77b0*/  IMAD.IADD R0, R200.reuse, 0x1, R0 ;  /* 0x00000001c8007824 */ /* 0x040fe400078e0200 */
[----:B------:R-:W-:Y:S02]  /*77c0*/  RED.E.ADD.F32.FTZ.RN.STRONG.GPU [R10.64], R76 ;  /* 0x0000004c0a00798e */ /* 0x000fe4000c10e786 */
[----:B------:R-:W-:Y:S02]  /*77d0*/  IMAD.IADD R0, R200, 0x1, R0 ;  /* 0x00000001c8007824 */ /* 0x000fe400078e0200 */
        /* <DEDUP_REMOVED lines=16> */
[-C--:B--2---:R-:W-:Y:S01]  /*78e0*/  LEA R6, P1, R12, R188.reuse, 0x2 ;  /* 0x000000bc0c067211 */ /* 0x084fe200078210ff */
[----:B------:R1:W-:Y:S01]  /*78f0*/  RED.E.ADD.F32.FTZ.RN.STRONG.GPU [R4.64], R86 ;  /* 0x000000560400798e */ /* 0x0003e2000c10e786 */
[-C--:B------:R-:W-:Y:S02]  /*7900*/  LEA.HI.X.SX32 R11, R0, R189.reuse, 0x2, P0 ;  /* 0x000000bd000b7211 */ /* 0x080fe400000f16ff */
[-C--:B------:R-:W-:Y:S02]  /*7910*/  LEA.HI.X.SX32 R7, R12, R189.reuse, 0x2, P1 ;  /* 0x000000bd0c077211 */ /* 0x080fe400008f16ff */
[C---:B------:R-:W-:Y:S02]  /*7920*/  IADD3 R13, R244.reuse, 0xa0, RZ ;  /* 0x000000a0f40d7810 */ /* 0x040fe40007ffe0ff */
[C---:B------:R-:W-:Y:S01]  /*7930*/  IADD3 R12, R244.reuse, 0xa0, RZ ;  /* 0x000000a0f40c7810 */ /* 0x040fe20007ffe0ff */
[----:B------:R2:W-:Y:S01]  /*7940*/  RED.E.ADD.F32.FTZ.RN.STRONG.GPU [R6.64], R87 ;  /* 0x000000570600798e */ /* 0x0005e2000c10e786 */
[----:B------:R-:W-:Y:S03]  /*7950*/  IADD3 R0, R244, 0xa0, RZ ;  /* 0x000000a0f4007810 */ /* 0x000fe60007ffe0ff */
[----:B------:R3:W-:Y:S01]  /*7960*/  RED.E.ADD.F32.FTZ.RN.STRONG.GPU [R10.64], R88 ;  /* 0x000000580a00798e */ /* 0x0007e2000c10e786 */
[C---:B------:R-:W-:Y:S02]  /*7970*/  IMAD.IADD R12, R200.reuse, 0x1, R12 ;  /* 0x00000001c80c7824 */ /* 0x040fe400078e020c */
[C---:B------:R-:W-:Y:S01]  /*7980*/  IMAD.IADD R0, R200.reuse, 0x1, R0 ;  /* 0x00000001c8007824 */ /* 0x040fe200078e0200 */
[----:B------:R4:W-:Y:S03]  /*7990*/  RED.E.ADD.F32.FTZ.RN.STRONG.GPU [R8.64], R89 ;  /* 0x000000590800798e */ /* 0x0009e6000c10e786 */
[----:B------:R-:W-:Y:S01]  /*79a0*/  IMAD.IADD R0, R200, 0x1, R0 ;  /* 0x00000001c8007824 */ /* 0x000fe200078e0200 */
        /* <DEDUP_REMOVED lines=17> */
[----:B------:R-:W-:Y:S01]  /*7ac0*/  LDSM.16.MT88.4 R12, [R173+0x1e000] ;  /* 0x01e00000ad0c783b */ /* 0x000fe20000004200 */
[CC--:B--2---:R-:W-:Y:S03]  /*7ad0*/  LEA R6, P2, R220.reuse, R188.reuse, 0x2 ;  /* 0x000000bcdc067211 */ /* 0x0c4fe600078410ff */
[----:B------:R1:W-:Y:S01]  /*7ae0*/  RED.E.ADD.F32.FTZ.RN.STRONG.GPU [R4.64], R98 ;  /* 0x000000620400798e */ /* 0x0003e2000c10e786 */
[----:B------:R-:W-:Y:S03]  /*7af0*/  LEA.HI.X.SX32 R7, R220, R189, 0x2, P2 ;  /* 0x000000bddc077211 */ /* 0x000fe600010f16ff */
[----:B------:R-:W-:Y:S01]  /*7b00*/  RED.E.ADD.F32.FTZ.RN.STRONG.GPU [R10.64], R99 ;  /* 0x000000630a00798e */ /* 0x000fe2000c10e786 */
[----:B------:R-:W-:Y:S02]  /*7b10*/  ISETP.GT.AND P2, PT, R195, R243, PT ;  /* 0x000000f3c300720c */ /* 0x000fe40003f44270 */
[CC--:B---3--:R-:W-:Y:S01]  /*7b20*/  LEA R2, P0, R231.reuse, R188.reuse, 0x2 ;  /* 0x000000bce7027211 */ /* 0x0c8fe200078010ff */
[----:B------:R-:W-:Y:S03]  /*7b30*/  RED.E.ADD.F32.FTZ.RN.STRONG.GPU [R8.64], R92 ;  /* 0x0000005c0800798e */ /* 0x000fe6000c10e786 */
[-C--:B------:R-:W-:Y:S01]  /*7b40*/  LEA.HI.X.SX32 R3, R231, R189.reuse, 0x2, P0 ;  /* 0x000000bde7037211 */ /* 0x080fe200000f16ff */
[----:B------:R-:W-:Y:S01]  /*7b50*/  RED.E.ADD.F32.FTZ.RN.STRONG.GPU [R6.64], R93 ;  /* 0x0000005d0600798e */ /* 0x000fe2000c10e786 */
[----:B------:R-:W-:Y:S02]  /*7b60*/  ISETP.NE.U32.AND P0, PT, R0, 0x1, PT ;  /* 0x000000010000780c */ /* 0x000fe40003f05070 */
[C---:B------:R-:W-:Y:S01]  /*7b70*/  IADD3 R0, R168.reuse, -0x6000, RZ ;  /* 0xffffa000a8007810 */ /* 0x040fe20007ffe0ff */
[----:B------:R-:W-:Y:S10]  /*7b80*/  LDSM.16.MT88.4 R8, [R168] ;  /* 0x00000000a808783b */ /* 0x000ff40000004200 */
        /* <DEDUP_REMOVED lines=282> */
.L_x_717:
        /* <DEDUP_REMOVED lines=15> */
.L_x_718:
[----:B------:R-:W2:Y:S01]  /*8e20*/  LDL R0, [R1+0x30] ;  /* 0x0000300001007983 */ /* 0x000ea20000100800 */
[----:B------:R-:W-:Y:S01]  /*8e30*/  SHF.R.S32.HI R5, RZ, 0x1f, R204 ;  /* 0x0000001fff057819 */ /* 0x000fe200000114cc */
[----:B------:R-:W-:Y:S01]  /*8e40*/  IMAD R25, R247, -0x40, R201 ;  /* 0xffffffc0f7197824 */ /* 0x000fe200078e02c9 */
[----:B------:R-:W-:Y:S01]  /*8e50*/  MOV R4, R204 ;  /* 0x000000cc00047202 */ /* 0x000fe20000000f00 */
[----:B------:R-:W-:Y:S01]  /*8e60*/  BSSY B0, `(.L_x_719) ;  /* 0x000002e000007945 */ /* 0x000fe20003800000 */
[----:B------:R-:W-:Y:S01]  /*8e70*/  SHF.R.S32.HI R28, RZ, 0x1f, R248 ;  /* 0x0000001fff1c7819 */ /* 0x000fe200000114f8 */
[----:B------:R-:W-:Y:S01]  /*8e80*/  BAR.SYNC.DEFER_BLOCKING 0x0 ;  /* 0x0000000000007b1d */ /* 0x000fe20000010000 */
[----:B------:R-:W-:Y:S02]  /*8e90*/  ISETP.GE.AND P4, PT, R245, R25, PT ;  /* 0x00000019f500720c */ /* 0x000fe40003f86270 */
[----:B------:R-:W-:-:S02]  /*8ea0*/  IADD3 R24, R204, 0x40, RZ ;  /* 0x00000040cc187810 */ /* 0x000fc40007ffe0ff */
[----:B------:R-:W-:Y:S02]  /*8eb0*/  SHF.R.S32.HI R30, RZ, 0x1f, R245 ;  /* 0x0000001fff1e7819 */ /* 0x000fe400000114f5 */
[----:B------:R-:W-:Y:S01]  /*8ec0*/  IADD3 R11, R204, 0x80, RZ ;  /* 0x00000080cc0b7810 */ /* 0x000fe20007ffe0ff */
[----:B--2---:R-:W-:Y:S02]  /*8ed0*/  IMAD.SHL.U32 R9, R0, 0x2, RZ ;  /* 0x0000000200097824 */ /* 0x004fe400078e00ff */
[----:B------:R-:W-:-:S03]  /*8ee0*/  IMAD.SHL.U32 R0, R247, 0x40, RZ ;  /* 0x00000040f7007824 */ /* 0x000fc600078e00ff */
[----:B------:R1:W2:Y:S01]  /*8ef0*/  LDS.128 R40, [R9+0x13000] ;  /* 0x0130000009287984 */ /* 0x0002a20000000c00 */
[----:B------:R-:W-:Y:S01]  /*8f00*/  IMAD.WIDE.U32 R2, R0, c[0x0][0x3a0], R4 ;  /* 0x0000e80000027a25 */ /* 0x000fe200078e0004 */
[----:B------:R-:W-:Y:S02]  /*8f10*/  SHF.R.S32.HI R26, RZ, 0x1f, R0 ;  /* 0x0000001fff1a7819 */ /* 0x000fe40000011400 */
[----:B------:R1:W3:Y:S02]  /*8f20*/  LDS.128 R36, [R9+0x15000] ;  /* 0x0150000009247984 */ /* 0x0002e40000000c00 */
[----:B------:R-:W-:Y:S01]  /*8f30*/  IADD3 R2, P0, R7, R2, RZ ;  /* 0x0000000207027210 */ /* 0x000fe20007f1e0ff */
[----:B------:R-:W-:Y:S01]  /*8f40*/  IMAD R6, R26, c[0x0][0x3a0], RZ ;  /* 0x0000e8001a067a24 */ /* 0x000fe200078e02ff */
[----:B------:R1:W4:Y:S03]  /*8f50*/  LDS.128 R32, [R9+0x17000] ;  /* 0x0170000009207984 */ /* 0x0003260000000c00 */
[----:B------:R-:W-:Y:S01]  /*8f60*/  IMAD R6, R0, c[0x0][0x3a4], R6 ;  /* 0x0000e90000067a24 */ /* 0x000fe200078e0206 */
[----:B------:R1:W1:Y:S04]  /*8f70*/  LDS.128 R52, [R9+0x18000] ;  /* 0x0180000009347984 */ /* 0x0002680000000c00 */
[----:B------:R1:W1:Y:S01]  /*8f80*/  LDS.128 R64, [R9+0x19000] ;  /* 0x0190000009407984 */ /* 0x0002620000000c00 */
[----:B------:R-:W-:Y:S01]  /*8f90*/  IADD3.X R3, R8, R3, R6, P0, !PT ;  /* 0x0000000308037210 */ /* 0x000fe200007fe406 */
[----:B------:R-:W-:-:S02]  /*8fa0*/  IMAD R6, R28, c[0x0][0x3b8], RZ ;  /* 0x0000ee001c067a24 */ /* 0x000fc400078e02ff */
[----:B------:R1:W1:Y:S02]  /*8fb0*/  LDS.128 R48, [R9+0x1a000] ;  /* 0x01a0000009307984 */ /* 0x0002640000000c00 */
[C---:B------:R-:W-:Y:S02]  /*8fc0*/  IMAD R8, R248.reuse, c[0x0][0x3bc], R6 ;  /* 0x0000ef00f8087a24 */ /* 0x040fe400078e0206 */
[----:B------:R1:W1:Y:S01]  /*8fd0*/  LDS.128 R60, [R9+0x1b000] ;  /* 0x01b00000093c7984 */ /* 0x0002620000000c00 */
[----:B------:R-:W-:-:S03]  /*8fe0*/  IMAD.WIDE.U32 R6, R248, c[0x0][0x3b8], R2 ;  /* 0x0000ee00f8067a25 */ /* 0x000fc600078e0002 */
[----:B------:R1:W1:Y:S01]  /*8ff0*/  LDS.128 R44, [R9+0x1c000] ;  /* 0x01c00000092c7984 */ /* 0x0002620000000c00 */
[----:B------:R-:W-:-:S03]  /*9000*/  IMAD.IADD R10, R8, 0x1, R7 ;  /* 0x00000001080a7824 */ /* 0x000fc600078e0207 */
[----:B------:R1:W1:Y:S01]  /*9010*/  LDS.128 R56, [R9+0x1d000] ;  /* 0x01d0000009387984 */ /* 0x0002620000000c00 */
[----:B------:R-:W-:Y:S05]  /*9020*/  @P4 BRA `(.L_x_720) ;  /* 0x0000011000004947 */ /* 0x000fea0003800000 */
[----:B------:R-:W-:Y:S01]  /*9030*/  ISETP.GE.AND P2, PT, R204, c[0x0][0x220], PT ;  /* 0x00008800cc007a0c */ /* 0x000fe20003f46270 */
[----:B------:R-:W4:Y:S01]  /*9040*/  LDS.128 R20, [R9+0x14000] ;  /* 0x0140000009147984 */ /* 0x000f220000000c00 */
[----:B------:R-:W-:Y:S01]  /*9050*/  MOV R3, R10 ;  /* 0x0000000a00037202 */ /* 0x000fe20000000f00 */
[----:B------:R-:W-:Y:S01]  /*9060*/  IMAD.MOV.U32 R2, RZ, RZ, R6 ;  /* 0x000000ffff027224 */ /* 0x000fe200078e0006 */
[----:B------:R-:W-:Y:S01]  /*9070*/  ISETP.GE.AND P1, PT, R24, c[0x0][0x220], PT ;  /* 0x0000880018007a0c */ /* 0x000fe20003f26270 */
[----:B------:R-:W-:Y:S01]  /*9080*/  LDS.128 R16, [R9+0x16000] ;  /* 0x0160000009107984 */ /* 0x000fe20000000c00 */
[----:B------:R-:W-:Y:S01]  /*9090*/  IMAD R31, R30, c[0x0][0x3a0], RZ ;  /* 0x0000e8001e1f7a24 */ /* 0x000fe200078e02ff */
[----:B------:R-:W-:-:S06]  /*90a0*/  ISETP.GE.AND P0, PT, R11, c[0x0][0x220], PT ;  /* 0x000088000b007a0c */ /* 0x000fcc0003f06270 */
[----:B------:R3:W2:Y:S02]  /*90b0*/  @!P2 LDS.128 R12, [R9+0x12000] ;  /* 0x01200000090ca984 */ /* 0x0006a40000000c00 */
[----:B-1-3--:R-:W-:-:S04]  /*90c0*/  IMAD.WIDE.U32 R8, R245, c[0x0][0x3a0], R2 ;  /* 0x0000e800f5087a25 */ /* 0x00afc800078e0002 */
[----:B------:R-:W-:-:S04]  /*90d0*/  IMAD R2, R245, c[0x0][0x3a4], R31 ;  /* 0x0000e900f5027a24 */ /* 0x000fc800078e021f */
[----:B------:R-:W-:Y:S01]  /*90e0*/  IMAD.IADD R3, R2, 0x1, R9 ;  /* 0x0000000102037824 */ /* 0x000fe200078e0209 */
[----:B------:R-:W-:-:S04]  /*90f0*/  LEA R2, P3, R8, c[0x0][0x340], 0x1 ;  /* 0x0000d00008027a11 */ /* 0x000fc800078608ff */
[----:B------:R-:W-:-:S05]  /*9100*/  LEA.HI.X R3, R8, c[0x0][0x344], R3, 0x1, P3 ;  /* 0x0000d10008037a11 */ /* 0x000fca00018f0c03 */
[----:B----4-:R1:W-:Y:S04]  /*9110*/  @!P1 STG.E.128 [R2.64+0x80], R20 ;  /* 0x0000801402009986 */ /* 0x0103e8000c101d06 */
[----:B--2---:R1:W-:Y:S04]  /*9120*/  @!P2 STG.E.128 [R2.64], R12 ;  /* 0x0000000c0200a986 */ /* 0x0043e8000c101d06 */
[----:B------:R1:W-:Y:S02]  /*9130*/  @!P0 STG.E.128 [R2.64+0x100], R16 ;  /* 0x0001001002008986 */ /* 0x0003e4000c101d06 */
.L_x_720:
[----:B------:R-:W-:Y:S05]  /*9140*/  BSYNC B0 ;  /* 0x0000000000007941 */ /* 0x000fea0003800000 */
.L_x_719:
[----:B-1----:R-:W-:Y:S01]  /*9150*/  IADD3 R2, R245, 0x20, RZ ;  /* 0x00000020f5027810 */ /* 0x002fe20007ffe0ff */
[----:B------:R-:W-:Y:S03]  /*9160*/  BSSY B0, `(.L_x_721) ;  /* 0x0000012000007945 */ /* 0x000fe60003800000 */
[----:B------:R-:W-:-:S13]  /*9170*/  ISETP.GE.AND P3, PT, R2, R25, PT ;  /* 0x000000190200720c */ /* 0x000fda0003f66270 */
        /* <DEDUP_REMOVED lines=13> */
[----:B--2---:R1:W-:Y:S04]  /*9250*/  @!P2 STG.E.128 [R2.64], R40 ;  /* 0x000000280200a986 */ /* 0x0043e8000c101d06 */
[----:B---3--:R1:W-:Y:S04]  /*9260*/  @!P1 STG.E.128 [R2.64+0x80], R36 ;  /* 0x0000802402009986 */ /* 0x0083e8000c101d06 */
[----:B----4-:R1:W-:Y:S02]  /*9270*/  @!P0 STG.E.128 [R2.64+0x100], R32 ;  /* 0x0001002002008986 */ /* 0x0103e4000c101d06 */
.L_x_722:
[----:B------:R-:W-:Y:S05]  /*9280*/  BSYNC B0 ;  /* 0x0000000000007941 */ /* 0x000fea0003800000 */
.L_x_721:
        /* <DEDUP_REMOVED lines=16> */
[----:B------:R-:W-:Y:S01]  /*9390*/  IMAD R0, R245, c[0x0][0x3ac], R0 ;  /* 0x0000eb00f5007a24 */ /* 0x000fe200078e0200 */
        /* <DEDUP_REMOVED lines=8> */
.L_x_724:
[----:B------:R-:W-:Y:S05]  /*9420*/  BSYNC B0 ;  /* 0x0000000000007941 */ /* 0x000fea0003800000 */
.L_x_723:
        /* <DEDUP_REMOVED lines=17> */
.L_x_695:
[----:B------:R-:W-:Y:S05]  /*9540*/  BSYNC B1 ;  /* 0x0000000000017941 */ /* 0x000fea0003800000 */
.L_x_681:
        /* <DEDUP_REMOVED lines=9> */
.L_x_725:
[----:B------:R-:W-:Y:S05]  /*95e0*/  EXIT ;  /* 0x000000000000794d */ /* 0x000fea0003800000 */
.L_x_727:
        /* <DEDUP_REMOVED lines=9> */
.L_x_818:


//--------------------- .text._ZN5flash44flash_bwd_dq_dk_dv_loop_seqk_parallel_kernelI23Flash_bwd_kernel_traitsILi192ELi64ELi64ELi8ELi4ELi2ELi2ELb0ELb0EN7cutlass10bfloat16_tE19Flash_kernel_traitsILi192ELi64ELi64ELi8ES3_EELb0ELb1ELb0ELb1ELb0ELb0ELb1EEEvNS_16Flash_bwd_paramsE --------------------------
	.section	.text._ZN5flash44flash_bwd_dq_dk_dv_loop_seqk_parallel_kernelI23Flash_bwd_kernel_traitsILi192ELi64ELi64ELi8ELi4ELi2ELi2ELb0ELb0EN7cutlass10bfloat16_tE19Flash_kernel_traitsILi192ELi64ELi64ELi8ES3_EELb0ELb1ELb0ELb1ELb0ELb0ELb1EEEvNS_16Flash_bwd_paramsE,"ax",@progbits
	.sectioninfo	@"SHI_REGISTERS=255"
	.align	128
        .global         _ZN5flash44flash_bwd_dq_dk_dv_loop_seqk_parallel_kernelI23Flash_bwd_kernel_traitsILi192ELi64ELi64ELi8ELi4ELi2ELi2ELb0ELb0EN7cutlass10bfloat16_tE19Flash_kernel_traitsILi192ELi64ELi64ELi8ES3_EELb0ELb1ELb0ELb1ELb0ELb0ELb1EEEvNS_16Flash_bwd_paramsE
        .type           _ZN5flash44flash_bwd_dq_dk_dv_loop_seqk_parallel_kernelI23Flash_bwd_kernel_traitsILi192ELi64ELi64ELi8ELi4ELi2ELi2ELb0ELb0EN7cutlass10bfloat16_tE19Flash_kernel_traitsILi192ELi64ELi64ELi8ES3_EELb0ELb1ELb0ELb1ELb0ELb0ELb1EEEvNS_16Flash_bwd_paramsE,@function
        .size           _ZN5flash44flash_bwd_dq_dk_dv_loop_seqk_parallel_kernelI23Flash_bwd_kernel_traitsILi192ELi64ELi64ELi8ELi4ELi2ELi2ELb0ELb0EN7cutlass10bfloat16_tE19Flash_kernel_traitsILi192ELi64ELi64ELi8ES3_EELb0ELb1ELb0ELb1ELb0ELb0ELb1EEEvNS_16Flash_bwd_paramsE,(.L_x_819 - _ZN5flash44flash_bwd_dq_dk_dv_loop_seqk_parallel_kernelI23Flash_bwd_kernel_traitsILi192ELi64ELi64ELi8ELi4ELi2ELi2ELb0ELb0EN7cutlass10bfloat16_tE19Flash_kernel_traitsILi192ELi64ELi64ELi8ES3_EELb0ELb1ELb0ELb1ELb0ELb0ELb1EEEvNS_16Flash_bwd_paramsE)
        .other          _ZN5flash44flash_bwd_dq_dk_dv_loop_seqk_parallel_kernelI23Flash_bwd_kernel_traitsILi192ELi64ELi64ELi8ELi4ELi2ELi2ELb0ELb0EN7cutlass10bfloat16_tE19Flash_kernel_traitsILi192ELi64ELi64ELi8ES3_EELb0ELb1ELb0ELb1ELb0ELb0ELb1EEEvNS_16Flash_bwd_paramsE,@"STO_CUDA_ENTRY STV_DEFAULT"
_ZN5flash44flash_bwd_dq_dk_dv_loop_seqk_parallel_kernelI23Flash_bwd_kernel_traitsILi192ELi64ELi64ELi8ELi4ELi2ELi2ELb0ELb0EN7cutlass10bfloat16_tE19Flash_kernel_traitsILi192ELi64ELi64ELi8ES3_EELb0ELb1ELb0ELb1ELb0ELb0ELb1EEEvNS_16Flash_bwd_paramsE:
.text._ZN5flash44flash_bwd_dq_dk_dv_loop_seqk_parallel_kernelI23Flash_bwd_kernel_traitsILi192ELi64ELi64ELi8ELi4ELi2ELi2ELb0ELb0EN7cutlass10bfloat16_tE19Flash_kernel_traitsILi192ELi64ELi64ELi8ES3_EELb0ELb1ELb0ELb1ELb0ELb0ELb1EEEvNS_16Flash_bwd_paramsE:
        /* <DEDUP_REMOVED lines=69> */
[----:B------:R-:W-:Y:S01]  /*0450*/  STL [R1+0x8], R20 ;  /* 0x0000081401007387 */ /* 0x000fe20000100800 */
        /* <DEDUP_REMOVED lines=19> */
[----:B------:R-:W-:Y:S01]  /*0590*/  IMAD.SHL.U32 R5, R10, 0x20, RZ ;  /* 0x000000200a057824 */ /* 0x000fe200078e00ff */
[----:B------:R-:W-:Y:S01]  /*05a0*/  LOP3.LUT R6, R4, 0x6, R12, 0xf8, !PT ;  /* 0x0000000604067812 */ /* 0x000fe200078ef80c */
[----:B------:R-:W-:Y:S01]  /*05b0*/  IMAD.IADD R180, R21, 0x1, -R180 ;  /* 0x0000000115b47824 */ /* 0x000fe200078e0ab4 */
[----:B------:R-:W-:Y:S01]  /*05c0*/  LOP3.LUT R4, R0, 0x20, R4, 0xf8, !PT ;  /* 0x0000002000047812 */ /* 0x000fe200078ef804 */
[----:B------:R-:W-:Y:S01]  /*05d0*/  STL [R1+0x1c], R19 ;  /* 0x00001c1301007387 */ /* 0x000fe20000100800 */
[----:B------:R-:W-:Y:S01]  /*05e0*/  LOP3.LUT R5, R2, 0x20, R5, 0xf8, !PT ;  /* 0x0000002002057812 */ /* 0x000fe200078ef805 */
[----:B------:R-:W-:Y:S01]  /*05f0*/  IMAD.SHL.U32 R187, R18, 0x2, RZ ;  /* 0x0000000212bb7824 */ /* 0x000fe200078e00ff */
[----:B------:R-:W-:Y:S01]  /*0600*/  LOP3.LUT R9, R3, R0, R2, 0x1e, !PT ;  /* 0x0000000003097212 */ /* 0x000fe200078e1e02 */
[----:B------:R-:W-:Y:S01]  /*0610*/  IMAD.SHL.U32 R2, R20, 0x40, RZ ;  /* 0x0000004014027824 */ /* 0x000fe200078e00ff */
[----:B------:R-:W-:Y:S01]  /*0620*/  LOP3.LUT R3, R4, R3, RZ, 0x3c, !PT ;  /* 0x0000000304037212 */ /* 0x000fe200078e3cff */
[----:B------:R-:W-:Y:S01]  /*0630*/  IMAD R0, R180, 0x400, R8 ;  /* 0x00000400b4007824 */ /* 0x000fe200078e0208 */
[----:B------:R-:W-:Y:S01]  /*0640*/  SHF.R.S32.HI R4, RZ, 0x1f, R19 ;  /* 0x0000001fff047819 */ /* 0x000fe20000011413 */
[----:B------:R-:W-:Y:S01]  /*0650*/  STL [R1+0x18], R18 ;  /* 0x0000181201007387 */ /* 0x000fe20000100800 */
[----:B------:R-:W-:Y:S01]  /*0660*/  LOP3.LUT R2, R2, 0x1c0, RZ, 0xc0, !PT ;  /* 0x000001c002027812 */ /* 0x000fe200078ec0ff */
[----:B------:R-:W-:Y:S01]  /*0670*/  IMAD.IADD R200, R0, 0x1, R3 ;  /* 0x0000000100c87824 */ /* 0x000fe200078e0203 */
[----:B------:R-:W-:Y:S01]  /*0680*/  LEA.HI R4, R4, R19, RZ, 0x2 ;  /* 0x0000001304047211 */ /* 0x000fe200078f10ff */
[----:B------:R-:W-:Y:S01]  /*0690*/  IMAD.SHL.U32 R0, R10, 0x8, RZ ;  /* 0x000000080a007824 */ /* 0x000fe200078e00ff */
[----:B------:R-:W-:Y:S01]  /*06a0*/  SHF.R.U32.HI R3, RZ, 0x3, R2 ;  /* 0x00000003ff037819 */ /* 0x000fe20000011602 */
[----:B------:R1:W-:Y:S01]  /*06b0*/  STL [R1+0x24], R6 ;  /* 0x0000240601007387 */ /* 0x0003e20000100800 */
[----:B------:R-:W-:Y:S01]  /*06c0*/  IMAD.SHL.U32 R200, R200, 0x2, RZ ;  /* 0x00000002c8c87824 */ /* 0x000fe200078e00ff */
[----:B------:R-:W-:-:S02]  /*06d0*/  SEL R170, R170, 0xffffffe0, !P3 ;  /* 0xffffffe0aaaa7807 */ /* 0x000fc40005800000 */
[----:B------:R-:W-:Y:S02]  /*06e0*/  LOP3.LUT R7, R2, 0x8, R0, 0xf8, !PT ;  /* 0x0000000802077812 */ /* 0x000fe400078ef800 */
[----:B------:R-:W-:Y:S01]  /*06f0*/  LOP3.LUT R2, R3, R5, R2, 0x1e, !PT ;  /* 0x0000000503027212 */ /* 0x000fe200078e1e02 */
[----:B------:R-:W-:Y:S01]  /*0700*/  IMAD.IADD R170, R169, 0x1, R170 ;  /* 0x00000001a9aa7824 */ /* 0x000fe200078e02aa */
[----:B------:R-:W-:Y:S01]  /*0710*/  SHF.R.S32.HI R5, RZ, 0x2, R4 ;  /* 0x00000002ff057819 */ /* 0x000fe20000011404 */
[----:B------:R-:W-:Y:S01]  /*0720*/  IMAD R4, R178, 0x400, R8 ;  /* 0x00000400b2047824 */ /* 0x000fe200078e0208 */
[----:B------:R-:W-:Y:S02]  /*0730*/  LOP3.LUT R3, R7, R3, RZ, 0x3c, !PT ;  /* 0x0000000307037212 */ /* 0x000fe400078e3cff */
[----:B------:R-:W-:Y:S01]  /*0740*/  SEL R171, R171, 0xffffffc0, !P4 ;  /* 0xffffffc0abab7807 */ /* 0x000fe20006000000 */
[----:B------:R-:W-:Y:S01]  /*0750*/  IMAD R10, R180, 0x10, R5 ;  /* 0x00000010b40a7824 */ /* 0x000fe200078e0205 */
[----:B------:R-:W-:Y:S01]  /*0760*/  SEL R202, R202, 0x10, !P0 ;  /* 0x00000010caca7807 */ /* 0x000fe20004000000 */
[----:B------:R-:W-:Y:S01]  /*0770*/  IMAD.IADD R4, R4, 0x1, R9 ;  /* 0x0000000104047824 */ /* 0x000fe200078e0209 */
[----:B------:R-:W-:Y:S01]  /*0780*/  IADD3 R201, R200, 0x20, RZ ;  /* 0x00000020c8c97810 */ /* 0x000fe20007ffe0ff */
[--C-:B------:R-:W-:Y:S01]  /*0790*/  IMAD R174, R174, 0x2, R171.reuse ;  /* 0x00000002aeae7824 */ /* 0x100fe200078e02ab */
[----:B------:R3:W-:Y:S01]  /*07a0*/  STL [R1+0x14], R10 ;  /* 0x0000140a01007387 */ /* 0x0007e20000100800 */
[----:B------:R-:W-:Y:S01]  /*07b0*/  @P1 IADD3 R201, R200, -0x20, RZ ;  /* 0xffffffe0c8c91810 */ /* 0x000fe20007ffe0ff */
[----:B------:R-:W-:Y:S01]  /*07c0*/  IMAD.IADD R172, R169, 0x1, R171 ;  /* 0x00000001a9ac7824 */ /* 0x000fe200078e02ab */
[----:B------:R-:W-:Y:S01]  /*07d0*/  LEA R251, R4, 0x12000, 0x1 ;  /* 0x0001200004fb7811 */ /* 0x000fe200078e08ff */
[----:B------:R3:W-:Y:S01]  /*07e0*/  STL [R1+0x10], R17 ;  /* 0x0000101101007387 */ /* 0x0007e20000100800 */
[----:B------:R-:W-:Y:S01]  /*07f0*/  IMAD.IADD R203, R200, 0x1, R202 ;  /* 0x00000001c8cb7824 */ /* 0x000fe200078e02ca */
[C---:B------:R-:W-:Y:S01]  /*0800*/  IADD3 R206, R196.reuse, 0x40, RZ ;  /* 0x00000040c4ce7810 */ /* 0x040fe20007ffe0ff */
[----:B-1----:R-:W-:Y:S01]  /*0810*/  IMAD.SHL.U32 R6, R11, 0x40, RZ ;  /* 0x000000400b067824 */ /* 0x002fe200078e00ff */
[----:B------:R-:W-:Y:S01]  /*0820*/  IADD3 R252, R251, 0x40, RZ ;  /* 0x00000040fbfc7810 */ /* 0x000fe20007ffe0ff */
[----:B------:R-:W-:Y:S01]  /*0830*/  IMAD.IADD R171, R171, 0x1, R170 ;  /* 0x00000001abab7824 */ /* 0x000fe200078e02aa */
[----:B------:R-:W-:Y:S01]  /*0840*/  IADD3 R207, R196, 0x80, RZ ;  /* 0x00000080c4cf7810 */ /* 0x000fe20007ffe0ff */
[----:B------:R-:W-:Y:S01]  /*0850*/  IMAD.IADD R202, R202, 0x1, R201 ;  /* 0x00000001caca7824 */ /* 0x000fe200078e02c9 */
[----:B------:R-:W-:-:S02]  /*0860*/  LOP3.LUT R0, R6, 0xfffffe00, RZ, 0xc0, !PT ;  /* 0xfffffe0006007812 */ /* 0x000fc400078ec0ff */
[----:B------:R-:W-:Y:S02]  /*0870*/  @P2 IADD3 R252, R251, -0x40, RZ ;  /* 0xffffffc0fbfc2810 */ /* 0x000fe40007ffe0ff */
[----:B------:R-:W-:Y:S01]  /*0880*/  LOP3.LUT R179, R2, R0, RZ, 0xfc, !PT ;  /* 0x0000000002b37212 */ /* 0x000fe200078efcff */
[--C-:B------:R-:W-:Y:S02]  /*0890*/  IMAD R180, R180, 0x400, R0.reuse ;  /* 0x00000400b4b47824 */ /* 0x100fe400078e0200 */
[----:B------:R-:W-:Y:S01]  /*08a0*/  IMAD R178, R178, 0x400, R0 ;  /* 0x00000400b2b27824 */ /* 0x000fe200078e0200 */
[----:B------:R-:W-:Y:S01]  /*08b0*/  SHF.R.S32.HI R0, RZ, 0x1f, R247 ;  /* 0x0000001fff007819 */ /* 0x000fe200000114f7 */
[----:B------:R-:W-:Y:S01]  /*08c0*/  IMAD.IADD R180, R180, 0x1, R3 ;  /* 0x00000001b4b47824 */ /* 0x000fe200078e0203 */
[----:B------:R-:W-:Y:S01]  /*08d0*/  IADD3 R0, R10, 0x1, RZ ;  /* 0x000000010a007810 */ /* 0x000fe20007ffe0ff */
[----:B------:R-:W-:-:S04]  /*08e0*/  IMAD.IADD R178, R3, 0x1, R178 ;  /* 0x0000000103b27824 */ /* 0x000fc800078e02b2 */
[----:B------:R3:W-:Y:S01]  /*08f0*/  STL [R1+0x20], R0 ;  /* 0x0000200001007387 */ /* 0x0007e20000100800 */
[----:B--2---:R-:W-:-:S03]  /*0900*/  LEA R178, R178, 0x1e000, 0x1 ;  /* 0x0001e000b2b27811 */ /* 0x004fc600078e08ff */
.L_x_774:
[----:B-1----:R-:W1:Y:S01]  /*0910*/  S2R R31, SR_CTAID.Y ;  /* 0x00000000001f7919 */ /* 0x002e620000002600 */
[----:B--234-:R-:W2:Y:S01]  /*0920*/  LDC.U8 R0, c[0x0][0x312] ;  /* 0x0000c480ff007b82 */ /* 0x01cea20000000000 */
[----:B------:R-:W-:Y:S02]  /*0930*/  ISETP.NE.U32.AND P2, PT, RZ, c[0x0][0x240], PT ;  /* 0x00009000ff007a0c */ /* 0x000fe40003f45070 */
[----:B------:R-:W3:Y:S01]  /*0940*/  S2R R2, SR_CTAID.Y ;  /* 0x0000000000027919 */ /* 0x000ee20000002600 */
[----:B------:R-:W-:Y:S02]  /*0950*/  ISETP.EQ.U32.AND P5, PT, RZ, c[0x0][0x248], PT ;  /* 0x00009200ff007a0c */ /* 0x000fe40003fa2070 */
[----:B------:R-:W-:Y:S02]  /*0960*/  ISETP.NE.AND.EX P2, PT, RZ, c[0x0][0x244], PT, P2 ;  /* 0x00009100ff007a0c */ /* 0x000fe40003f45320 */
[----:B------:R-:W-:Y:S01]  /*0970*/  ISETP.NE.U32.AND P3, PT, RZ, c[0x0][0x250], PT ;  /* 0x00009400ff007a0c */ /* 0x000fe20003f65070 */
[----:B------:R-:W-:-:S03]  /*0980*/  IMAD.MOV.U32 R34, RZ, RZ, -0x1 ;  /* 0xffffffffff227424 */ /* 0x000fc600078e00ff */
[----:B------:R-:W-:Y:S01]  /*0990*/  ISETP.NE.AND.EX P3, PT, RZ, c[0x0][0x254], PT, P3 ;  /* 0x00009500ff007a0c */ /* 0x000fe20003f65330 */
[C---:B-1----:R-:W-:Y:S01]  /*09a0*/  IMAD.SHL.U32 R8, R31.reuse, 0x4, RZ ;  /* 0x000000041f087824 */ /* 0x042fe200078e00ff */
        /* <DEDUP_REMOVED lines=26> */
.L_x_728:
[----:B------:R-:W-:Y:S01]  /*0b50*/  ISETP.NE.U32.AND P1, PT, RZ, c[0x0][0x258], PT ;  /* 0x00009600ff007a0c */ /* 0x000fe20003f25070 */
[----:B------:R-:W3:Y:S03]  /*0b60*/  LDL R30, [R1+0x10] ;  /* 0x00001000011e7983 */ /* 0x000ee60000100800 */
[----:B------:R-:W-:-:S13]  /*0b70*/  ISETP.NE.AND.EX P1, PT, RZ, c[0x0][0x25c], PT, P1 ;  /* 0x00009700ff007a0c */ /* 0x000fda0003f25310 */
[----:B--2---:R-:W-:-:S04]  /*0b80*/  @P1 IADD3 R2, P0, R8, c[0x0][0x258], RZ ;  /* 0x0000960008021a10 */ /* 0x004fc80007f1e0ff */
[----:B------:R-:W-:-:S06]  /*0b90*/  @P1 IADD3.X R3, R7, c[0x0][0x25c], RZ, P0, !PT ;  /* 0x0000970007031a10 */ /* 0x000fcc00007fe4ff */
[----:B------:R-:W2:Y:S01]  /*0ba0*/  @P1 LDG.E R3, [R2.64] ;  /* 0x0000000602031981 */ /* 0x000ea2000c1e1900 */
[----:B------:R-:W-:-:S04]  /*0bb0*/  @!P1 ISETP.NE.U32.AND P0, PT, RZ, c[0x0][0x268], PT ;  /* 0x00009a00ff009a0c */ /* 0x000fc80003f05070 */
[----:B------:R-:W-:-:S04]  /*0bc0*/  @!P1 ISETP.NE.AND.EX P0, PT, RZ, c[0x0][0x26c], PT, P0 ;  /* 0x00009b00ff009a0c */ /* 0x000fc80003f05300 */
[----:B------:R-:W-:Y:S01]  /*0bd0*/  @!P1 SEL R2, RZ, c[0x0][0x21c], !P0 ;  /* 0x00008700ff029a07 */ /* 0x000fe20004000000 */
[----:B---3--:R-:W-:Y:S02]  /*0be0*/  IMAD.SHL.U32 R244, R30, 0x40, RZ ;  /* 0x000000401ef47824 */ /* 0x008fe400078e00ff */
[--C-:B--2--5:R-:W-:Y:S01]  /*0bf0*/  @P1 IMAD.IADD R195, R3, 0x1, -R246.reuse ;  /* 0x0000000103c31824 */ /* 0x124fe200078e0af6 */
        /* <DEDUP_REMOVED lines=35> */
.L_x_730:
        /* <DEDUP_REMOVED lines=15> */
.L_x_731:
        /* <DEDUP_REMOVED lines=51> */
[----:B------:R-:W-:Y:S01]  /*1250*/  SEL R18, R12, R4, !P1 ;  /* 0x000000040c127207 */ /* 0x000fe20004800000 */
[----:B------:R-:W-:Y:S01]  /*1260*/  IMAD.IADD R13, R13, 0x1, R7 ;  /* 0x000000010d0d7824 */ /* 0x000fe200078e0207 */
[----:B------:R-:W-:Y:S01]  /*1270*/  ISETP.NE.AND P5, PT, RZ, c[0x0][0x1c8], PT ;  /* 0x00007200ff007a0c */ /* 0x000fe20003fa5270 */
[----:B------:R-:W-:Y:S01]  /*1280*/  @P3 IMAD R4, R31, c[0x0][0x214], RZ ;  /* 0x000085001f043a24 */ /* 0x000fe200078e02ff */
[----:B------:R-:W-:Y:S01]  /*1290*/  ISETP.GE.U32.AND P6, PT, R3, R10, PT ;  /* 0x0000000a0300720c */ /* 0x000fe20003fc6070 */
[C---:B------:R-:W-:Y:S01]  /*12a0*/  IMAD R10, R21.reuse, R6, RZ ;  /* 0x00000006150a7224 */ /* 0x040fe200078e02ff */
[----:B------:R-:W-:Y:S01]  /*12b0*/  SHF.R.S32.HI R19, RZ, 0x1f, R244 ;  /* 0x0000001fff137819 */ /* 0x000fe200000114f4 */
[----:B------:R-:W-:-:S02]  /*12c0*/  IMAD R3, R21, R0, RZ ;  /* 0x0000000015037224 */ /* 0x000fc400078e02ff */
[----:B------:R-:W-:-:S03]  /*12d0*/  IMAD.WIDE.U32 R6, R20, R6, RZ ;  /* 0x0000000614067225 */ /* 0x000fc600078e00ff */
[----:B------:R-:W-:Y:S01]  /*12e0*/  @P1 IADD3 R13, R5, R3, RZ ;  /* 0x00000003050d1210 */ /* 0x000fe20007ffe0ff */
[----:B------:R-:W-:Y:S01]  /*12f0*/  IMAD R10, R20, R8, R10 ;  /* 0x00000008140a7224 */ /* 0x000fe200078e020a */
[----:B------:R-:W-:Y:S01]  /*1300*/  @P3 SEL R3, R4, R0, !P1 ;  /* 0x0000000004033207 */ /* 0x000fe20004800000 */
[----:B----4-:R-:W-:Y:S02]  /*1310*/  IMAD.WIDE.U32 R20, R14, c[0x0][0x3d8], RZ ;  /* 0x0000f6000e147a25 */ /* 0x010fe400078e00ff */
[----:B------:R-:W-:Y:S02]  /*1320*/  @P6 IADD3 R2, R2, 0x1, RZ ;  /* 0x0000000102026810 */ /* 0x000fe40007ffe0ff */
[----:B------:R-:W-:Y:S01]  /*1330*/  IMAD R4, R14, c[0x0][0x3dc], R21 ;  /* 0x0000f7000e047a24 */ /* 0x000fe200078e0215 */
[----:B------:R-:W-:Y:S01]  /*1340*/  SEL R20, R20, RZ, P2 ;  /* 0x000000ff14147207 */ /* 0x000fe20001000000 */
[----:B------:R-:W-:Y:S01]  /*1350*/  @P3 IMAD R8, R248, c[0x0][0x234], R3 ;  /* 0x00008d00f8083a24 */ /* 0x000fe200078e0203 */
[----:B------:R-:W-:Y:S01]  /*1360*/  IADD3 R10, R7, R10, RZ ;  /* 0x0000000a070a7210 */ /* 0x000fe20007ffe0ff */
[----:B------:R-:W-:Y:S01]  /*1370*/  IMAD.MOV.U32 R14, RZ, RZ, R2 ;  /* 0x000000ffff0e7224 */ /* 0x000fe200078e0002 */
[----:B------:R-:W-:Y:S01]  /*1380*/  SEL R16, R4, RZ, P2 ;  /* 0x000000ff04107207 */ /* 0x000fe20001000000 */
[----:B------:R-:W-:-:S02]  /*1390*/  IMAD R3, R248, c[0x0][0x22c], RZ ;  /* 0x00008b00f8037a24 */ /* 0x000fc400078e02ff */
[----:B------:R-:W-:Y:S01]  /*13a0*/  @!P3 IMAD R5, R31, c[0x0][0x1c0], R248 ;  /* 0x000070001f05ba24 */ /* 0x000fe200078e02f8 */
[----:B------:R-:W-:Y:S02]  /*13b0*/  @!P4 IADD3 R14, -R14, RZ, RZ ;  /* 0x000000ff0e0ec210 */ /* 0x000fe40007ffe1ff */
[----:B------:R-:W-:Y:S01]  /*13c0*/  @!P5 LOP3.LUT R14, RZ, c[0x0][0x1c8], RZ, 0x33, !PT ;  /* 0x00007200ff0eda12 */ /* 0x000fe200078e33ff */
[----:B------:R-:W-:Y:S01]  /*13d0*/  @!P3 IMAD R8, R5, c[0x0][0x214], RZ ;  /* 0x000085000508ba24 */ /* 0x000fe200078e02ff */
[----:B------:R-:W-:Y:S02]  /*13e0*/  SHF.R.S32.HI R12, RZ, 0x1f, R3 ;  /* 0x0000001fff0c7819 */ /* 0x000fe40000011403 */
[----:B------:R-:W-:Y:S01]  /*13f0*/  SHF.R.S32.HI R21, RZ, 0x1f, R14 ;  /* 0x0000001fff157819 */ /* 0x000fe2000001140e */
[----:B------:R-:W-:Y:S05]  /*1400*/  @!P3 BRA `(.L_x_732) ;  /* 0x000000700000b947 */ /* 0x000fea0003800000 */
[----:B------:R-:W-:Y:S01]  /*1410*/  @!P1 IMAD R0, R31, c[0x0][0x224], RZ ;  /* 0x000089001f009a24 */ /* 0x000fe200078e02ff */
[----:B------:R-:W-:Y:S02]  /*1420*/  MOV R4, 0x80 ;  /* 0x0000008000047802 */ /* 0x000fe40000000f00 */
[----:B------:R-:W-:-:S02]  /*1430*/  MOV R2, c[0x0][0x210] ;  /* 0x0000840000027a02 */ /* 0x000fc40000000f00 */
[----:B------:R-:W-:-:S03]  /*1440*/  LEA R0, R31, R0, 0x7 ;  /* 0x000000001f007211 */ /* 0x000fc600078e38ff */
[----:B------:R-:W-:-:S04]  /*1450*/  IMAD R2, R4, R2, c[0x0][0x234] ;  /* 0x00008d0004027624 */ /* 0x000fc800078e0202 */
[----:B------:R-:W-:Y:S01]  /*1460*/  IMAD R0, R2, R248, R0 ;  /* 0x000000f802007224 */ /* 0x000fe200078e0200 */
[----:B------:R-:W-:Y:S05]  /*1470*/  BRA `(.L_x_733) ;  /* 0x0000002000007947 */ /* 0x000fea0003800000 */
.L_x_732:
[----:B------:R-:W-:-:S04]  /*1480*/  IMAD R0, R31, c[0x0][0x1c0], R248 ;  /* 0x000070001f007a24 */ /* 0x000fc800078e02f8 */
[----:B------:R-:W-:Y:S02]  /*1490*/  IMAD R0, R0, c[0x0][0x224], RZ ;  /* 0x0000890000007a24 */ /* 0x000fe400078e02ff */
.L_x_733:
[----:B------:R-:W2:Y:S01]  /*14a0*/  LDL R37, [R1+0x1c] ;  /* 0x00001c0001257983 */ /* 0x000ea20000100800 */
[----:B------:R-:W-:Y:S01]  /*14b0*/  IMAD R28, R28, c[0x0][0x1c0], RZ ;  /* 0x000070001c1c7a24 */ /* 0x000fe200078e02ff */
[----:B------:R-:W-:Y:S01]  /*14c0*/  IADD3 R2, P4, R196, R11, RZ ;  /* 0x0000000bc4027210 */ /* 0x000fe20007f9e0ff */
[----:B------:R-:W-:Y:S01]  /*14d0*/  IMAD R4, R17, c[0x0][0x370], RZ ;  /* 0x0000dc0011047a24 */ /* 0x000fe200078e02ff */
[----:B------:R-:W3:Y:S01]  /*14e0*/  S2R R35, SR_TID.X ;  /* 0x0000000000237919 */ /* 0x000ee20000002100 */
[----:B------:R-:W-:Y:S01]  /*14f0*/  IMAD.SHL.U32 R5, R28, 0x40, RZ ;  /* 0x000000401c057824 */ /* 0x000fe200078e00ff */
[----:B------:R-:W-:Y:S01]  /*1500*/  SHF.R.S32.HI R197, RZ, 0x1f, R196 ;  /* 0x0000001fffc57819 */ /* 0x000fe200000114c4 */
[----:B------:R-:W-:Y:S01]  /*1510*/  IMAD.MOV.U32 R29, RZ, RZ, 0x4 ;  /* 0x00000004ff1d7424 */ /* 0x000fe200078e00ff */
[----:B------:R-:W4:Y:S01]  /*1520*/  S2R R36, SR_TID.X ;  /* 0x0000000000247919 */ /* 0x000f220000002100 */
[----:B------:R-:W-:Y:S01]  /*1530*/  SHF.R.S32.HI R33, RZ, 0x1f, R247 ;  /* 0x0000001fff217819 */ /* 0x000fe200000114f7 */
[----:B------:R-:W-:Y:S01]  /*1540*/  BSSY B1, `(.L_x_729) ;  /* 0x000077a000017945 */ /* 0x000fe20003800000 */
[----:B------:R-:W-:Y:S01]  /*1550*/  IADD3 R7, P3, P1, R6, R5, R3 ;  /* 0x0000000506077210 */ /* 0x000fe2000797e003 */
[----:B------:R-:W-:Y:S01]  /*1560*/  IMAD.IADD R6, R9, 0x1, R0 ;  /* 0x0000000109067824 */ /* 0x000fe200078e0200 */
[----:B------:R-:W-:Y:S01]  /*1570*/  SHF.R.S32.HI R5, RZ, 0x1f, R5 ;  /* 0x0000001fff057819 */ /* 0x000fe20000011405 */
[----:B------:R-:W-:Y:S01]  /*1580*/  IMAD.X R3, R197, 0x1, R15, P4 ;  /* 0x00000001c5037824 */ /* 0x000fe200020e060f */
[C---:B------:R-:W-:Y:S01]  /*1590*/  IADD3 R15, R9.reuse, R8, RZ ;  /* 0x00000008090f7210 */ /* 0x040fe20007ffe0ff */
[----:B------:R-:W-:Y:S01]  /*15a0*/  IMAD R0, R9, c[0x0][0x374], R4 ;  /* 0x0000dd0009007a24 */ /* 0x000fe200078e0204 */
[----:B------:R-:W-:Y:S01]  /*15b0*/  IADD3 R4, P4, R247, R9, RZ ;  /* 0x00000009f7047210 */ /* 0x000fe20007f9e0ff */
[----:B------:R-:W-:Y:S01]  /*15c0*/  IMAD.WIDE.U32 R2, R9, c[0x0][0x370], R2 ;  /* 0x0000dc0009027a25 */ /* 0x000fe200078e0002 */
[----:B------:R-:W-:-:S02]  /*15d0*/  IADD3.X R5, R10, R5, R12, P3, P1 ;  /* 0x000000050a057210 */ /* 0x000fc40001fe240c */
[----:B------:R-:W-:Y:S01]  /*15e0*/  IADD3 R12, P3, P1, R20, R7, R18 ;  /* 0x00000007140c7210 */ /* 0x000fe2000797e012 */
[----:B------:R-:W-:Y:S01]  /*15f0*/  IMAD.WIDE R10, R6, R29, c[0x0][0x3c8] ;  /* 0x0000f200060a7625 */ /* 0x000fe200078e021d */
[----:B------:R-:W-:Y:S02]  /*1600*/  IADD3.X R6, R33, R17, RZ, P4, !PT ;  /* 0x0000001121067210 */ /* 0x000fe400027fe4ff */
[----:B------:R-:W-:Y:S01]  /*1610*/  IADD3.X R9, R16, R5, R13, P3, P1 ;  /* 0x0000000510097210 */ /* 0x000fe20001fe240d */
[----:B------:R-:W-:Y:S01]  /*1620*/  IMAD.IADD R3, R3, 0x1, R0 ;  /* 0x0000000103037824 */ /* 0x000fe200078e0200 */
[----:B------:R-:W-:Y:S01]  /*1630*/  IADD3 R5, -R195, R250, R244 ;  /* 0x000000fac3057210 */ /* 0x000fe20007ffe1f4 */
[----:B------:R-:W-:Y:S01]  /*1640*/  IMAD R6, R6, c[0x0][0x190], RZ ;  /* 0x0000640006067a24 */ /* 0x000fe200078e02ff */
[----:B---3--:R-:W-:Y:S01]  /*1650*/  SHF.R.S32.HI R35, RZ, 0x1f, R35 ;  /* 0x0000001fff237819 */ /* 0x008fe20000011423 */
[----:B------:R-:W-:Y:S01]  /*1660*/  IMAD.MOV.U32 R209, RZ, RZ, R10 ;  /* 0x000000ffffd17224 */ /* 0x000fe200078e000a */
[----:B------:R-:W-:Y:S01]  /*1670*/  IADD3 R7, R5, -c[0x0][0x2e8], RZ ;  /* 0x8000ba0005077a10 */ /* 0x000fe20007ffe0ff */
[C---:B------:R-:W-:Y:S01]  /*1680*/  IMAD R10, R4.reuse, c[0x0][0x194], R6 ;  /* 0x00006500040a7a24 */ /* 0x040fe200078e0206 */
[----:B----4-:R-:W-:Y:S01]  /*1690*/  LEA.HI R35, R35, R36, RZ, 0x5 ;  /* 0x0000002423237211 */ /* 0x010fe200078f28ff */
[----:B------:R-:W-:-:S03]  /*16a0*/  IMAD.WIDE.U32 R4, R4, c[0x0][0x190], R196 ;  /* 0x0000640004047a25 */ /* 0x000fc600078e00c4 */
[----:B------:R-:W-:Y:S01]  /*16b0*/  SHF.R.S32.HI R35, RZ, 0x5, R35 ;  /* 0x00000005ff237819 */ /* 0x000fe20000011423 */
[----:B------:R-:W-:Y:S01]  /*16c0*/  IMAD R8, R249, c[0x0][0x378], RZ ;  /* 0x0000de00f9087a24 */ /* 0x000fe200078e02ff */
[----:B------:R-:W-:Y:S01]  /*16d0*/  IADD3 R4, P3, R26, R4, RZ ;  /* 0x000000041a047210 */ /* 0x000fe20007f7e0ff */
[----:B------:R-:W-:-:S03]  /*16e0*/  IMAD.WIDE.U32 R2, R248, c[0x0][0x378], R2 ;  /* 0x0000de00f8027a25 */ /* 0x000fc600078e0002 */
[----:B------:R-:W-:Y:S01]  /*16f0*/  IADD3.X R5, R22, R5, R10, P3, !PT ;  /* 0x0000000516057210 */ /* 0x000fe20001ffe40a */
[C---:B------:R-:W-:Y:S02]  /*1700*/  IMAD R8, R248.reuse, c[0x0][0x37c], R8 ;  /* 0x0000df00f8087a24 */ /* 0x040fe400078e0208 */
[----:B------:R-:W-:Y:S02]  /*1710*/  IMAD.MOV.U32 R208, RZ, RZ, R11 ;  /* 0x000000ffffd07224 */ /* 0x000fe400078e000b */
[----:B------:R-:W-:Y:S02]  /*1720*/  IMAD.IADD R3, R3, 0x1, R8 ;  /* 0x0000000103037824 */ /* 0x000fe400078e0208 */
[----:B------:R-:W-:Y:S02]  /*1730*/  IMAD R8, R33, c[0x0][0x370], RZ ;  /* 0x0000dc0021087a24 */ /* 0x000fe400078e02ff */
[----:B------:R-:W-:-:S04]  /*1740*/  IMAD.WIDE.U32 R4, R248, c[0x0][0x1a8], R4 ;  /* 0x00006a00f8047a25 */ /* 0x000fc800078e0004 */
[----:B------:R-:W-:Y:S01]  /*1750*/  IMAD.WIDE.U32 R2, R247, c[0x0][0x370], R2 ;  /* 0x0000dc00f7027a25 */ /* 0x000fe200078e0002 */
[----:B------:R-:W-:-:S03]  /*1760*/  LEA R192, P3, R4, c[0x0][0x160], 0x1 ;  /* 0x0000580004c07a11 */ /* 0x000fc600078608ff */
[----:B--2---:R-:W-:-:S05]  /*1770*/  IMAD R0, R35, R28, R37 ;  /* 0x0000001c23007224 */ /* 0x004fca00078e0225 */
[----:B------:R-:W-:-:S04]  /*1780*/  IADD3 R6, P1, R0, R12, RZ ;  /* 0x0000000c00067210 */ /* 0x000fc80007f3e0ff */
[----:B------:R-:W-:Y:S02]  /*1790*/  LEA.HI.X.SX32 R9, R0, R9, 0x1, P1 ;  /* 0x0000000900097211 */ /* 0x000fe400008f0eff */
[----:B------:R-:W-:Y:S02]  /*17a0*/  SHF.R.S32.HI R0, RZ, 0x1f, R7 ;  /* 0x0000001fff007819 */ /* 0x000fe40000011407 */
[----:B------:R-:W-:Y:S02]  /*17b0*/  LEA R184, P1, R6, c[0x0][0x350], 0x2 ;  /* 0x0000d40006b87a11 */ /* 0x000fe400078210ff */
[----:B------:R-:W-:Y:S01]  /*17c0*/  LEA.HI R7, R0, R7, RZ, 0x6 ;  /* 0x0000000700077211 */ /* 0x000fe200078f30ff */
[----:B------:R-:W-:Y:S01]  /*17d0*/  IMAD R0, R249, c[0x0][0x1a8], RZ ;  /* 0x00006a00f9007a24 */ /* 0x000fe200078e02ff */
[----:B------:R-:W-:Y:S02]  /*17e0*/  LEA.HI.X R185, R6, c[0x0][0x354], R9, 0x2, P1 ;  /* 0x0000d50006b97a11 */ /* 0x000fe400008f1409 */
[----:B------:R-:W-:Y:S01]  /*17f0*/  SHF.R.S32.HI R7, RZ, 0x6, R7 ;  /* 0x00000006ff077819 */ /* 0x000fe20000011407 */
[----:B------:R-:W-:Y:S01]  /*1800*/  IMAD R6, R248, c[0x0][0x1ac], R0 ;  /* 0x00006b00f8067a24 */ /* 0x000fe200078e0200 */
[----:B------:R-:W-:Y:S01]  /*1810*/  LEA R190, P1, R2, c[0x0][0x330], 0x1 ;  /* 0x0000cc0002be7a11 */ /* 0x000fe200078208ff */
[----:B------:R-:W-:Y:S01]  /*1820*/  IMAD R0, R247, c[0x0][0x374], R8 ;  /* 0x0000dd00f7007a24 */ /* 0x000fe200078e0208 */
[----:B------:R-:W-:Y:S01]  /*1830*/  IMNMX R243, RZ, R7, !PT ;  /* 0x00000007fff37217 */ /* 0x000fe20007800200 */
[----:B------:R-:W-:-:S03]  /*1840*/  IMAD.WIDE R8, R15, R29, c[0x0][0x200] ;  /* 0x000080000f087625 */ /* 0x000fc600078e021d */
[----:B------:R-:W-:Y:S01]  /*1850*/  ISETP.GT.AND P4, PT, R189, R243, PT ;  /* 0x000000f3bd00720c */ /* 0x000fe20003f84270 */
[----:B------:R-:W-:Y:S01]  /*1860*/  IMAD.IADD R11, R5, 0x1, R6 ;  /* 0x00000001050b7824 */ /* 0x000fe200078e0206 */
[----:B------:R-:W-:Y:S01]  /*1870*/  MOV R205, R8 ;  /* 0x0000000800cd7202 */ /* 0x000fe20000000f00 */
[----:B------:R-:W-:Y:S01]  /*1880*/  IMAD.IADD R0, R3, 0x1, R0 ;  /* 0x0000000103007824 */ /* 0x000fe200078e0200 */
[----:B------:R-:W-:Y:S01]  /*1890*/  IADD3 R189, R189, -0x1, RZ ;  /* 0xffffffffbdbd7810 */ /* 0x000fe20007ffe0ff */
[----:B------:R-:W-:Y:S01]  /*18a0*/  IMAD.MOV.U32 R204, RZ, RZ, R9 ;  /* 0x000000ffffcc7224 */ /* 0x000fe200078e0009 */
[----:B------:R-:W-:Y:S02]  /*18b0*/  LEA.HI.X R193, R4, c[0x0][0x164], R11, 0x1, P3 ;  /* 0x0000590004c17a11 */ /* 0x000fe400018f0c0b */
[----:B------:R-:W-:-:S05]  /*18c0*/  LEA.HI.X R191, R2, c[0x0][0x334], R0, 0x1, P1 ;  /* 0x0000cd0002bf7a11 */ /* 0x000fca00008f0c00 */
        /* <DEDUP_REMOVED lines=16> */
.L_x_735:
        /* <DEDUP_REMOVED lines=15> */
.L_x_736:
        /* <DEDUP_REMOVED lines=27> */
.L_x_738:
[----:B------:R-:W-:Y:S05]  /*1c70*/  BSYNC B0 ;  /* 0x0000000000007941 */ /* 0x000fea0003800000 */
.L_x_737:
        /* <DEDUP_REMOVED lines=19> */
.L_x_740:
[----:B------:R-:W-:Y:S05]  /*1db0*/  BSYNC B0 ;  /* 0x0000000000007941 */ /* 0x000fea0003800000 */
.L_x_739:
        /* <DEDUP_REMOVED lines=25> */
.L_x_742:
[----:B------:R-:W-:Y:S05]  /*1f50*/  BSYNC B0 ;  /* 0x0000000000007941 */ /* 0x000fea0003800000 */
.L_x_741:
        /* <DEDUP_REMOVED lines=18> */
.L_x_734:
        /* <DEDUP_REMOVED lines=31> */
.L_x_745:
[----:B------:R-:W-:Y:S05]  /*2270*/  BSYNC B0 ;  /* 0x0000000000007941 */ /* 0x000fea0003800000 */
.L_x_744:
        /* <DEDUP_REMOVED lines=39> */
.L_x_747:
[----:B------:R-:W-:Y:S05]  /*24f0*/  BSYNC B0 ;  /* 0x0000000000007941 */ /* 0x000fea0003800000 */
.L_x_746:
        /* <DEDUP_REMOVED lines=19> */
.L_x_749:
        /* <DEDUP_REMOVED lines=28> */
.L_x_750:
[----:B------:R-:W-:Y:S05]  /*27f0*/  BSYNC B0 ;  /* 0x0000000000007941 */ /* 0x000fea0003800000 */
.L_x_748:
        /* <DEDUP_REMOVED lines=17> */
.L_x_752:
        /* <DEDUP_REMOVED lines=38> */
.L_x_753:
[----:B------:R-:W-:Y:S05]  /*2b70*/  BSYNC B0 ;  /* 0x0000000000007941 */ /* 0x000fea0003800000 */
.L_x_751:
[----:B-12---:R-:W2:Y:S01]  /*2b80*/  LDL R3, [R1+0x14] ;  /* 0x0000140001037983 */ /* 0x006ea20000100800 */
        /* <DEDUP_REMOVED lines=10> */
[----:B------:R-:W-:-:S02]  /*2c30*/  SHF.R.S32.HI R2, RZ, 0x1f, R3 ;  /* 0x0000001fff027819 */ /* 0x000fc40000011403 */
        /* <DEDUP_REMOVED lines=48> */
.L_x_755:
[----:B-1----:R-:W-:Y:S05]  /*2f40*/  BSYNC B0 ;  /* 0x0000000000007941 */ /* 0x002fea0003800000 */
.L_x_754:
        /* <DEDUP_REMOVED lines=38> */
.L_x_757:
[----:B------:R-:W-:Y:S05]  /*31b0*/  BSYNC B0 ;  /* 0x0000000000007941 */ /* 0x000fea0003800000 */
.L_x_756:
[----:B------:R1:W-:Y:S01]  /*31c0*/  @P5 STS.128 [R187+0x18000], RZ ;  /* 0x018000ffbb005388 */ /* 0x0003e20000000c00 */
[C---:B--2---:R-:W-:Y:S01]  /*31d0*/  IMAD.WIDE.U32 R2, R244.reuse, c[0x0][0x1a0], R196 ;  /* 0x00006800f4027a25 */ /* 0x044fe200078e00c4 */
        /* <DEDUP_REMOVED lines=43> */
.L_x_759:
[----:B------:R-:W-:Y:S05]  /*3490*/  BSYNC B0 ;  /* 0x0000000000007941 */ /* 0x000fea0003800000 */
.L_x_758:
        /* <DEDUP_REMOVED lines=37> */
.L_x_761:
[----:B------:R-:W-:Y:S05]  /*36f0*/  BSYNC B0 ;  /* 0x0000000000007941 */ /* 0x000fea0003800000 */
.L_x_760:
[----:B------:R-:W-:Y:S01]  /*3700*/  ISETP.NE.U32.AND P1, PT, RZ, c[0x0][0x318], PT ;  /* 0x0000c600ff007a0c */ /* 0x000fe20003f25070 */
[----:B--2---:R-:W2:Y:S03]  /*3710*/  LDL R7, [R1+0x20] ;  /* 0x0000200001077983 */ /* 0x004ea60000100800 */
[----:B------:R-:W-:Y:S01]  /*3720*/  ISETP.NE.AND.EX P1, PT, RZ, c[0x0][0x31c], PT, P1 ;  /* 0x0000c700ff007a0c */ /* 0x000fe20003f25310 */
[----:B---3--:R-:W3:Y:S04]  /*3730*/  LDL R6, [R1+0x24] ;  /* 0x0000240001067983 */ /* 0x008ee80000100800 */
[----:B------:R-:W0:Y:S08]  /*3740*/  LDGDEPBAR ;  /* 0x00000000000079af */ /* 0x000e300000000000 */
[----:B------:R-:W-:-:S02]  /*3750*/  @P1 IMAD R0, R32, c[0x0][0x320], RZ ;  /* 0x0000c80020001a24 */ /* 0x000fc400078e02ff */
[----:B------:R-:W-:-:S04]  /*3760*/  @P1 IMAD.WIDE.U32 R2, R31, c[0x0][0x320], R248 ;  /* 0x0000c8001f021a25 */ /* 0x000fc800078e00f8 */
[----:B------:R-:W-:Y:S01]  /*3770*/  @P1 IMAD R0, R31, c[0x0][0x324], R0 ;  /* 0x0000c9001f001a24 */ /* 0x000fe200078e0200 */
[----:B------:R-:W-:-:S03]  /*3780*/  @P1 LEA R4, P0, R2, c[0x0][0x318], 0x2 ;  /* 0x0000c60002041a11 */ /* 0x000fc600078010ff */
[----:B------:R-:W-:-:S05]  /*3790*/  @P1 IMAD.IADD R0, R3, 0x1, R0 ;  /* 0x0000000103001824 */ /* 0x000fca00078e0200 */
[----:B------:R-:W-:-:S05]  /*37a0*/  @P1 LEA.HI.X R5, R2, c[0x0][0x31c], R0, 0x2, P0 ;  /* 0x0000c70002051a11 */ /* 0x000fca00000f1400 */
[----:B----4-:R-:W4:Y:S01]  /*37b0*/  @P1 LDG.E R4, [R4.64] ;  /* 0x0000000604041981 */ /* 0x010f22000c1e1900 */
[----:B------:R-:W4:Y:S01]  /*37c0*/  @P1 MUFU.RCP R0, c[0x0][0x238] ;  /* 0x00008e0000001b08 */ /* 0x000f220000001000 */
[----:B------:R-:W-:Y:S01]  /*37d0*/  IMAD.MOV.U32 R186, RZ, RZ, RZ ;  /* 0x000000ffffba7224 */ /* 0x000fe200078e00ff */
[----:B------:R-:W-:Y:S01]  /*37e0*/  IADD3 R2, R179, 0x3000, RZ ;  /* 0x00003000b3027810 */ /* 0x000fe20007ffe0ff */
[----:B------:R-:W-:Y:S01]  /*37f0*/  CS2R R142, SRZ ;  /* 0x00000000008e7805 */ /* 0x000fe2000001ff00 */
[----:B------:R-:W-:Y:S01]  /*3800*/  MOV R188, R183 ;  /* 0x000000b700bc7202 */ /* 0x000fe20000000f00 */
[----:B------:R-:W-:Y:S01]  /*3810*/  CS2R R140, SRZ ;  /* 0x00000000008c7805 */ /* 0x000fe2000001ff00 */
[----:B------:R-:W-:Y:S01]  /*3820*/  SEL R2, R2, R179, !P6 ;  /* 0x000000b302027207 */ /* 0x000fe20007000000 */
[----:B------:R-:W-:Y:S01]  /*3830*/  CS2R R146, SRZ ;  /* 0x0000000000927805 */ /* 0x000fe2000001ff00 */
[----:B------:R-:W-:Y:S01]  /*3840*/  CS2R R144, SRZ ;  /* 0x0000000000907805 */ /* 0x000fe2000001ff00 */
[----:B------:R-:W-:Y:S01]  /*3850*/  CS2R R138, SRZ ;  /* 0x00000000008a7805 */ /* 0x000fe2000001ff00 */
[----:B------:R-:W-:Y:S01]  /*3860*/  CS2R R136, SRZ ;  /* 0x0000000000887805 */ /* 0x000fe2000001ff00 */
        /* <DEDUP_REMOVED lines=43> */
[----:B------:R-:W-:Y:S01]  /*3b20*/  MOV R182, 0x20 ;  /* 0x0000002000b67802 */ /* 0x000fe20000000f00 */
[----:B------:R-:W-:-:S02]  /*3b30*/  IMAD.MOV.U32 R181, RZ, RZ, 0x40 ;  /* 0x00000040ffb57424 */ /* 0x000fc400078e00ff */
[----:B------:R-:W-:Y:S01]  /*3b40*/  IMAD.SHL.U32 R177, R180, 0x2, RZ ;  /* 0x00000002b4b17824 */ /* 0x000fe200078e00ff */
[----:B--2---:R-:W-:Y:S01]  /*3b50*/  IADD3 R3, R195, R7, -R250 ;  /* 0x00000007c3037210 */ /* 0x004fe20007ffe8fa */
[----:B---3--:R-:W-:-:S04]  /*3b60*/  IMAD R210, R30, 0x40, R6 ;  /* 0x000000401ed27824 */ /* 0x008fc800078e0206 */
[----:B------:R-:W-:Y:S01]  /*3b70*/  STL [R1+0x4], R3 ;  /* 0x0000040301007387 */ /* 0x000fe20000100800 */
[----:B------:R-:W-:Y:S01]  /*3b80*/  CS2R R30, SRZ ;  /* 0x00000000001e7805 */ /* 0x000fe2000001ff00 */
[----:B------:R2:W3:Y:S02]  /*3b90*/  I2F R233, R210 ;  /* 0x000000d200e97306 */ /* 0x0004e40000201400 */
[----:B------:R1:W-:Y:S01]  /*3ba0*/  STL [R1], R2 ;  /* 0x0000000201007387 */ /* 0x0003e20000100800 */
[C---:B------:R-:W-:Y:S02]  /*3bb0*/  IADD3 R227, R210.reuse, 0x19, RZ ;  /* 0x00000019d2e37810 */ /* 0x040fe40007ffe0ff */
[C---:B------:R-:W-:Y:S02]  /*3bc0*/  IADD3 R216, R210.reuse, 0x18, RZ ;  /* 0x00000018d2d87810 */ /* 0x040fe40007ffe0ff */
[C---:B------:R-:W-:Y:S02]  /*3bd0*/  IADD3 R215, R210.reuse, 0x11, RZ ;  /* 0x00000011d2d77810 */ /* 0x040fe40007ffe0ff */
[C---:B------:R-:W-:Y:S01]  /*3be0*/  IADD3 R214, R210.reuse, 0x10, RZ ;  /* 0x00000010d2d67810 */ /* 0x040fe20007ffe0ff */
[----:B------:R2:W1:Y:S01]  /*3bf0*/  I2F R240, R227 ;  /* 0x000000e300f07306 */ /* 0x0004620000201400 */
[----:B------:R-:W-:-:S02]  /*3c00*/  IADD3 R213, R210, 0x9, RZ ;  /* 0x00000009d2d57810 */ /* 0x000fc40007ffe0ff */
[C---:B------:R-:W-:Y:S02]  /*3c10*/  IADD3 R212, R210.reuse, 0x8, RZ ;  /* 0x00000008d2d47810 */ /* 0x040fe40007ffe0ff */
[----:B------:R-:W-:-:S03]  /*3c20*/  IADD3 R211, R210, 0x1, RZ ;  /* 0x00000001d2d37810 */ /* 0x000fc60007ffe0ff */
[----:B------:R2:W1:Y:S08]  /*3c30*/  I2F R239, R216 ;  /* 0x000000d800ef7306 */ /* 0x0004700000201400 */
[----:B------:R2:W1:Y:S01]  /*3c40*/  I2F R238, R215 ;  /* 0x000000d700ee7306 */ /* 0x0004620000201400 */
[----:B----4-:R-:W-:Y:S01]  /*3c50*/  @P1 FMUL.FTZ R186, R4, R0 ;  /* 0x0000000004ba1220 */ /* 0x010fe20000410000 */
[----:B------:R-:W-:-:S04]  /*3c60*/  IADD3 R0, R180, 0x3000, RZ ;  /* 0x00003000b4007810 */ /* 0x000fc80007ffe0ff */
[----:B------:R-:W-:Y:S02]  /*3c70*/  SEL R0, R0, R180, !P6 ;  /* 0x000000b400007207 */ /* 0x000fe40007000000 */
[----:B------:R2:W4:Y:S03]  /*3c80*/  I2F R237, R214 ;  /* 0x000000d600ed7306 */ /* 0x0005260000201400 */
[----:B------:R-:W-:Y:S02]  /*3c90*/  IMAD.SHL.U32 R176, R0, 0x2, RZ ;  /* 0x0000000200b07824 */ /* 0x000fe400078e00ff */
[----:B------:R-:W-:-:S03]  /*3ca0*/  IMAD.MOV.U32 R0, RZ, RZ, c[0x0][0x22c] ;  /* 0x00008b00ff007624 */ /* 0x000fc600078e00ff */
[----:B------:R2:W2:Y:S01]  /*3cb0*/  I2F R236, R213 ;  /* 0x000000d500ec7306 */ /* 0x0004a20000201400 */
[----:B------:R-:W-:-:S04]  /*3cc0*/  IMAD R0, R0, c[0x0][0x1c0], RZ ;  /* 0x0000700000007a24 */ /* 0x000fc800078e02ff */
[C---:B------:R-:W-:Y:S01]  /*3cd0*/  IMAD.SHL.U32 R194, R0.reuse, 0x8, RZ ;  /* 0x0000000800c27824 */ /* 0x040fe200078e00ff */
[----:B------:R-:W-:Y:S02]  /*3ce0*/  SHF.L.U32 R245, R0, 0x4, RZ ;  /* 0x0000000400f57819 */ /* 0x000fe400000006ff */
[----:B------:R2:W2:Y:S02]  /*3cf0*/  I2F R235, R212 ;  /* 0x000000d400eb7306 */ /* 0x0004a40000201400 */
[C---:B------:R-:W-:Y:S02]  /*3d00*/  IADD3 R5, R245.reuse, 0x20, RZ ;  /* 0x00000020f5057810 */ /* 0x040fe40007ffe0ff */
[C---:B-1----:R-:W-:Y:S02]  /*3d10*/  IADD3 R2, R245.reuse, 0x80, RZ ;  /* 0x00000080f5027810 */ /* 0x042fe40007ffe0ff */
[C---:B------:R-:W-:Y:S01]  /*3d20*/  IADD3 R4, R245.reuse, 0x40, RZ ;  /* 0x00000040f5047810 */ /* 0x040fe20007ffe0ff */
[C---:B------:R-:W-:Y:S01]  /*3d30*/  IMAD.IADD R5, R194.reuse, 0x1, R5 ;  /* 0x00000001c2057824 */ /* 0x040fe200078e0205 */
[C---:B------:R-:W-:Y:S01]  /*3d40*/  IADD3 R3, R245.reuse, 0x60, RZ ;  /* 0x00000060f5037810 */ /* 0x040fe20007ffe0ff */
[C---:B------:R-:W-:Y:S01]  /*3d50*/  IMAD.IADD R2, R194.reuse, 0x1, R2 ;  /* 0x00000001c2027824 */ /* 0x040fe200078e0202 */
[----:B------:R-:W-:Y:S01]  /*3d60*/  IADD3 R6, R245, 0xa0, RZ ;  /* 0x000000a0f5067810 */ /* 0x000fe20007ffe0ff */
[C---:B------:R-:W-:Y:S01]  /*3d70*/  IMAD.IADD R4, R194.reuse, 0x1, R4 ;  /* 0x00000001c2047824 */ /* 0x040fe200078e0204 */
[C---:B------:R-:W-:Y:S01]  /*3d80*/  IADD3 R3, R194.reuse, R3, RZ ;  /* 0x00000003c2037210 */ /* 0x040fe20007ffe0ff */
[----:B------:R1:W1:Y:S01]  /*3d90*/  I2F R234, R211 ;  /* 0x000000d300ea7306 */ /* 0x0002620000201400 */
[C---:B------:R-:W-:Y:S01]  /*3da0*/  IADD3 R5, R194.reuse, R5, RZ ;  /* 0x00000005c2057210 */ /* 0x040fe20007ffe0ff */
[C---:B------:R-:W-:Y:S01]  /*3db0*/  IMAD.IADD R0, R194.reuse, 0x1, R6 ;  /* 0x00000001c2007824 */ /* 0x040fe200078e0206 */
[C---:B------:R-:W-:Y:S01]  /*3dc0*/  IADD3 R2, R194.reuse, R2, RZ ;  /* 0x00000002c2027210 */ /* 0x040fe20007ffe0ff */
[----:B------:R-:W-:-:S02]  /*3dd0*/  IMAD.IADD R4, R194, 0x1, R4 ;  /* 0x00000001c2047824 */ /* 0x000fc400078e0204 */
[C---:B------:R-:W-:Y:S02]  /*3de0*/  IMAD.IADD R3, R194.reuse, 0x1, R3 ;  /* 0x00000001c2037824 */ /* 0x040fe400078e0203 */
[C---:B------:R-:W-:Y:S01]  /*3df0*/  IMAD.IADD R0, R194.reuse, 0x1, R0 ;  /* 0x00000001c2007824 */ /* 0x040fe200078e0200 */
[C---:B------:R-:W-:Y:S01]  /*3e00*/  IADD3 R224, R194.reuse, R4, RZ ;  /* 0x00000004c2e07210 */ /* 0x040fe20007ffe0ff */
[C---:B------:R-:W-:Y:S02]  /*3e10*/  IMAD.IADD R222, R194.reuse, 0x1, R3 ;  /* 0x00000001c2de7824 */ /* 0x040fe400078e0203 */
[C---:B------:R-:W-:Y:S01]  /*3e20*/  IMAD.IADD R226, R194.reuse, 0x1, R5 ;  /* 0x00000001c2e27824 */ /* 0x040fe200078e0205 */
[C---:B------:R-:W-:Y:S01]  /*3e30*/  IADD3 R218, R194.reuse, R0, RZ ;  /* 0x00000000c2da7210 */ /* 0x040fe20007ffe0ff */
[C---:B------:R-:W-:Y:S01]  /*3e40*/  IMAD.IADD R220, R194.reuse, 0x1, R2 ;  /* 0x00000001c2dc7824 */ /* 0x040fe200078e0202 */
[C---:B------:R-:W-:Y:S01]  /*3e50*/  IADD3 R221, R194.reuse, R222, RZ ;  /* 0x000000dec2dd7210 */ /* 0x040fe20007ffe0ff */
[----:B------:R-:W-:-:S02]  /*3e60*/  IMAD.IADD R225, R194, 0x1, R226 ;  /* 0x00000001c2e17824 */ /* 0x000fc400078e02e2 */
[C---:B------:R-:W-:Y:S02]  /*3e70*/  IMAD.IADD R219, R194.reuse, 0x1, R220 ;  /* 0x00000001c2db7824 */ /* 0x040fe400078e02dc */
[C---:B------:R-:W-:Y:S01]  /*3e80*/  IMAD.IADD R223, R194.reuse, 0x1, R224 ;  /* 0x00000001c2df7824 */ /* 0x040fe200078e02e0 */
[C---:B------:R-:W-:Y:S01]  /*3e90*/  IADD3 R232, R194.reuse, R225, RZ ;  /* 0x000000e1c2e87210 */ /* 0x040fe20007ffe0ff */
[C---:B------:R-:W-:Y:S01]  /*3ea0*/  IMAD.IADD R217, R194.reuse, 0x1, R218 ;  /* 0x00000001c2d97824 */ /* 0x040fe200078e02da */
[C---:B------:R-:W-:Y:S01]  /*3eb0*/  IADD3 R229, R194.reuse, R219, RZ ;  /* 0x000000dbc2e57210 */ /* 0x040fe20007ffe0ff */
[C---:B------:R-:W-:Y:S02]  /*3ec0*/  IMAD.IADD R231, R194.reuse, 0x1, R223 ;  /* 0x00000001c2e77824 */ /* 0x040fe400078e02df */
[C---:B------:R-:W-:Y:S02]  /*3ed0*/  IMAD.IADD R230, R194.reuse, 0x1, R221 ;  /* 0x00000001c2e67824 */ /* 0x040fe400078e02dd */
[----:B-1234-:R-:W-:-:S02]  /*3ee0*/  IMAD.IADD R228, R194, 0x1, R217 ;  /* 0x00000001c2e47824 */ /* 0x01efc400078e02d9 */
.L_x_764:
[----:B------:R-:W2:Y:S01]  /*3ef0*/  LDL R0, [R1+0x8] ;  /* 0x0000080001007983 */ /* 0x000ea20000100800 */
[----:B------:R-:W-:Y:S05]  /*3f00*/  MOV R159, c[0x0][0x22c] ;  /* 0x00008b00009f7a02 */ /* 0x000fea0000000f00 */
[----:B------:R-:W0:Y:S01]  /*3f10*/  LDGDEPBAR ;  /* 0x00000000000079af */ /* 0x000e220000000000 */
[----:B------:R-:W-:Y:S05]  /*3f20*/  IMAD R159, R159, c[0x0][0x1c0], RZ ;  /* 0x000070009f9f7a24 */ /* 0x000fea00078e02ff */
[----:B------:R-:W3:Y:S01]  /*3f30*/  LDL R153, [R1] ;  /* 0x0000000001997983 */ /* 0x000ee20000100800 */
[----:B------:R-:W-:Y:S05]  /*3f40*/  LEA R159, -R159, RZ, 0x6 ;  /* 0x000000ff9f9f7211 */ /* 0x000fea00078e31ff */
[----:B------:R-:W4:Y:S01]  /*3f50*/  LDL R152, [R1+0x4] ;  /* 0x0000040001987983 */ /* 0x000f220000100800 */
[----:B------:R-:W-:Y:S05]  /*3f60*/  DEPBAR.LE SB0, 0x0 ;  /* 0x000080000000791a */ /* 0x000fea0000000000 */
[----:B------:R-:W-:Y:S06]  /*3f70*/  BAR.SYNC.DEFER_BLOCKING 0x0 ;  /* 0x0000000000007b1d */ /* 0x000fec0000010000 */
[----:B------:R-:W-:Y:S06]  /*3f80*/  LDSM.16.M88.4 R16, [R176] ;  /* 0x00000000b010783b */ /* 0x000fec0000000200 */
[----:B------:R-:W1:Y:S06]  /*3f90*/  LDSM.16.M88.4 R8, [R169+0x12000] ;  /* 0x01200000a908783b */ /* 0x000e6c0000000200 */
[----:B------:R-:W1:Y:S06]  /*3fa0*/  LDSM.16.M88.4 R68, [R169+0x12800] ;  /* 0x01280000a944783b */ /* 0x000e6c0000000200 */
[----:B------:R-:W-:Y:S06]  /*3fb0*/  LDSM.16.M88.4 R76, [R170+0x12000] ;  /* 0x01200000aa4c783b */ /* 0x000fec0000000200 */
[----:B------:R-:W-:Y:S06]  /*3fc0*/  LDSM.16.M88.4 R80, [R170+0x12800] ;  /* 0x01280000aa50783b */ /* 0x000fec0000000200 */
[----:B------:R-:W-:Y:S06]  /*3fd0*/  LDSM.16.M88.4 R88, [R172+0x12000] ;  /* 0x01200000ac58783b */ /* 0x000fec0000000200 */
[----:B------:R-:W-:Y:S01]  /*3fe0*/  LDSM.16.M88.4 R96, [R171+0x12000] ;  /* 0x01200000ab60783b */ /* 0x000fe20000000200 */
[C---:B-1----:R-:W-:Y:S08]  /*3ff0*/  HMMA.16816.F32.BF16 R4, R16.reuse, R8, RZ ;  /* 0x000000081004723c */ /* 0x042ff000000418ff */
[C---:B------:R-:W-:Y:S08]  /*4000*/  HMMA.16816.F32.BF16 R8, R16.reuse, R10, RZ ;  /* 0x0000000a1008723c */ /* 0x040ff000000418ff */
[C---:B------:R-:W-:Y:S08]  /*4010*/  HMMA.16816.F32.BF16 R12, R16.reuse, R68, RZ ;  /* 0x00000044100c723c */ /* 0x040ff000000418ff */
[----:B------:R-:W-:Y:S01]  /*4020*/  HMMA.16816.F32.BF16 R16, R16, R70, RZ ;  /* 0x000000461010723c */ /* 0x000fe200000418ff */
[----:B------:R-:W-:Y:S01]  /*4030*/  LDSM.16.M88.4 R68, [R172+0x12800] ;  /* 0x01280000ac44783b */ /* 0x000fe20000000200 */
[----:B--2---:R-:W-:Y:S02]  /*4040*/  R2P PR, R0, 0x6 ;  /* 0x0000000600007804 */ /* 0x004fe40000000000 */
[----:B-----5:R-:W-:Y:S02]  /*4050*/  FSETP.NEU.FTZ.AND P0, PT, R198, -INF , PT ;  /* 0xff800000c600780b */ /* 0x020fe40003f1d000 */
[----:B------:R-:W-:Y:S02]  /*4060*/  ISETP.GT.AND P4, PT, R189, R243, PT ;  /* 0x000000f3bd00720c */ /* 0x000fe40003f84270 */
[----:B------:R-:W-:Y:S04]  /*4070*/  SEL R148, R182, 0xffffffe0, !P1 ;  /* 0xffffffe0b6947807 */ /* 0x000fe80004800000 */
[----:B------:R-:W-:Y:S02]  /*4080*/  SEL R173, R181, 0xffffffc0, !P2 ;  /* 0xffffffc0b5ad7807 */ /* 0x000fe40005000000 */
[C---:B------:R-:W-:Y:S02]  /*4090*/  IADD3 R0, R176.reuse, R148, RZ ;  /* 0x00000094b0007210 */ /* 0x040fe40007ffe0ff */
[-C--:B------:R-:W-:Y:S02]  /*40a0*/  IADD3 R2, R176, R173.reuse, RZ ;  /* 0x000000adb0027210 */ /* 0x080fe40007ffe0ff */
[----:B------:R-:W-:Y:S01]  /*40b0*/  IADD3 R3, R0, R173, RZ ;  /* 0x000000ad00037210 */ /* 0x000fe20007ffe0ff */
[----:B------:R-:W1:Y:S06]  /*40c0*/  LDSM.16.M88.4 R72, [R0] ;  /* 0x000000000048783b */ /* 0x000e6c0000000200 */
[----:B------:R-:W2:Y:S06]  /*40d0*/  LDSM.16.M88.4 R84, [R2] ;  /* 0x000000000254783b */ /* 0x000eac0000000200 */
[----:B------:R-:W2:Y:S01]  /*40e0*/  LDSM.16.M88.4 R92, [R3] ;  /* 0x00000000035c783b */ /* 0x000ea20000000200 */
[C---:B-1----:R-:W-:Y:S08]  /*40f0*/  HMMA.16816.F32.BF16 R4, R72.reuse, R76, R4 ;  /* 0x0000004c4804723c */ /* 0x042ff00000041804 */
[C---:B------:R-:W-:Y:S01]  /*4100*/  HMMA.16816.F32.BF16 R8, R72.reuse, R78, R8 ;  /* 0x0000004e4808723c */ /* 0x040fe20000041808 */
[----:B------:R-:W-:Y:S07]  /*4110*/  LDSM.16.M88.4 R76, [R176+0x2000] ;  /* 0x00200000b04c783b */ /* 0x000fee0000000200 */
[C---:B------:R-:W-:Y:S08]  /*4120*/  HMMA.16816.F32.BF16 R12, R72.reuse, R80, R12 ;  /* 0x00000050480c723c */ /* 0x040ff0000004180c */
[----:B------:R-:W-:Y:S01]  /*4130*/  HMMA.16816.F32.BF16 R16, R72, R82, R16 ;  /* 0x000000524810723c */ /* 0x000fe20000041810 */
[----:B------:R-:W1:Y:S06]  /*4140*/  LDSM.16.M88.4 R72, [R171+0x12800] ;  /* 0x01280000ab48783b */ /* 0x000e6c0000000200 */
[----:B------:R-:W1:Y:S01]  /*4150*/  LDSM.16.M88.4 R80, [R169+0x14000] ;  /* 0x01400000a950783b */ /* 0x000e620000000200 */
[C---:B--2---:R-:W-:Y:S08]  /*4160*/  HMMA.16816.F32.BF16 R4, R84.reuse, R88, R4 ;  /* 0x000000585404723c */ /* 0x044ff00000041804 */
[C---:B------:R-:W-:Y:S01]  /*4170*/  HMMA.16816.F32.BF16 R8, R84.reuse, R90, R8 ;  /* 0x0000005a5408723c */ /* 0x040fe20000041808 */
[----:B------:R-:W-:Y:S07]  /*4180*/  LDSM.16.M88.4 R88, [R170+0x14000] ;  /* 0x01400000aa58783b */ /* 0x000fee0000000200 */
[C---:B------:R-:W-:Y:S08]  /*4190*/  HMMA.16816.F32.BF16 R12, R84.reuse, R68, R12 ;  /* 0x00000044540c723c */ /* 0x040ff0000004180c */
[----:B------:R-:W-:Y:S01]  /*41a0*/  HMMA.16816.F32.BF16 R16, R84, R70, R16 ;  /* 0x000000465410723c */ /* 0x000fe20000041810 */
[----:B------:R-:W2:Y:S06]  /*41b0*/  LDSM.16.M88.4 R68, [R169+0x14800] ;  /* 0x01480000a944783b */ /* 0x000eac0000000200 */
[----:B------:R-:W2:Y:S01]  /*41c0*/  LDSM.16.M88.4 R84, [R0+0x2000] ;  /* 0x002000000054783b */ /* 0x000ea20000000200 */
[C---:B------:R-:W-:Y:S08]  /*41d0*/  HMMA.16816.F32.BF16 R4, R92.reuse, R96, R4 ;  /* 0x000000605c04723c */ /* 0x040ff00000041804 */
[C---:B------:R-:W-:Y:S01]  /*41e0*/  HMMA.16816.F32.BF16 R8, R92.reuse, R98, R8 ;  /* 0x000000625c08723c */ /* 0x040fe20000041808 */
[----:B------:R-:W-:Y:S07]  /*41f0*/  LDSM.16.M88.4 R96, [R172+0x14000] ;  /* 0x01400000ac60783b */ /* 0x000fee0000000200 */
[C---:B-1----:R-:W-:Y:S08]  /*4200*/  HMMA.16816.F32.BF16 R12, R92.reuse, R72, R12 ;  /* 0x000000485c0c723c */ /* 0x042ff0000004180c */
[----:B------:R-:W-:Y:S01]  /*4210*/  HMMA.16816.F32.BF16 R16, R92, R74, R16 ;  /* 0x0000004a5c10723c */ /* 0x000fe20000041810 */
[----:B------:R-:W1:Y:S06]  /*4220*/  LDSM.16.M88.4 R72, [R170+0x14800] ;  /* 0x01480000aa48783b */ /* 0x000e6c0000000200 */
[----:B------:R-:W1:Y:S01]  /*4230*/  LDSM.16.M88.4 R92, [R2+0x2000] ;  /* 0x00200000025c783b */ /* 0x000e620000000200 */
[C---:B------:R-:W-:Y:S08]  /*4240*/  HMMA.16816.F32.BF16 R4, R76.reuse, R80, R4 ;  /* 0x000000504c04723c */ /* 0x040ff00000041804 */
[C---:B------:R-:W-:Y:S01]  /*4250*/  HMMA.16816.F32.BF16 R8, R76.reuse, R82, R8 ;  /* 0x000000524c08723c */ /* 0x040fe20000041808 */
[----:B------:R-:W-:Y:S07]  /*4260*/  LDSM.16.M88.4 R80, [R171+0x14000] ;  /* 0x01400000ab50783b */ /* 0x000fee0000000200 */
[C---:B--2---:R-:W-:Y:S08]  /*4270*/  HMMA.16816.F32.BF16 R12, R76.reuse, R68, R12 ;  /* 0x000000444c0c723c */ /* 0x044ff0000004180c */
        /* <DEDUP_REMOVED lines=16> */
[----:B------:R3:W2:Y:S01]  /*4380*/  LDSM.16.M88.4 R92, [R0+0x4000] ;  /* 0x00400000005c783b */ /* 0x0006a20000000200 */
[C---:B------:R-:W-:Y:S08]  /*4390*/  HMMA.16816.F32.BF16 R4, R76.reuse, R80, R4 ;  /* 0x000000504c04723c */ /* 0x040ff00000041804 */
[C---:B------:R-:W-:Y:S01]  /*43a0*/  HMMA.16816.F32.BF16 R8, R76.reuse, R82, R8 ;  /* 0x000000524c08723c */ /* 0x040fe20000041808 */
[----:B------:R-:W-:Y:S07]  /*43b0*/  LDSM.16.M88.4 R80, [R172+0x16000] ;  /* 0x01600000ac50783b */ /* 0x000fee0000000200 */
[C---:B-1----:R-:W-:Y:S04]  /*43c0*/  HMMA.16816.F32.BF16 R12, R76.reuse, R72, R12 ;  /* 0x000000484c0c723c */ /* 0x042fe8000004180c */
[----:B---3--:R-:W-:Y:S04]  /*43d0*/  SHF.L.U32 R0, R189, 0x6, RZ ;  /* 0x00000006bd007819 */ /* 0x008fe800000006ff */
[----:B------:R-:W-:Y:S01]  /*43e0*/  HMMA.16816.F32.BF16 R16, R76, R74, R16 ;  /* 0x0000004a4c10723c */ /* 0x000fe20000041810 */
[----:B------:R-:W1:Y:S06]  /*43f0*/  LDSM.16.M88.4 R72, [R170+0x16800] ;  /* 0x01680000aa48783b */ /* 0x000e6c0000000200 */
[----:B------:R3:W1:Y:S01]  /*4400*/  LDSM.16.M88.4 R76, [R2+0x4000] ;  /* 0x00400000024c783b */ /* 0x0006620000000200 */
[C---:B------:R-:W-:Y:S08]  /*4410*/  HMMA.16816.F32.BF16 R4, R84.reuse, R88, R4 ;  /* 0x000000585404723c */ /* 0x040ff00000041804 */
[C---:B------:R-:W-:Y:S01]  /*4420*/  HMMA.16816.F32.BF16 R8, R84.reuse, R90, R8 ;  /* 0x0000005a5408723c */ /* 0x040fe20000041808 */
[----:B------:R-:W-:Y:S07]  /*4430*/  LDSM.16.M88.4 R88, [R171+0x16000] ;  /* 0x01600000ab58783b */ /* 0x000fee0000000200 */
[C---:B--2---:R-:W-:Y:S04]  /*4440*/  HMMA.16816.F32.BF16 R12, R84.reuse, R68, R12 ;  /* 0x00000044540c723c */ /* 0x044fe8000004180c */
[----:B---3--:R-:W-:Y:S04]  /*4450*/  IADD3 R2, R250, 0x40, R244 ;  /* 0x00000040fa027810 */ /* 0x008fe80007ffe0f4 */
[----:B------:R-:W-:Y:S01]  /*4460*/  HMMA.16816.F32.BF16 R16, R84, R70, R16 ;  /* 0x000000465410723c */ /* 0x000fe20000041810 */
[----:B------:R-:W2:Y:S03]  /*4470*/  LDSM.16.M88.4 R68, [R172+0x16800] ;  /* 0x01680000ac44783b */ /* 0x000ea60000000200 */
[-C--:B------:R-:W-:Y:S03]  /*4480*/  IADD3 R2, R2, -R195.reuse, RZ ;  /* 0x800000c302027210 */ /* 0x080fe60007ffe0ff */
[----:B------:R4:W3:Y:S01]  /*4490*/  LDSM.16.M88.4 R84, [R3+0x4000] ;  /* 0x004000000354783b */ /* 0x0008e20000000200 */
[C---:B------:R-:W-:Y:S05]  /*44a0*/  HMMA.16816.F32.BF16 R4, R92.reuse, R96, R4 ;  /* 0x000000605c04723c */ /* 0x040fea0000041804 */
[----:B------:R-:W-:Y:S01]  /*44b0*/  ISETP.GE.AND P2, PT, R0, R2, PT ;  /* 0x000000020000720c */ /* 0x000fe20003f46270 */
[----:B------:R-:W-:Y:S02]  /*44c0*/  FMUL.FTZ R2, R198, 1.4426950216293334961 ;  /* 0x3fb8aa3bc6027820 */ /* 0x000fe40000410000 */
[C---:B------:R-:W-:Y:S03]  /*44d0*/  HMMA.16816.F32.BF16 R8, R92.reuse, R98, R8 ;  /* 0x000000625c08723c */ /* 0x040fe60000041808 */
[-C--:B------:R-:W-:Y:S02]  /*44e0*/  ISETP.LT.AND P2, PT, R153, R195.reuse, P2 ;  /* 0x000000c39900720c */ /* 0x080fe40001741270 */
[----:B------:R-:W-:Y:S03]  /*44f0*/  FSEL R2, R2, RZ, P0 ;  /* 0x000000ff02027208 */ /* 0x000fe60000000000 */
[C---:B-1----:R-:W-:Y:S08]  /*4500*/  HMMA.16816.F32.BF16 R12, R92.reuse, R72, R12 ;  /* 0x000000485c0c723c */ /* 0x042ff0000004180c */
[----:B------:R-:W-:Y:S04]  /*4510*/  HMMA.16816.F32.BF16 R16, R92, R74, R16 ;  /* 0x0000004a5c10723c */ /* 0x000fe80000041810 */
[----:B----4-:R-:W-:Y:S04]  /*4520*/  @!P2 IADD3 R3, R152, R0, RZ ;  /* 0x000000009803a210 */ /* 0x010fe80007ffe0ff */
[C---:B------:R-:W-:Y:S08]  /*4530*/  HMMA.16816.F32.BF16 R4, R76.reuse, R80, R4 ;  /* 0x000000504c04723c */ /* 0x040ff00000041804 */
[C---:B------:R-:W-:Y:S08]  /*4540*/  HMMA.16816.F32.BF16 R8, R76.reuse, R82, R8 ;  /* 0x000000524c08723c */ /* 0x040ff00000041808 */
[C---:B--2---:R-:W-:Y:S08]  /*4550*/  HMMA.16816.F32.BF16 R12, R76.reuse, R68, R12 ;  /* 0x000000444c0c723c */ /* 0x044ff0000004180c */
[----:B------:R-:W-:Y:S01]  /*4560*/  HMMA.16816.F32.BF16 R16, R76, R70, R16 ;  /* 0x000000464c10723c */ /* 0x000fe20000041810 */
[----:B------:R-:W1:Y:S07]  /*4570*/  LDSM.16.M88.4 R68, [R171+0x16800] ;  /* 0x01680000ab44783b */ /* 0x000e6e0000000200 */
[C---:B---3--:R-:W-:Y:S08]  /*4580*/  HMMA.16816.F32.BF16 R4, R84.reuse, R88, R4 ;  /* 0x000000585404723c */ /* 0x048ff00000041804 */
[C---:B------:R-:W-:Y:S11]  /*4590*/  HMMA.16816.F32.BF16 R8, R84.reuse, R90, R8 ;  /* 0x0000005a5408723c */ /* 0x040ff60000041808 */
[----:B------:R-:W-:Y:S05]  /*45a0*/  @!UPT UIADD3 URZ, URZ, URZ, URZ ;  /* 0x0000003f3f3ff290 */ /* 0x000fea000fffe03f */
[----:B------:R-:W-:Y:S02]  /*45b0*/  FMUL.FTZ R6, R6, c[0x0][0x2ec] ;  /* 0x0000bb0006067a20 */ /* 0x000fe40000410000 */
[----:B------:R-:W-:Y:S02]  /*45c0*/  FMUL.FTZ R4, R4, c[0x0][0x2ec] ;  /* 0x0000bb0004047a20 */ /* 0x000fe40000410000 */
[----:B------:R2:W-:Y:S01]  /*45d0*/  MUFU.TANH R151, R6 ;  /* 0x0000000600977308 */ /* 0x0005e20000002400 */
[----:B------:R-:W-:Y:S02]  /*45e0*/  FMUL.FTZ R5, R5, c[0x0][0x2ec] ;  /* 0x0000bb0005057a20 */ /* 0x000fe40000410000 */
[----:B------:R-:W-:Y:S01]  /*45f0*/  FMUL.FTZ R7, R7, c[0x0][0x2ec] ;  /* 0x0000bb0007077a20 */ /* 0x000fe20000410000 */
[C---:B-1----:R-:W-:Y:S03]  /*4600*/  HMMA.16816.F32.BF16 R12, R84.reuse, R68, R12 ;  /* 0x00000044540c723c */ /* 0x042fe6000004180c */
[----:B------:R-:W-:Y:S03]  /*4610*/  FMUL.FTZ R8, R8, c[0x0][0x2ec] ;  /* 0x0000bb0008087a20 */ /* 0x000fe60000410000 */
[----:B------:R-:W1:Y:S01]  /*4620*/  MUFU.TANH R93, R4 ;  /* 0x00000004005d7308 */ /* 0x000e620000002400 */
[----:B------:R-:W-:Y:S01]  /*4630*/  FMUL.FTZ R9, R9, c[0x0][0x2ec] ;  /* 0x0000bb0009097a20 */ /* 0x000fe20000410000 */
[----:B------:R-:W-:Y:S04]  /*4640*/  HMMA.16816.F32.BF16 R16, R84, R70, R16 ;  /* 0x000000465410723c */ /* 0x000fe80000041810 */
[----:B------:R-:W-:Y:S02]  /*4650*/  FMUL.FTZ R10, R10, c[0x0][0x2ec] ;  /* 0x0000bb000a0a7a20 */ /* 0x000fe40000410000 */
[----:B------:R-:W-:Y:S02]  /*4660*/  FMUL.FTZ R11, R11, c[0x0][0x2ec] ;  /* 0x0000bb000b0b7a20 */ /* 0x000fe40000410000 */
[----:B------:R-:W3:Y:S01]  /*4670*/  MUFU.TANH R88, R5 ;  /* 0x0000000500587308 */ /* 0x000ee20000002400 */
[CC--:B--2---:R-:W-:Y:S03]  /*4680*/  @!P2 IMNMX R6, R3.reuse, R195.reuse, PT ;  /* 0x000000c30306a217 */ /* 0x0c4fe60003800200 */
[----:B------:R-:W-:Y:S02]  /*4690*/  @!P2 IADD3 R3, R3, 0x8, RZ ;  /* 0x000000080303a810 */ /* 0x000fe40007ffe0ff */
[-C--:B------:R-:W-:Y:S04]  /*46a0*/  @!P2 ISETP.GE.AND P1, PT, R210, R6.reuse, PT ;  /* 0x00000006d200a20c */ /* 0x080fe80003f26270 */
[----:B------:R-:W2:Y:S01]  /*46b0*/  MUFU.TANH R150, R7 ;  /* 0x0000000700967308 */ /* 0x000ea20000002400 */
[----:B------:R-:W-:Y:S01]  /*46c0*/  @!P2 ISETP.GE.AND P0, PT, R211, R6, PT ;  /* 0x00000006d300a20c */ /* 0x000fe20003f06270 */
[----:B------:R-:W-:Y:S01]  /*46d0*/  FMUL.FTZ R12, R12, c[0x0][0x2ec] ;  /* 0x0000bb000c0c7a20 */ /* 0x000fe20000410000 */
[----:B------:R-:W-:Y:S01]  /*46e0*/  @!P2 IMNMX R3, R3, R195, PT ;  /* 0x000000c30303a217 */ /* 0x000fe20003800200 */
[-C--:B-1----:R-:W-:Y:S02]  /*46f0*/  FFMA.FTZ R0, R233, R186.reuse, R93 ;  /* 0x000000bae9007223 */ /* 0x082fe4000001005d */
[----:B------:R-:W-:Y:S02]  /*4700*/  FMUL.FTZ R13, R13, c[0x0][0x2ec] ;  /* 0x0000bb000d0d7a20 */ /* 0x000fe40000410000 */
[----:B------:R-:W-:Y:S01]  /*4710*/  FMUL.FTZ R14, R14, c[0x0][0x2ec] ;  /* 0x0000bb000e0e7a20 */ /* 0x000fe20000410000 */
[----:B------:R-:W-:Y:S01]  /*4720*/  @!P2 FSEL R0, R0, -INF , !P1 ;  /* 0xff8000000000a808 */ /* 0x000fe20004800000 */
[----:B------:R-:W1:Y:S01]  /*4730*/  MUFU.TANH R82, R8 ;  /* 0x0000000800527308 */ /* 0x000e620000002400 */
[-C--:B------:R-:W-:Y:S01]  /*4740*/  @!P2 ISETP.GE.AND P1, PT, R210, R3.reuse, PT ;  /* 0x00000003d200a20c */ /* 0x080fe20003f26270 */
[----:B------:R-:W-:Y:S02]  /*4750*/  FMUL.FTZ R15, R15, c[0x0][0x2ec] ;  /* 0x0000bb000f0f7a20 */ /* 0x000fe40000410000 */
[----:B------:R-:W-:Y:S02]  /*4760*/  FFMA.FTZ R0, R0, c[0x0][0x23c], -R2 ;  /* 0x00008f0000007a23 */ /* 0x000fe40000010802 */
[-C--:B---3--:R-:W-:Y:S02]  /*4770*/  FFMA.FTZ R4, R234, R186.reuse, R88 ;  /* 0x000000baea047223 */ /* 0x088fe40000010058 */
[----:B------:R-:W-:Y:S02]  /*4780*/  FFMA.FTZ R5, R233, R186, R151 ;  /* 0x000000bae9057223 */ /* 0x000fe40000010097 */
[----:B------:R3:W-:Y:S01]  /*4790*/  MUFU.EX2 R90, R0 ;  /* 0x00000000005a7308 */ /* 0x0007e20000000800 */
[----:B------:R-:W-:Y:S01]  /*47a0*/  @!P2 FSEL R4, R4, -INF , !P0 ;  /* 0xff8000000404a808 */ /* 0x000fe20004000000 */
[----:B------:R-:W-:Y:S01]  /*47b0*/  FMUL.FTZ R16, R16, c[0x0][0x2ec] ;  /* 0x0000bb0010107a20 */ /* 0x000fe20000410000 */
[----:B------:R-:W-:Y:S01]  /*47c0*/  FSETP.NEU.FTZ.AND P0, PT, R199, -INF , PT ;  /* 0xff800000c700780b */ /* 0x000fe20003f1d000 */
[----:B------:R-:W-:Y:S01]  /*47d0*/  FMUL.FTZ R17, R17, c[0x0][0x2ec] ;  /* 0x0000bb0011117a20 */ /* 0x000fe20000410000 */
[----:B------:R-:W-:Y:S01]  /*47e0*/  @!P2 FSEL R5, R5, -INF , !P1 ;  /* 0xff8000000505a808 */ /* 0x000fe20004800000 */
[----:B------:R-:W-:Y:S01]  /*47f0*/  FFMA.FTZ R4, R4, c[0x0][0x23c], -R2 ;  /* 0x00008f0004047a23 */ /* 0x000fe20000010802 */
[----:B------:R-:W-:Y:S01]  /*4800*/  @!P2 ISETP.GE.AND P1, PT, R216, R6, PT ;  /* 0x00000006d800a20c */ /* 0x000fe20003f26270 */
[----:B------:R-:W-:Y:S02]  /*4810*/  FMUL.FTZ R18, R18, c[0x0][0x2ec] ;  /* 0x0000bb0012127a20 */ /* 0x000fe40000410000 */
[----:B------:R2:W-:Y:S01]  /*4820*/  MUFU.EX2 R85, R4 ;  /* 0x0000000400557308 */ /* 0x0005e20000000800 */
[----:B------:R-:W-:Y:S09]  /*4830*/  FMUL.FTZ R19, R19, c[0x0][0x2ec] ;  /* 0x0000bb0013137a20 */ /* 0x000ff20000410000 */
[----:B------:R-:W4:Y:S01]  /*4840*/  MUFU.TANH R81, R9 ;  /* 0x0000000900517308 */ /* 0x000f220000002400 */
[----:B---3--:R-:W-:Y:S05]  /*4850*/  FMUL.FTZ R0, R199, 1.4426950216293334961 ;  /* 0x3fb8aa3bc7007820 */ /* 0x008fea0000410000 */
[----:B------:R-:W-:Y:S04]  /*4860*/  FSEL R0, R0, RZ, P0 ;  /* 0x000000ff00007208 */ /* 0x000fe80000000000 */
[----:B------:R-:W3:Y:S01]  /*4870*/  MUFU.TANH R149, R10 ;  /* 0x0000000a00957308 */ /* 0x000ee20000002400 */
[-C--:B------:R-:W-:Y:S01]  /*4880*/  @!P2 ISETP.GE.AND P0, PT, R211, R3.reuse, PT ;  /* 0x00000003d300a20c */ /* 0x080fe20003f06270 */
[----:B------:R-:W-:Y:S02]  /*4890*/  FFMA.FTZ R5, R5, c[0x0][0x23c], -R0 ;  /* 0x00008f0005057a23 */ /* 0x000fe40000010800 */
[----:B--2---:R-:W-:Y:S06]  /*48a0*/  FFMA.FTZ R4, R234, R186, R150 ;  /* 0x000000baea047223 */ /* 0x004fec0000010096 */
[----:B------:R1:W-:Y:S01]  /*48b0*/  MUFU.EX2 R156, R5 ;  /* 0x00000005009c7308 */ /* 0x0003e20000000800 */
[----:B------:R-:W-:Y:S02]  /*48c0*/  @!P2 FSEL R4, R4, -INF , !P0 ;  /* 0xff8000000404a808 */ /* 0x000fe40004000000 */
[----:B------:R-:W-:Y:S03]  /*48d0*/  @!P2 ISETP.GE.AND P0, PT, R212, R6, PT ;  /* 0x00000006d400a20c */ /* 0x000fe60003f06270 */
[----:B------:R-:W-:Y:S04]  /*48e0*/  FFMA.FTZ R4, R4, c[0x0][0x23c], -R0 ;  /* 0x00008f0004047a23 */ /* 0x000fe80000010800 */
[----:B------:R4:W-:Y:S10]  /*48f0*/  MUFU.EX2 R154, R4 ;  /* 0x00000004009a7308 */ /* 0x0009f40000000800 */
[----:B------:R-:W2:Y:S01]  /*4900*/  MUFU.TANH R98, R11 ;  /* 0x0000000b00627308 */ /* 0x000ea20000002400 */
[----:B-1----:R-:W-:Y:S05]  /*4910*/  FFMA.FTZ R5, R235, R186, R82 ;  /* 0x000000baeb057223 */ /* 0x002fea0000010052 */
[----:B------:R-:W-:Y:S04]  /*4920*/  @!P2 FSEL R5, R5, -INF , !P0 ;  /* 0xff8000000505a808 */ /* 0x000fe80004000000 */
[----:B------:R-:W1:Y:S01]  /*4930*/  MUFU.TANH R89, R12 ;  /* 0x0000000c00597308 */ /* 0x000e620000002400 */
[----:B------:R-:W-:Y:S01]  /*4940*/  @!P2 ISETP.GE.AND P0, PT, R213, R6, PT ;  /* 0x00000006d500a20c */ /* 0x000fe20003f06270 */
[--C-:B------:R-:W-:Y:S02]  /*4950*/  FFMA.FTZ R5, R5, c[0x0][0x23c], -R2.reuse ;  /* 0x00008f0005057a23 */ /* 0x100fe40000010802 */
[-C--:B----4-:R-:W-:Y:S06]  /*4960*/  FFMA.FTZ R4, R236, R186.reuse, R81 ;  /* 0x000000baec047223 */ /* 0x090fec0000010051 */
[----:B------:R3:W-:Y:S01]  /*4970*/  MUFU.EX2 R86, R5 ;  /* 0x0000000500567308 */ /* 0x0007e20000000800 */
[----:B------:R-:W-:Y:S02]  /*4980*/  @!P2 FSEL R4, R4, -INF , !P0 ;  /* 0xff8000000404a808 */ /* 0x000fe40004000000 */
[-C--:B------:R-:W-:Y:S03]  /*4990*/  @!P2 ISETP.GE.AND P0, PT, R212, R3.reuse, PT ;  /* 0x00000003d400a20c */ /* 0x080fe60003f06270 */
[----:B------:R-:W-:Y:S04]  /*49a0*/  FFMA.FTZ R4, R4, c[0x0][0x23c], -R2 ;  /* 0x00008f0004047a23 */ /* 0x000fe80000010802 */
[----:B------:R2:W-:Y:S10]  /*49b0*/  MUFU.EX2 R84, R4 ;  /* 0x0000000400547308 */ /* 0x0005f40000000800 */
[----:B------:R-:W4:Y:S01]  /*49c0*/  MUFU.TANH R80, R13 ;  /* 0x0000000d00507308 */ /* 0x000f220000002400 */
[-C--:B---3--:R-:W-:Y:S05]  /*49d0*/  FFMA.FTZ R5, R235, R186.reuse, R149 ;  /* 0x000000baeb057223 */ /* 0x088fea0000010095 */
[----:B------:R-:W-:Y:S04]  /*49e0*/  @!P2 FSEL R5, R5, -INF , !P0 ;  /* 0xff8000000505a808 */ /* 0x000fe80004000000 */
        /* <DEDUP_REMOVED lines=12> */
[----:B------:R-:W-:Y:S01]  /*4ab0*/  MUFU.TANH R79, R16 ;  /* 0x00000010004f7308 */ /* 0x000fe20000002400 */
[----:B------:R-:W-:Y:S01]  /*4ac0*/  @!P2 ISETP.GE.AND P0, PT, R215, R6, PT ;  /* 0x00000006d700a20c */ /* 0x000fe20003f06270 */
[----:B------:R-:W-:Y:S02]  /*4ad0*/  FFMA.FTZ R5, R5, c[0x0][0x23c], -R2 ;  /* 0x00008f0005057a23 */ /* 0x000fe40000010802 */
[-C--:B----4-:R-:W-:Y:S06]  /*4ae0*/  FFMA.FTZ R4, R238, R186.reuse, R80 ;  /* 0x000000baee047223 */ /* 0x090fec0000010050 */
[----:B------:R3:W-:Y:S01]  /*4af0*/  MUFU.EX2 R92, R5 ;  /* 0x00000005005c7308 */ /* 0x0007e20000000800 */
[----:B------:R-:W-:Y:S02]  /*4b00*/  @!P2 FSEL R4, R4, -INF , !P0 ;  /* 0xff8000000404a808 */ /* 0x000fe40004000000 */
[-C--:B------:R-:W-:Y:S03]  /*4b10*/  @!P2 ISETP.GE.AND P0, PT, R214, R3.reuse, PT ;  /* 0x00000003d600a20c */ /* 0x080fe60003f06270 */
[----:B------:R-:W-:Y:S04]  /*4b20*/  FFMA.FTZ R4, R4, c[0x0][0x23c], -R2 ;  /* 0x00008f0004047a23 */ /* 0x000fe80000010802 */
[----:B------:R2:W-:Y:S10]  /*4b30*/  MUFU.EX2 R91, R4 ;  /* 0x00000004005b7308 */ /* 0x0005f40000000800 */
[----:B------:R-:W1:Y:S01]  /*4b40*/  MUFU.TANH R78, R17 ;  /* 0x00000011004e7308 */ /* 0x000e620000002400 */
        /* <DEDUP_REMOVED lines=9> */
[----:B------:R-:W-:Y:S02]  /*4be0*/  FFMA.FTZ R7, R4, c[0x0][0x23c], -R0 ;  /* 0x00008f0004077a23 */ /* 0x000fe40000010800 */
[-C--:B-1----:R-:W-:Y:S02]  /*4bf0*/  FFMA.FTZ R4, R240, R186.reuse, R78 ;  /* 0x000000baf0047223 */ /* 0x082fe4000001004e */
[----:B------:R-:W1:Y:S03]  /*4c00*/  MUFU.TANH R94, R19 ;  /* 0x00000013005e7308 */ /* 0x000e660000002400 */
[----:B------:R-:W-:Y:S02]  /*4c10*/  @!P2 FSEL R4, R4, -INF , !P0 ;  /* 0xff8000000404a808 */ /* 0x000fe40004000000 */
[-C--:B------:R-:W-:Y:S05]  /*4c20*/  @!P2 ISETP.GE.AND P0, PT, R216, R3.reuse, PT ;  /* 0x00000003d800a20c */ /* 0x080fea0003f06270 */
[----:B------:R-:W4:Y:S01]  /*4c30*/  MUFU.EX2 R157, R7 ;  /* 0x00000007009d7308 */ /* 0x000f220000000800 */
[-C--:B--2---:R-:W-:Y:S05]  /*4c40*/  FFMA.FTZ R5, R239, R186.reuse, R79 ;  /* 0x000000baef057223 */ /* 0x084fea000001004f */
[----:B------:R-:W-:Y:S05]  /*4c50*/  @!P2 FSEL R5, R5, -INF , !P1 ;  /* 0xff8000000505a808 */ /* 0x000fea0004800000 */
[--C-:B------:R-:W-:Y:S02]  /*4c60*/  FFMA.FTZ R5, R5, c[0x0][0x23c], -R2.reuse ;  /* 0x00008f0005057a23 */ /* 0x100fe40000010802 */
[----:B------:R-:W-:Y:S02]  /*4c70*/  FFMA.FTZ R2, R4, c[0x0][0x23c], -R2 ;  /* 0x00008f0004027a23 */ /* 0x000fe40000010802 */
[----:B---3--:R-:W-:Y:S01]  /*4c80*/  FFMA.FTZ R4, R239, R186, R95 ;  /* 0x000000baef047223 */ /* 0x008fe2000001005f */
[----:B------:R2:W-:Y:S04]  /*4c90*/  MUFU.EX2 R87, R5 ;  /* 0x0000000500577308 */ /* 0x0005e80000000800 */
[----:B------:R-:W-:Y:S02]  /*4ca0*/  @!P2 FSEL R4, R4, -INF , !P0 ;  /* 0xff8000000404a808 */ /* 0x000fe40004000000 */
[----:B------:R-:W-:Y:S02]  /*4cb0*/  @!P2 ISETP.GE.AND P0, PT, R227, R3, PT ;  /* 0x00000003e300a20c */ /* 0x000fe40003f06270 */
[----:B------:R-:W-:Y:S01]  /*4cc0*/  F2FP.BF16.PACK_AB R3, R85, R90 ;  /* 0x0000005a5503723e */ /* 0x000fe200000010ff */
[----:B------:R-:W-:Y:S01]  /*4cd0*/  FFMA.FTZ R4, R4, c[0x0][0x23c], -R0 ;  /* 0x00008f0004047a23 */ /* 0x000fe20000010800 */
[----:B------:R1:W3:Y:S03]  /*4ce0*/  MUFU.EX2 R83, R2 ;  /* 0x0000000200537308 */ /* 0x0002e60000000800 */
[----:B------:R4:W-:Y:S07]  /*4cf0*/  STS [R200+0x20000], R3 ;  /* 0x02000003c8007388 */ /* 0x0009ee0000000800 */
[----:B------:R3:W-:Y:S01]  /*4d00*/  MUFU.EX2 R152, R4 ;  /* 0x0000000400987308 */ /* 0x0007e20000000800 */
[----:B--2---:R-:W-:Y:S01]  /*4d10*/  F2FP.BF16.PACK_AB R5, R153, R155 ;  /* 0x0000009b9905723e */ /* 0x004fe200000010ff */
[----:B-1----:R-:W-:Y:S01]  /*4d20*/  FFMA.FTZ R2, R240, R186, R94 ;  /* 0x000000baf0027223 */ /* 0x002fe2000001005e */
[----:B----4-:R-:W-:Y:S04]  /*4d30*/  F2FP.BF16.PACK_AB R3, R157, R158 ;  /* 0x0000009e9d03723e */ /* 0x010fe800000010ff */
[----:B------:R-:W-:Y:S02]  /*4d40*/  @!P2 FSEL R2, R2, -INF , !P0 ;  /* 0xff8000000202a808 */ /* 0x000fe40004000000 */
[----:B------:R-:W-:Y:S02]  /*4d50*/  IADD3 R76, P0, R242, R209, RZ ;  /* 0x000000d1f24c7210 */ /* 0x000fe40007f1e0ff */
[----:B---3--:R-:W-:Y:S01]  /*4d60*/  F2FP.BF16.PACK_AB R4, R91, R92 ;  /* 0x0000005c5b04723e */ /* 0x008fe200000010ff */
[----:B------:R-:W-:Y:S01]  /*4d70*/  FFMA.FTZ R0, R2, c[0x0][0x23c], -R0 ;  /* 0x00008f0002007a23 */ /* 0x000fe20000010800 */
[----:B------:R-:W-:Y:S02]  /*4d80*/  F2FP.BF16.PACK_AB R2, R154, R156 ;  /* 0x0000009c9a02723e */ /* 0x000fe400000010ff */
[----:B------:R-:W-:Y:S01]  /*4d90*/  IADD3.X R77, R241, R208, RZ, P0, !PT ;  /* 0x000000d0f14d7210 */ /* 0x000fe200007fe4ff */
[----:B------:R1:W2:Y:S01]  /*4da0*/  MUFU.EX2 R99, R0 ;  /* 0x0000000000637308 */ /* 0x0002a20000000800 */
[C---:B------:R-:W-:Y:S01]  /*4db0*/  LEA R184, P0, R159.reuse, R184, 0x2 ;  /* 0x000000b89fb87211 */ /* 0x040fe200078010ff */
[----:B------:R3:W-:Y:S03]  /*4dc0*/  STS [R200+0x20400], R2 ;  /* 0x02040002c8007388 */ /* 0x0007e60000000800 */
[----:B------:R-:W-:Y:S03]  /*4dd0*/  LEA.HI.X.SX32 R185, R159, R185, 0x2, P0 ;  /* 0x000000b99fb97211 */ /* 0x000fe600000f16ff */
[----:B------:R-:W-:Y:S01]  /*4de0*/  STS [R203+0x20400], R5 ;  /* 0x02040005cb007388 */ /* 0x000fe20000000800 */
[----:B-1----:R-:W-:Y:S02]  /*4df0*/  F2FP.BF16.PACK_AB R0, R84, R86 ;  /* 0x000000565400723e */ /* 0x002fe400000010ff */
[----:B---3--:R-:W-:Y:S03]  /*4e00*/  F2FP.BF16.PACK_AB R2, R83, R87 ;  /* 0x000000575302723e */ /* 0x008fe600000010ff */
[----:B------:R2:W-:Y:S06]  /*4e10*/  STS [R203+0x20000], R0 ;  /* 0x02000000cb007388 */ /* 0x0005ec0000000800 */
[----:B------:R-:W-:Y:S06]  /*4e20*/  STS [R201+0x20000], R4 ;  /* 0x02000004c9007388 */ /* 0x000fec0000000800 */
[----:B------:R1:W-:Y:S06]  /*4e30*/  STS [R201+0x20400], R3 ;  /* 0x02040003c9007388 */ /* 0x0003ec0000000800 */
[----:B------:R-:W-:Y:S01]  /*4e40*/  STS [R202+0x20000], R2 ;  /* 0x02000002ca007388 */ /* 0x000fe20000000800 */
[----:B--2---:R-:W-:Y:S05]  /*4e50*/  F2FP.BF16.PACK_AB R0, R99, R152 ;  /* 0x000000986300723e */ /* 0x004fea00000010ff */
[----:B------:R2:W-:Y:S06]  /*4e60*/  STS [R202+0x20400], R0 ;  /* 0x02040000ca007388 */ /* 0x0005ec0000000800 */
[----:B------:R-:W-:Y:S01]  /*4e70*/  LDSM.16.M88.4 R16, [R177+0xc000] ;  /* 0x00c00000b110783b */ /* 0x000fe20000000200 */
[CC--:B-1----:R-:W-:Y:S05]  /*4e80*/  IADD3 R3, R173.reuse, R177.reuse, RZ ;  /* 0x000000b1ad037210 */ /* 0x0c2fea0007ffe0ff */
[----:B------:R-:W1:Y:S06]  /*4e90*/  LDSM.16.M88.4 R8, [R169+0x18000] ;  /* 0x01800000a908783b */ /* 0x000e6c0000000200 */
[----:B------:R-:W3:Y:S01]  /*4ea0*/  LDSM.16.M88.4 R68, [R169+0x18800] ;  /* 0x01880000a944783b */ /* 0x000ee20000000200 */
[----:B--2---:R-:W-:Y:S04]  /*4eb0*/  IADD3 R0, R148, R177, RZ ;  /* 0x000000b194007210 */ /* 0x004fe80007ffe0ff */
[----:B------:R-:W-:Y:S01]  /*4ec0*/  IADD3 R2, R173, R0, RZ ;  /* 0x00000000ad027210 */ /* 0x000fe20007ffe0ff */
[----:B------:R-:W-:Y:S01]  /*4ed0*/  LDSM.16.M88.4 R72, [R0+0xc000] ;  /* 0x00c000000048783b */ /* 0x000fe20000000200 */
[C---:B-1----:R-:W-:Y:S08]  /*4ee0*/  HMMA.16816.F32.BF16 R4, R16.reuse, R8, RZ ;  /* 0x000000081004723c */ /* 0x042ff000000418ff */
[C---:B------:R-:W-:Y:S08]  /*4ef0*/  HMMA.16816.F32.BF16 R8, R16.reuse, R10, RZ ;  /* 0x0000000a1008723c */ /* 0x040ff000000418ff */
[C---:B---3--:R-:W-:Y:S08]  /*4f00*/  HMMA.16816.F32.BF16 R12, R16.reuse, R68, RZ ;  /* 0x00000044100c723c */ /* 0x048ff000000418ff */
        /* <DEDUP_REMOVED lines=56> */
[----:B------:R1:W-:Y:S06]  /*5290*/  LDSM.16.M88.4 R68, [R0+0x10000] ;  /* 0x010000000044783b */ /* 0x0003ec0000000200 */
[----:B------:R-:W2:Y:S06]  /*52a0*/  LDSM.16.M88.4 R72, [R170+0x1c000] ;  /* 0x01c00000aa48783b */ /* 0x000eac0000000200 */
[----:B-1----:R-:W3:Y:S01]  /*52b0*/  LDG.E R0, [R76.64+0x20] ;  /* 0x000020064c007981 */ /* 0x002ee2000c1e1900 */
[C---:B--2---:R-:W-:Y:S08]  /*52c0*/  HMMA.16816.F32.BF16 R4, R68.reuse, R72, R4 ;  /* 0x000000484404723c */ /* 0x044ff00000041804 */
[C---:B------:R-:W-:Y:S01]  /*52d0*/  HMMA.16816.F32.BF16 R8, R68.reuse, R74, R8 ;  /* 0x0000004a4408723c */ /* 0x040fe20000041808 */
[----:B------:R-:W1:Y:S07]  /*52e0*/  LDSM.16.M88.4 R72, [R170+0x1c800] ;  /* 0x01c80000aa48783b */ /* 0x000e6e0000000200 */
[C---:B-1----:R-:W-:Y:S08]  /*52f0*/  HMMA.16816.F32.BF16 R12, R68.reuse, R72, R12 ;  /* 0x00000048440c723c */ /* 0x042ff0000004180c */
[----:B------:R-:W-:Y:S01]  /*5300*/  HMMA.16816.F32.BF16 R16, R68, R74, R16 ;  /* 0x0000004a4410723c */ /* 0x000fe20000041810 */
[----:B------:R1:W-:Y:S06]  /*5310*/  LDSM.16.M88.4 R68, [R3+0x10000] ;  /* 0x010000000344783b */ /* 0x0003ec0000000200 */
[----:B------:R-:W2:Y:S06]  /*5320*/  LDSM.16.M88.4 R72, [R172+0x1c000] ;  /* 0x01c00000ac48783b */ /* 0x000eac0000000200 */
[----:B-1----:R-:W4:Y:S01]  /*5330*/  LDG.E R3, [R76.64] ;  /* 0x000000064c037981 */ /* 0x002f22000c1e1900 */
[C---:B--2---:R-:W-:Y:S08]  /*5340*/  HMMA.16816.F32.BF16 R4, R68.reuse, R72, R4 ;  /* 0x000000484404723c */ /* 0x044ff00000041804 */
[C---:B------:R-:W-:Y:S01]  /*5350*/  HMMA.16816.F32.BF16 R8, R68.reuse, R74, R8 ;  /* 0x0000004a4408723c */ /* 0x040fe20000041808 */
[----:B------:R-:W1:Y:S07]  /*5360*/  LDSM.16.M88.4 R72, [R172+0x1c800] ;  /* 0x01c80000ac48783b */ /* 0x000e6e0000000200 */
[C---:B-1----:R-:W-:Y:S08]  /*5370*/  HMMA.16816.F32.BF16 R12, R68.reuse, R72, R12 ;  /* 0x00000048440c723c */ /* 0x042ff0000004180c */
[----:B------:R-:W-:Y:S01]  /*5380*/  HMMA.16816.F32.BF16 R16, R68, R74, R16 ;  /* 0x0000004a4410723c */ /* 0x000fe20000041810 */
[----:B------:R1:W-:Y:S06]  /*5390*/  LDSM.16.M88.4 R68, [R2+0x10000] ;  /* 0x010000000244783b */ /* 0x0003ec0000000200 */
[----:B------:R-:W2:Y:S01]  /*53a0*/  LDSM.16.M88.4 R72, [R171+0x1c000] ;  /* 0x01c00000ab48783b */ /* 0x000ea20000000200 */
[----:B-1----:R-:W-:Y:S04]  /*53b0*/  FFMA.FTZ R2, -R88, R88, 1 ;  /* 0x3f80000058027423 */ /* 0x002fe80000010158 */
[----:B------:R-:W-:Y:S01]  /*53c0*/  FMUL.FTZ R2, R2, c[0x0][0x2ec] ;  /* 0x0000bb0002027a20 */ /* 0x000fe20000410000 */
[C---:B--2---:R-:W-:Y:S08]  /*53d0*/  HMMA.16816.F32.BF16 R4, R68.reuse, R72, R4 ;  /* 0x000000484404723c */ /* 0x044ff00000041804 */
[C---:B------:R-:W-:Y:S01]  /*53e0*/  HMMA.16816.F32.BF16 R8, R68.reuse, R74, R8 ;  /* 0x0000004a4408723c */ /* 0x040fe20000041808 */
[----:B------:R-:W1:Y:S07]  /*53f0*/  LDSM.16.M88.4 R72, [R171+0x1c800] ;  /* 0x01c80000ab48783b */ /* 0x000e6e0000000200 */
[C---:B-1----:R-:W-:Y:S07]  /*5400*/  HMMA.16816.F32.BF16 R12, R68.reuse, R72, R12 ;  /* 0x00000048440c723c */ /* 0x042fee000004180c */
[----:B------:R-:W-:Y:S01]  /*5410*/  FFMA.FTZ R73, -R89, R89, 1 ;  /* 0x3f80000059497423 */ /* 0x000fe20000010159 */
[----:B------:R-:W-:Y:S04]  /*5420*/  HMMA.16816.F32.BF16 R16, R68, R74, R16 ;  /* 0x0000004a4410723c */ /* 0x000fe80000041810 */
[----:B------:R-:W-:Y:S02]  /*5430*/  FFMA.FTZ R72, -R80, R80, 1 ;  /* 0x3f80000050487423 */ /* 0x000fe40000010150 */
[----:B------:R-:W-:Y:S02]  /*5440*/  FMUL.FTZ R73, R73, c[0x0][0x2ec] ;  /* 0x0000bb0049497a20 */ /* 0x000fe40000410000 */
[----:B------:R-:W-:Y:S04]  /*5450*/  FFMA.FTZ R69, -R82, R82, 1 ;  /* 0x3f80000052457423 */ /* 0x000fe80000010152 */
[----:B------:R-:W-:Y:S02]  /*5460*/  FMUL.FTZ R69, R69, c[0x0][0x2ec] ;  /* 0x0000bb0045457a20 */ /* 0x000fe40000410000 */
[----:B------:R-:W-:Y:S02]  /*5470*/  FMUL.FTZ R72, R72, c[0x0][0x2ec] ;  /* 0x0000bb0048487a20 */ /* 0x000fe40000410000 */
[----:B------:R-:W-:Y:S02]  /*5480*/  FFMA.FTZ R71, -R79, R79, 1 ;  /* 0x3f8000004f477423 */ /* 0x000fe4000001014f */
[----:B------:R-:W-:Y:S02]  /*5490*/  FFMA.FTZ R70, -R78, R78, 1 ;  /* 0x3f8000004e467423 */ /* 0x000fe4000001014e */
[----:B------:R-:W-:Y:S02]  /*54a0*/  FMUL.FTZ R71, R71, c[0x0][0x2ec] ;  /* 0x0000bb0047477a20 */ /* 0x000fe40000410000 */
[----:B------:R-:W-:Y:S02]  /*54b0*/  FMUL.FTZ R70, R70, c[0x0][0x2ec] ;  /* 0x0000bb0046467a20 */ /* 0x000fe40000410000 */
[----:B---3--:R-:W-:Y:S02]  /*54c0*/  FADD.FTZ R18, -R0, R18 ;  /* 0x0000001200127221 */ /* 0x008fe40000010100 */
[----:B------:R-:W-:Y:S04]  /*54d0*/  FFMA.FTZ R68, -R81, R81, 1 ;  /* 0x3f80000051447423 */ /* 0x000fe80000010151 */
[----:B------:R-:W-:Y:S02]  /*54e0*/  FMUL.FTZ R68, R68, c[0x0][0x2ec] ;  /* 0x0000bb0044447a20 */ /* 0x000fe40000410000 */
[C---:B----4-:R-:W-:Y:S02]  /*54f0*/  FADD.FTZ R4, -R3.reuse, R4 ;  /* 0x0000000403047221 */ /* 0x050fe40000010100 */
[----:B------:R-:W-:Y:S02]  /*5500*/  FADD.FTZ R5, -R3, R5 ;  /* 0x0000000503057221 */ /* 0x000fe40000010100 */
[----:B------:R-:W-:Y:S02]  /*5510*/  FMUL.FTZ R75, R90, R4 ;  /* 0x000000045a4b7220 */ /* 0x000fe40000410000 */
[----:B------:R-:W-:Y:S02]  /*5520*/  FMUL.FTZ R74, R85, R5 ;  /* 0x00000005554a7220 */ /* 0x000fe40000410000 */
[----:B------:R-:W-:Y:S02]  /*5530*/  FFMA.FTZ R4, -R93, R93, 1 ;  /* 0x3f8000005d047423 */ /* 0x000fe4000001015d */
[C---:B------:R-:W-:Y:S02]  /*5540*/  FADD.FTZ R5, -R3.reuse, R8 ;  /* 0x0000000803057221 */ /* 0x040fe40000010100 */
[----:B------:R-:W-:Y:S02]  /*5550*/  FMUL.FTZ R4, R4, c[0x0][0x2ec] ;  /* 0x0000bb0004047a20 */ /* 0x000fe40000410000 */
[----:B------:R-:W-:Y:S02]  /*5560*/  FMUL.FTZ R74, R2, R74 ;  /* 0x0000004a024a7220 */ /* 0x000fe40000410000 */
[C---:B------:R-:W-:Y:S02]  /*5570*/  FADD.FTZ R2, -R3.reuse, R12 ;  /* 0x0000000c03027221 */ /* 0x040fe40000010100 */
[C---:B------:R-:W-:Y:S02]  /*5580*/  FADD.FTZ R13, -R3.reuse, R13 ;  /* 0x0000000d030d7221 */ /* 0x040fe40000010100 */
[C---:B------:R-:W-:Y:S02]  /*5590*/  FADD.FTZ R8, -R3.reuse, R9 ;  /* 0x0000000903087221 */ /* 0x040fe40000010100 */
[----:B------:R-:W-:Y:S02]  /*55a0*/  FMUL.FTZ R5, R86, R5 ;  /* 0x0000000556057220 */ /* 0x000fe40000410000 */
[----:B------:R-:W-:Y:S02]  /*55b0*/  FMUL.FTZ R75, R4, R75 ;  /* 0x0000004b044b7220 */ /* 0x000fe40000410000 */
        /* <DEDUP_REMOVED lines=8> */
[C---:B------:R-:W-:Y:S02]  /*5640*/  FADD.FTZ R2, -R0.reuse, R6 ;  /* 0x0000000600027221 */ /* 0x040fe40000010100 */
[----:B------:R-:W-:Y:S02]  /*5650*/  FADD.FTZ R3, -R0, R7 ;  /* 0x0000000700037221 */ /* 0x000fe40000010100 */
[----:B------:R-:W-:Y:S02]  /*5660*/  FFMA.FTZ R17, -R151, R151, 1 ;  /* 0x3f80000097117423 */ /* 0x000fe40000010197 */
[----:B------:R-:W-:Y:S02]  /*5670*/  FFMA.FTZ R16, -R150, R150, 1 ;  /* 0x3f80000096107423 */ /* 0x000fe40000010196 */
[----:B------:R-:W-:Y:S02]  /*5680*/  FMUL.FTZ R4, R87, R4 ;  /* 0x0000000457047220 */ /* 0x000fe40000410000 */
[----:B------:R-:W-:Y:S02]  /*5690*/  FMUL.FTZ R2, R156, R2 ;  /* 0x000000029c027220 */ /* 0x000fe40000410000 */
[----:B------:R-:W-:Y:S02]  /*56a0*/  FMUL.FTZ R3, R154, R3 ;  /* 0x000000039a037220 */ /* 0x000fe40000410000 */
[----:B------:R-:W-:Y:S02]  /*56b0*/  FMUL.FTZ R17, R17, c[0x0][0x2ec] ;  /* 0x0000bb0011117a20 */ /* 0x000fe40000410000 */
[----:B------:R-:W-:Y:S02]  /*56c0*/  FMUL.FTZ R16, R16, c[0x0][0x2ec] ;  /* 0x0000bb0010107a20 */ /* 0x000fe40000410000 */
        /* <DEDUP_REMOVED lines=53> */
[-C--:B------:R-:W-:Y:S01]  /*5a20*/  @!P1 LEA R6, P0, R0, R192.reuse, 0x1 ;  /* 0x000000c000069211 */ /* 0x080fe200078008ff */
        /* <DEDUP_REMOVED lines=57> */
.L_x_762:
        /* <DEDUP_REMOVED lines=138> */
.L_x_763:
[----:B------:R-:W-:Y:S01]  /*6660*/  LDSM.16.M88.4 R96, [R178] ;  /* 0x00000000b260783b */ /* 0x000fe20000000200 */
[C---:B-1----:R-:W-:Y:S02]  /*6670*/  IMAD.IADD R3, R178.reuse, 0x1, R148 ;  /* 0x00000001b2037824 */ /* 0x042fe400078e0294 */
[----:B------:R-:W-:Y:S01]  /*6680*/  IMAD.IADD R2, R178, 0x1, R173 ;  /* 0x00000001b2027824 */ /* 0x000fe200078e02ad */
[----:B------:R-:W1:Y:S04]  /*6690*/  LDSM.16.MT88.4 R16, [R0+0x12000] ;  /* 0x012000000010783b */ /* 0x000e680000004200 */
[----:B------:R-:W2:Y:S04]  /*66a0*/  LDSM.16.M88.4 R92, [R178+0x1000] ;  /* 0x00100000b25c783b */ /* 0x000ea80000000200 */
[----:B------:R-:W3:Y:S04]  /*66b0*/  LDSM.16.MT88.4 R80, [R0+0x14000] ;  /* 0x014000000050783b */ /* 0x000ee80000004200 */
[----:B------:R-:W4:Y:S04]  /*66c0*/  LDSM.16.MT88.4 R148, [R0+0x16000] ;  /* 0x016000000094783b */ /* 0x000f280000004200 */
[----:B------:R-:W-:Y:S04]  /*66d0*/  LDSM.16.MT88.4 R156, [R0+0x12800] ;  /* 0x01280000009c783b */ /* 0x000fe80000004200 */
[----:B------:R-:W3:Y:S04]  /*66e0*/  LDSM.16.M88.4 R152, [R3] ;  /* 0x000000000398783b */ /* 0x000ee80000000200 */
        /* <DEDUP_REMOVED lines=28> */
[----:B------:R2:W3:Y:S07]  /*68b0*/  LDSM.16.M88.4 R160, [R2+0x1000] ;  /* 0x0010000002a0783b */ /* 0x0004ee0000000200 */
[----:B------:R-:W-:Y:S01]  /*68c0*/  HMMA.16816.F32.BF16 R96, R152, R166, R96 ;  /* 0x000000a69860723c */ /* 0x000fe20000041860 */
[----:B------:R-:W4:Y:S04]  /*68d0*/  LDSM.16.MT88.4 R152, [R0+0x15000] ;  /* 0x015000000098783b */ /* 0x000f280000004200 */
[----:B------:R-:W4:Y:S03]  /*68e0*/  LDSM.16.MT88.4 R164, [R0+0x17000] ;  /* 0x0170000000a4783b */ /* 0x000f260000004200 */
[-C--:B-1----:R-:W-:Y:S05]  /*68f0*/  HMMA.16816.F32.BF16 R4, R148, R156.reuse, R4 ;  /* 0x0000009c9404723c */ /* 0x082fea0000041804 */
[----:B--2---:R-:W-:Y:S02]  /*6900*/  IMAD.IADD R2, R173, 0x1, R3 ;  /* 0x00000001ad027824 */ /* 0x004fe400078e0203 */
[----:B------:R-:W-:Y:S05]  /*6910*/  IMAD.MOV.U32 R173, RZ, RZ, c[0x0][0x22c] ;  /* 0x00008b00ffad7624 */ /* 0x000fea00078e00ff */
[----:B------:R-:W-:Y:S04]  /*6920*/  IMAD R173, R173, c[0x0][0x1c0], RZ ;  /* 0x00007000adad7a24 */ /* 0x000fe800078e02ff */
[----:B------:R-:W-:Y:S01]  /*6930*/  IMAD R173, R173, 0x18, RZ ;  /* 0x00000018adad7824 */ /* 0x000fe200078e02ff */
[C---:B---3--:R-:W-:Y:S08]  /*6940*/  HMMA.16816.F32.BF16 R8, R160.reuse, R156, R8 ;  /* 0x0000009ca008723c */ /* 0x048ff00000041808 */
[-C--:B------:R-:W-:Y:S08]  /*6950*/  HMMA.16816.F32.BF16 R12, R160, R158.reuse, R12 ;  /* 0x0000009ea00c723c */ /* 0x080ff0000004180c */
[C---:B------:R-:W-:Y:S01]  /*6960*/  HMMA.16816.F32.BF16 R16, R148.reuse, R158, R16 ;  /* 0x0000009e9410723c */ /* 0x040fe20000041810 */
[----:B------:R-:W-:Y:S07]  /*6970*/  LDSM.16.MT88.4 R156, [R0+0x13800] ;  /* 0x01380000009c783b */ /* 0x000fee0000004200 */
[-C--:B----4-:R-:W-:Y:S08]  /*6980*/  HMMA.16816.F32.BF16 R68, R148, R152.reuse, R68 ;  /* 0x000000989444723c */ /* 0x090ff00000041844 */
        /* <DEDUP_REMOVED lines=10> */
[----:B------:R3:W4:Y:S03]  /*6a30*/  LDSM.16.MT88.4 R164, [R0+0x17800] ;  /* 0x0178000000a4783b */ /* 0x0007260000004200 */
[-C--:B-1----:R-:W-:Y:S05]  /*6a40*/  HMMA.16816.F32.BF16 R4, R152, R156.reuse, R4 ;  /* 0x0000009c9804723c */ /* 0x082fea0000041804 */
[CC--:B--2---:R-:W-:Y:S04]  /*6a50*/  LEA R2, P1, R194.reuse, R184.reuse, 0x2 ;  /* 0x000000b8c2027211 */ /* 0x0c4fe800078210ff */
[----:B------:R-:W-:Y:S03]  /*6a60*/  LEA.HI.X.SX32 R3, R194, R185, 0x2, P1 ;  /* 0x000000b9c2037211 */ /* 0x000fe600008f16ff */
[----:B---3--:R-:W-:Y:S04]  /*6a70*/  IMAD.MOV.U32 R0, RZ, RZ, c[0x0][0x22c] ;  /* 0x00008b00ff007624 */ /* 0x008fe800078e00ff */
[----:B------:R-:W-:Y:S01]  /*6a80*/  IMAD R0, R0, c[0x0][0x1c0], RZ ;  /* 0x0000700000007a24 */ /* 0x000fe200078e02ff */
[C---:B------:R-:W-:Y:S04]  /*6a90*/  HMMA.16816.F32.BF16 R8, R160.reuse, R156, R8 ;  /* 0x0000009ca008723c */ /* 0x040fe80000041808 */
[----:B------:R-:W-:Y:S03]  /*6aa0*/  IMAD R0, R0, 0x30, RZ ;  /* 0x0000003000007824 */ /* 0x000fe600078e02ff */
[----:B------:R-:W-:Y:S01]  /*6ab0*/  IMAD.MOV.U32 R156, RZ, RZ, c[0x0][0x22c] ;  /* 0x00008b00ff9c7624 */ /* 0x000fe200078e00ff */
[-C--:B------:R-:W-:Y:S01]  /*6ac0*/  HMMA.16816.F32.BF16 R12, R160, R158.reuse, R12 ;  /* 0x0000009ea00c723c */ /* 0x080fe2000004180c */
[----:B------:R-:W-:Y:S03]  /*6ad0*/  IMAD.MOV.U32 R157, RZ, RZ, c[0x0][0x22c] ;  /* 0x00008b00ff9d7624 */ /* 0x000fe600078e00ff */
[----:B------:R-:W-:Y:S02]  /*6ae0*/  IMAD R156, R156, c[0x0][0x1c0], RZ ;  /* 0x000070009c9c7a24 */ /* 0x000fe400078e02ff */
[----:B------:R-:W-:Y:S02]  /*6af0*/  IMAD R157, R157, c[0x0][0x1c0], RZ ;  /* 0x000070009d9d7a24 */ /* 0x000fe400078e02ff */
[C---:B------:R-:W-:Y:S04]  /*6b00*/  HMMA.16816.F32.BF16 R16, R152.reuse, R158, R16 ;  /* 0x0000009e9810723c */ /* 0x040fe80000041810 */
[----:B------:R-:W-:Y:S02]  /*6b10*/  IMAD.SHL.U32 R156, R156, 0x20, RZ ;  /* 0x000000209c9c7824 */ /* 0x000fe400078e00ff */
[----:B------:R-:W-:Y:S02]  /*6b20*/  IMAD R157, R157, 0x28, RZ ;  /* 0x000000289d9d7824 */ /* 0x000fe400078e02ff */
[-C--:B----4-:R-:W-:Y:S08]  /*6b30*/  HMMA.16816.F32.BF16 R68, R152, R148.reuse, R68 ;  /* 0x000000949844723c */ /* 0x090ff00000041844 */
[C---:B------:R-:W-:Y:S07]  /*6b40*/  HMMA.16816.F32.BF16 R72, R160.reuse, R148, R72 ;  /* 0x00000094a048723c */ /* 0x040fee0000041848 */
        /* <DEDUP_REMOVED lines=19> */
[-C--:B------:R-:W-:Y:S02]  /*6c80*/  LEA.HI.X.SX32 R151, R156, R185.reuse, 0x2, P0 ;  /* 0x000000b99c977211 */ /* 0x080fe400000f16ff */
[----:B------:R-:W-:Y:S01]  /*6c90*/  IADD3 R156, R245, 0x40, RZ ;  /* 0x00000040f59c7810 */ /* 0x000fe20007ffe0ff */
[----:B------:R2:W-:Y:S01]  /*6ca0*/  RED.E.ADD.F32.FTZ.RN.STRONG.GPU [R4.64], R7 ;  /* 0x000000070400798e */ /* 0x0005e2000c10e786 */
[----:B------:R-:W-:Y:S03]  /*6cb0*/  IMAD R173, R173, c[0x0][0x1c0], RZ ;  /* 0x00007000adad7a24 */ /* 0x000fe600078e02ff */
[----:B------:R3:W-:Y:S01]  /*6cc0*/  RED.E.ADD.F32.FTZ.RN.STRONG.GPU [R150.64], R8 ;  /* 0x000000089600798e */ /* 0x0007e2000c10e786 */
[----:B------:R-:W-:Y:S02]  /*6cd0*/  IMAD R173, R173, 0x38, RZ ;  /* 0x00000038adad7824 */ /* 0x000fe400078e02ff */
[----:B------:R-:W-:Y:S01]  /*6ce0*/  IMAD.IADD R156, R194, 0x1, R156 ;  /* 0x00000001c29c7824 */ /* 0x000fe200078e029c */
        /* <DEDUP_REMOVED lines=21> */
[CC--:B--2---:R-:W-:Y:S02]  /*6e40*/  LEA R6, P1, R0.reuse, R184.reuse, 0x2 ;  /* 0x000000b800067211 */ /* 0x0c4fe400078210ff */
[CC--:B------:R-:W-:Y:S02]  /*6e50*/  LEA R10, P0, R173.reuse, R184.reuse, 0x2 ;  /* 0x000000b8ad0a7211 */ /* 0x0c0fe400078010ff */
[-C--:B------:R-:W-:Y:S02]  /*6e60*/  LEA.HI.X.SX32 R7, R0, R185.reuse, 0x2, P1 ;  /* 0x000000b900077211 */ /* 0x080fe400008f16ff */
[-C--:B---3--:R-:W-:Y:S02]  /*6e70*/  LEA.HI.X.SX32 R11, R173, R185.reuse, 0x2, P0 ;  /* 0x000000b9ad0b7211 */ /* 0x088fe400000f16ff */
[-C--:B------:R-:W-:Y:S01]  /*6e80*/  LEA R4, P1, R225, R184.reuse, 0x2 ;  /* 0x000000b8e1047211 */ /* 0x080fe200078210ff */
[----:B------:R2:W-:Y:S01]  /*6e90*/  RED.E.ADD.F32.FTZ.RN.STRONG.GPU [R6.64], R19 ;  /* 0x000000130600798e */ /* 0x0005e2000c10e786 */
[----:B------:R-:W-:Y:S02]  /*6ea0*/  IADD3 R0, R245, 0x40, RZ ;  /* 0x00000040f5007810 */ /* 0x000fe40007ffe0ff */
[-C--:B------:R-:W-:Y:S01]  /*6eb0*/  LEA.HI.X.SX32 R5, R225, R185.reuse, 0x2, P1 ;  /* 0x000000b9e1057211 */ /* 0x080fe200008f16ff */
[----:B------:R3:W-:Y:S01]  /*6ec0*/  RED.E.ADD.F32.FTZ.RN.STRONG.GPU [R10.64], R12 ;  /* 0x0000000c0a00798e */ /* 0x0007e2000c10e786 */
[C---:B----4-:R-:W-:Y:S01]  /*6ed0*/  IADD3 R17, R245.reuse, 0x60, RZ ;  /* 0x00000060f5117810 */ /* 0x050fe20007ffe0ff */
[C---:B------:R-:W-:Y:S01]  /*6ee0*/  IMAD.IADD R0, R194.reuse, 0x1, R0 ;  /* 0x00000001c2007824 */ /* 0x040fe200078e0200 */
[C---:B------:R-:W-:Y:S03]  /*6ef0*/  IADD3 R16, R245.reuse, 0x60, RZ ;  /* 0x00000060f5107810 */ /* 0x040fe60007ffe0ff */
        /* <DEDUP_REMOVED lines=8> */
[C---:B---3--:R-:W-:Y:S03]  /*6f80*/  IADD3 R12, R245.reuse, 0x80, RZ ;  /* 0x00000080f50c7810 */ /* 0x048fe60007ffe0ff */
[----:B------:R3:W-:Y:S02]  /*6f90*/  RED.E.ADD.F32.FTZ.RN.STRONG.GPU [R6.64], R15 ;  /* 0x0000000f0600798e */ /* 0x0007e4000c10e786 */
[----:B------:R-:W-:Y:S02]  /*6fa0*/  IMAD.IADD R12, R194, 0x1, R12 ;  /* 0x00000001c20c7824 */ /* 0x000fe400078e020c */
[----:B------:R-:W-:Y:S04]  /*6fb0*/  RED.E.ADD.F32.FTZ.RN.STRONG.GPU [R184.64+0x100], R68 ;  /* 0x00010044b800798e */ /* 0x000fe8000c10e786 */
[----:B------:R-:W-:Y:S01]  /*6fc0*/  RED.E.ADD.F32.FTZ.RN.STRONG.GPU [R2.64+0x100], R69 ;  /* 0x000100450200798e */ /* 0x000fe2000c10e786 */
[CC--:B-1----:R-:W-:Y:S02]  /*6fd0*/  LEA R8, P2, R224.reuse, R184.reuse, 0x2 ;  /* 0x000000b8e0087211 */ /* 0x0c2fe400078410ff */
        /* <DEDUP_REMOVED lines=89> */
[-C--:B------:R-:W-:Y:S03]  /*7570*/  LEA.HI.X.SX32 R7, R218, R185.reuse, 0x2, P2 ;  /* 0x000000b9da077211 */ /* 0x080fe600010f16ff */
[----:B------:R-:W-:Y:S01]  /*7580*/  RED.E.ADD.F32.FTZ.RN.STRONG.GPU [R10.64], R99 ;  /* 0x000000630a00798e */ /* 0x000fe2000c10e786 */
[CC--:B---3--:R-:W-:Y:S03]  /*7590*/  LEA R2, P0, R228.reuse, R184.reuse, 0x2 ;  /* 0x000000b8e4027211 */ /* 0x0c8fe600078010ff */
[----:B------:R-:W-:Y:S01]  /*75a0*/  RED.E.ADD.F32.FTZ.RN.STRONG.GPU [R8.64], R92 ;  /* 0x0000005c0800798e */ /* 0x000fe2000c10e786 */
[-C--:B------:R-:W-:Y:S03]  /*75b0*/  LEA.HI.X.SX32 R3, R228, R185.reuse, 0x2, P0 ;  /* 0x000000b9e4037211 */ /* 0x080fe600000f16ff */
[----:B------:R-:W-:Y:S01]  /*75c0*/  RED.E.ADD.F32.FTZ.RN.STRONG.GPU [R6.64], R93 ;  /* 0x0000005d0600798e */ /* 0x000fe2000c10e786 */
[----:B------:R-:W-:Y:S02]  /*75d0*/  ISETP.NE.U32.AND P0, PT, R0, 0x1, PT ;  /* 0x000000010000780c */ /* 0x000fe40003f05070 */
[----:B------:R-:W-:Y:S01]  /*75e0*/  @P4 IADD3 R0, P2, R205, -0x100, RZ ;  /* 0xffffff00cd004810 */ /* 0x000fe20007f5e0ff */
[----:B------:R-:W-:Y:S04]  /*75f0*/  LDSM.16.MT88.4 R8, [R168] ;  /* 0x00000000a808783b */ /* 0x000fe80000004200 */
        /* <DEDUP_REMOVED lines=240> */
.L_x_765:
        /* <DEDUP_REMOVED lines=15> */
.L_x_766:
[----:B------:R-:W2:Y:S01]  /*85f0*/  LDL R6, [R1+0x10] ;  /* 0x0000100001067983 */ /* 0x000ea20000100800 */
[----:B------:R-:W-:Y:S01]  /*8600*/  SHF.R.S32.HI R24, RZ, 0x1f, R244 ;  /* 0x0000001fff187819 */ /* 0x000fe200000114f4 */
[----:B------:R-:W-:Y:S01]  /*8610*/  BSSY B0, `(.L_x_767) ;  /* 0x000002c000007945 */ /* 0x000fe20003800000 */
[----:B------:R-:W-:Y:S01]  /*8620*/  MOV R22, R196 ;  /* 0x000000c400167202 */ /* 0x000fe20000000f00 */
[----:B------:R-:W-:Y:S01]  /*8630*/  BAR.SYNC.DEFER_BLOCKING 0x0 ;  /* 0x0000000000007b1d */ /* 0x000fe20000010000 */
[----:B------:R-:W-:Y:S01]  /*8640*/  MOV R23, R197 ;  /* 0x000000c500177202 */ /* 0x000fe20000000f00 */
[----:B------:R-:W-:Y:S01]  /*8650*/  IMAD R0, R24, c[0x0][0x3a0], RZ ;  /* 0x0000e80018007a24 */ /* 0x000fe200078e02ff */
[----:B------:R-:W-:Y:S02]  /*8660*/  SHF.R.S32.HI R26, RZ, 0x1f, R248 ;  /* 0x0000001fff1a7819 */ /* 0x000fe400000114f8 */
[----:B------:R-:W-:Y:S01]  /*8670*/  SHF.R.S32.HI R64, RZ, 0x1f, R247 ;  /* 0x0000001fff407819 */ /* 0x000fe200000114f7 */
[----:B------:R-:W-:-:S04]  /*8680*/  IMAD.WIDE.U32 R2, R244, c[0x0][0x3a0], R22 ;  /* 0x0000e800f4027a25 */ /* 0x000fc800078e0016 */
[----:B------:R-:W-:Y:S01]  /*8690*/  IMAD R0, R244, c[0x0][0x3a4], R0 ;  /* 0x0000e900f4007a24 */ /* 0x000fe200078e0200 */
[----:B------:R-:W-:-:S04]  /*86a0*/  IADD3 R2, P0, R4, R2, RZ ;  /* 0x0000000204027210 */ /* 0x000fc80007f1e0ff */
[----:B------:R-:W-:Y:S01]  /*86b0*/  IADD3.X R3, R5, R3, R0, P0, !PT ;  /* 0x0000000305037210 */ /* 0x000fe200007fe400 */
[----:B------:R-:W-:-:S04]  /*86c0*/  IMAD R0, R26, c[0x0][0x3b8], RZ ;  /* 0x0000ee001a007a24 */ /* 0x000fc800078e02ff */
[C---:B------:R-:W-:Y:S02]  /*86d0*/  IMAD R0, R248.reuse, c[0x0][0x3bc], R0 ;  /* 0x0000ef00f8007a24 */ /* 0x040fe400078e0200 */
[----:B------:R-:W-:Y:S01]  /*86e0*/  IMAD.WIDE.U32 R4, R248, c[0x0][0x3b8], R2 ;  /* 0x0000ee00f8047a25 */ /* 0x000fe200078e0002 */
[----:B------:R1:W3:Y:S04]  /*86f0*/  LDS.128 R36, [R187+0x13000] ;  /* 0x01300000bb247984 */ /* 0x0002e80000000c00 */
[----:B------:R-:W-:Y:S01]  /*8700*/  IADD3 R20, R0, R5, RZ ;  /* 0x0000000500147210 */ /* 0x000fe20007ffe0ff */
        /* <DEDUP_REMOVED lines=8> */
[----:B--2---:R-:W-:-:S05]  /*8790*/  IMAD R21, R6, -0x40, R195 ;  /* 0xffffffc006157824 */ /* 0x004fca00078e02c3 */
[----:B------:R-:W-:-:S13]  /*87a0*/  ISETP.GE.AND P4, PT, R247, R21, PT ;  /* 0x00000015f700720c */ /* 0x000fda0003f86270 */
        /* <DEDUP_REMOVED lines=18> */
.L_x_768:
[----:B-1-34-:R-:W-:Y:S05]  /*88d0*/  BSYNC B0 ;  /* 0x0000000000007941 */ /* 0x01afea0003800000 */
.L_x_767:
        /* <DEDUP_REMOVED lines=20> */
.L_x_770:
[----:B------:R-:W-:Y:S05]  /*8a20*/  BSYNC B0 ;  /* 0x0000000000007941 */ /* 0x000fea0003800000 */
.L_x_769:
        /* <DEDUP_REMOVED lines=25> */
.L_x_772:
[----:B------:R-:W-:Y:S05]  /*8bc0*/  BSYNC B0 ;  /* 0x0000000000007941 */ /* 0x000fea0003800000 */
.L_x_771:
        /* <DEDUP_REMOVED lines=17> */
.L_x_743:
[----:B------:R-:W-:Y:S05]  /*8ce0*/  BSYNC B1 ;  /* 0x0000000000017941 */ /* 0x000fea0003800000 */
.L_x_729:
[----:B------:R-:W4:Y:S02]  /*8cf0*/  LDL.LU R0, [R1+0x10] ;  /* 0x0000100001007983 */ /* 0x000f240000300800 */
[----:B----4-:R-:W-:-:S04]  /*8d00*/  IADD3 R0, R0, c[0x0][0xc], RZ ;  /* 0x0000030000007a10 */ /* 0x010fc80007ffe0ff */
[----:B------:R-:W-:Y:S01]  /*8d10*/  ISETP.GE.AND P0, PT, R0, UR4, PT ;  /* 0x0000000400007c0c */ /* 0x000fe2000bf06270 */
[----:B------:R4:W-:-:S12]  /*8d20*/  STL [R1+0x10], R0 ;  /* 0x0000100001007387 */ /* 0x0009d80000100800 */
[----:B------:R-:W-:Y:S01]  /*8d30*/  @P0 CALL.REL.NOINC `(.L_x_773) ;  /* 0x0000001000000944 */ /* 0x000fe20003c00000 */
[----:B------:R-:W-:Y:S05]  /*8d40*/  BRA `(.L_x_774) ;  /* 0xffff7bc000007947 */ /* 0x000fea000383ffff */
.L_x_773:
[----:B------:R-:W-:Y:S05]  /*8d50*/  EXIT ;  /* 0x000000000000794d */ /* 0x000fea0003800000 */
.L_x_775:
        /* <DEDUP_REMOVED lines=10> */
.L_x_819:


//--------------------- .text._ZN5flash25flash_bwd_dot_do_o_kernelILb0E23Flash_bwd_kernel_traitsILi192ELi64ELi64ELi8ELi4ELi2ELi2ELb0ELb0EN7cutlass10bfloat16_tE19Flash_kernel_traitsILi192ELi64ELi64ELi8ES3_EEEEvNS_16Flash_bwd_paramsE --------------------------
	.section	.text._ZN5flash25flash_bwd_dot_do_o_kernelILb0E23Flash_bwd_kernel_traitsILi192ELi64ELi64ELi8ELi4ELi2ELi2ELb0ELb0EN7cutlass10bfloat16_tE19Flash_kernel_traitsILi192ELi64ELi64ELi8ES3_EEEEvNS_16Flash_bwd_paramsE,"ax",@progbits
	.sectioninfo	@"SHI_REGISTERS=62"
	.align	128
        .global         _ZN5flash25flash_bwd_dot_do_o_kernelILb0E23Flash_bwd_kernel_traitsILi192ELi64ELi64ELi8ELi4ELi2ELi2ELb0ELb0EN7cutlass10bfloat16_tE19Flash_kernel_traitsILi192ELi64ELi64ELi8ES3_EEEEvNS_16Flash_bwd_paramsE
        .type           _ZN5flash25flash_bwd_dot_do_o_kernelILb0E23Flash_bwd_kernel_traitsILi192ELi64ELi64ELi8ELi4ELi2ELi2ELb0ELb0EN7cutlass10bfloat16_tE19Flash_kernel_traitsILi192ELi64ELi64ELi8ES3_EEEEvNS_16Flash_bwd_paramsE,@function
        .size           _ZN5flash25flash_bwd_dot_do_o_kernelILb0E23Flash_bwd_kernel_traitsILi192ELi64ELi64ELi8ELi4ELi2ELi2ELb0ELb0EN7cutlass10bfloat16_tE19Flash_kernel_traitsILi192ELi64ELi64ELi8ES3_EEEEvNS_16Flash_bwd_paramsE,(.L_x_820 - _ZN5flash25flash_bwd_dot_do_o_kernelILb0E23Flash_bwd_kernel_traitsILi192ELi64ELi64ELi8ELi4ELi2ELi2ELb0ELb0EN7cutlass10bfloat16_tE19Flash_kernel_traitsILi192ELi64ELi64ELi8ES3_EEEEvNS_16Flash_bwd_paramsE)
        .other          _ZN5flash25flash_bwd_dot_do_o_kernelILb0E23Flash_bwd_kernel_traitsILi192ELi64ELi64ELi8ELi4ELi2ELi2ELb0ELb0EN7cutlass10bfloat16_tE19Flash_kernel_traitsILi192ELi64ELi64ELi8ES3_EEEEvNS_16Flash_bwd_paramsE,@"STO_CUDA_ENTRY STV_DEFAULT"
_ZN5flash25flash_bwd_dot_do_o_kernelILb0E23Flash_bwd_kernel_traitsILi192ELi64ELi64ELi8ELi4ELi2ELi2ELb0ELb0EN7cutlass10bfloat16_tE19Flash_kernel_traitsILi192ELi64ELi64ELi8ES3_EEEEvNS_16Flash_bwd_paramsE:
.text._ZN5flash25flash_bwd_dot_do_o_kernelILb0E23Flash_bwd_kernel_traitsILi192ELi64ELi64ELi8ELi4ELi2ELi2ELb0ELb0EN7cutlass10bfloat16_tE19Flash_kernel_traitsILi192ELi64ELi64ELi8ES3_EEEEvNS_16Flash_bwd_paramsE:
        /* <DEDUP_REMOVED lines=50> */
.L_x_776:
[----:B01----:R-:W-:-:S04]  /*0320*/  IMAD R2, R6, c[0x0][0x1c0], R11 ;  /* 0x0000700006027a24 */ /* 0x003fc800078e020b */
[----:B------:R-:W-:Y:S02]  /*0330*/  IMAD R2, R2, c[0x0][0x224], RZ ;  /* 0x0000890002027a24 */ /* 0x000fe400078e02ff */
.L_x_777:
        /* <DEDUP_REMOVED lines=61> */
.L_x_779:
[----:B------:R-:W-:Y:S05]  /*0710*/  BSYNC B0 ;  /* 0x0000000000007941 */ /* 0x000fea0003800000 */
.L_x_778:
        /* <DEDUP_REMOVED lines=18> */
.L_x_781:
[----:B------:R-:W-:Y:S05]  /*0840*/  BSYNC B0 ;  /* 0x0000000000007941 */ /* 0x000fea0003800000 */
.L_x_780:
        /* <DEDUP_REMOVED lines=25> */
.L_x_783:
[----:B------:R-:W-:Y:S05]  /*09e0*/  BSYNC B0 ;  /* 0x0000000000007941 */ /* 0x000fea0003800000 */
.L_x_782:
        /* <DEDUP_REMOVED lines=23> */
.L_x_785:
[----:B------:R-:W-:Y:S05]  /*0b60*/  BSYNC B0 ;  /* 0x0000000000007941 */ /* 0x000fea0003800000 */
.L_x_784:
        /* <DEDUP_REMOVED lines=168> */
.L_x_786:
        /* <DEDUP_REMOVED lines=9> */
.L_x_820:


//--------------------- .text._ZN5flash25flash_bwd_dot_do_o_kernelILb1E23Flash_bwd_kernel_traitsILi192ELi64ELi64ELi8ELi4ELi2ELi2ELb0ELb0EN7cutlass10bfloat16_tE19Flash_kernel_traitsILi192ELi64ELi64ELi8ES3_EEEEvNS_16Flash_bwd_paramsE --------------------------
	.section	.text._ZN5flash25flash_bwd_dot_do_o_kernelILb1E23Flash_bwd_kernel_traitsILi192ELi64ELi64ELi8ELi4ELi2ELi2ELb0ELb0EN7cutlass10bfloat16_tE19Flash_kernel_traitsILi192ELi64ELi64ELi8ES3_EEEEvNS_16Flash_bwd_paramsE,"ax",@progbits
	.sectioninfo	@"SHI_REGISTERS=65"
	.align	128
        .global         _ZN5flash25flash_bwd_dot_do_o_kernelILb1E23Flash_bwd_kernel_traitsILi192ELi64ELi64ELi8ELi4ELi2ELi2ELb0ELb0EN7cutlass10bfloat16_tE19Flash_kernel_traitsILi192ELi64ELi64ELi8ES3_EEEEvNS_16Flash_bwd_paramsE
        .type           _ZN5flash25flash_bwd_dot_do_o_kernelILb1E23Flash_bwd_kernel_traitsILi192ELi64ELi64ELi8ELi4ELi2ELi2ELb0ELb0EN7cutlass10bfloat16_tE19Flash_kernel_traitsILi192ELi64ELi64ELi8ES3_EEEEvNS_16Flash_bwd_paramsE,@function
        .size           _ZN5flash25flash_bwd_dot_do_o_kernelILb1E23Flash_bwd_kernel_traitsILi192ELi64ELi64ELi8ELi4ELi2ELi2ELb0ELb0EN7cutlass10bfloat16_tE19Flash_kernel_traitsILi192ELi64ELi64ELi8ES3_EEEEvNS_16Flash_bwd_paramsE,(.L_x_821 - _ZN5flash25flash_bwd_dot_do_o_kernelILb1E23Flash_bwd_kernel_traitsILi192ELi64ELi64ELi8ELi4ELi2ELi2ELb0ELb0EN7cutlass10bfloat16_tE19Flash_kernel_traitsILi192ELi64ELi64ELi8ES3_EEEEvNS_16Flash_bwd_paramsE)
        .other          _ZN5flash25flash_bwd_dot_do_o_kernelILb1E23Flash_bwd_kernel_traitsILi192ELi64ELi64ELi8ELi4ELi2ELi2ELb0ELb0EN7cutlass10bfloat16_tE19Flash_kernel_traitsILi192ELi64ELi64ELi8ES3_EEEEvNS_16Flash_bwd_paramsE,@"STO_CUDA_ENTRY STV_DEFAULT"
_ZN5flash25flash_bwd_dot_do_o_kernelILb1E23Flash_bwd_kernel_traitsILi192ELi64ELi64ELi8ELi4ELi2ELi2ELb0ELb0EN7cutlass10bfloat16_tE19Flash_kernel_traitsILi192ELi64ELi64ELi8ES3_EEEEvNS_16Flash_bwd_paramsE:
.text._ZN5flash25flash_bwd_dot_do_o_kernelILb1E23Flash_bwd_kernel_traitsILi192ELi64ELi64ELi8ELi4ELi2ELi2ELb0ELb0EN7cutlass10bfloat16_tE19Flash_kernel_traitsILi192ELi64ELi64ELi8ES3_EEEEvNS_16Flash_bwd_paramsE:
        /* <DEDUP_REMOVED lines=85> */
.L_x_787:
[----:B-1----:R-:W-:-:S04]  /*0550*/  IMAD R0, R7, c[0x0][0x1c0], R58 ;  /* 0x0000700007007a24 */ /* 0x002fc800078e023a */
[----:B------:R-:W-:Y:S02]  /*0560*/  IMAD R0, R0, c[0x0][0x224], RZ ;  /* 0x0000890000007a24 */ /* 0x000fe400078e02ff */
.L_x_788:
        /* <DEDUP_REMOVED lines=72> */
.L_x_790:
[----:B------:R-:W-:Y:S05]  /*09f0*/  BSYNC B0 ;  /* 0x0000000000007941 */ /* 0x000fea0003800000 */
.L_x_789:
        /* <DEDUP_REMOVED lines=18> */
.L_x_792:
[----:B------:R-:W-:Y:S05]  /*0b20*/  BSYNC B0 ;  /* 0x0000000000007941 */ /* 0x000fea0003800000 */
.L_x_791:
        /* <DEDUP_REMOVED lines=24> */
.L_x_794:
[----:B------:R-:W-:Y:S05]  /*0cb0*/  BSYNC B0 ;  /* 0x0000000000007941 */ /* 0x000fea0003800000 */
.L_x_793:
        /* <DEDUP_REMOVED lines=25> */
.L_x_796:
[----:B------:R-:W-:Y:S05]  /*0e50*/  BSYNC B0 ;  /* 0x0000000000007941 */ /* 0x000fea0003800000 */
.L_x_795:
        /* <DEDUP_REMOVED lines=186> */
.L_x_797:
        /* <DEDUP_REMOVED lines=16> */
.L_x_821:


//--------------------- .nv.shared._ZN5flash44flash_bwd_dq_dk_dv_loop_seqk_parallel_kernelI23Flash_bwd_kernel_traitsILi192ELi64ELi64ELi8ELi4ELi2ELi2ELb1ELb1EN7cutlass10bfloat16_tE19Flash_kernel_traitsILi192ELi64ELi64ELi8ES3_EELb0ELb1ELb0ELb0ELb0ELb0ELb0EEEvNS_16Flash_bwd_paramsE --------------------------
	.section	.nv.shared._ZN5flash44flash_bwd_dq_dk_dv_loop_seqk_parallel_kernelI23Flash_bwd_kernel_traitsILi192ELi64ELi64ELi8ELi4ELi2ELi2ELb1ELb1EN7cutlass10bfloat16_tE19Flash_kernel_traitsILi192ELi64ELi64ELi8ES3_EELb0ELb1ELb0ELb0ELb0ELb0ELb0EEEvNS_16Flash_bwd_paramsE,"aw",@nobits
	.sectionflags	@""
	.align	16


//--------------------- .nv.global                --------------------------
	.section	.nv.global,"aw",@nobits
.nv.global:
	.type		_ZN73_INTERNAL_f87d3d6e_37_flash_bwd_hdim192_bf16_causal_sm80_cu_9afb97bd_33014cute1_E,@object
	.size		_ZN73_INTERNAL_f87d3d6e_37_flash_bwd_hdim192_bf16_causal_sm80_cu_9afb97bd_33014cute1_E,(_ZN73_INTERNAL_f87d3d6e_37_flash_bwd_hdim192_bf16_causal_sm80_cu_9afb97bd_33014cuda3std3__45__cpo6cbeginE - _ZN73_INTERNAL_f87d3d6e_37_flash_bwd_hdim192_bf16_causal_sm80_cu_9afb97bd_33014cute1_E)
_ZN73_INTERNAL_f87d3d6e_37_flash_bwd_hdim192_bf16_causal_sm80_cu_9afb97bd_33014cute1_E:
	.zero		1
	.type		_ZN73_INTERNAL_f87d3d6e_37_flash_bwd_hdim192_bf16_causal_sm80_cu_9afb97bd_33014cuda3std3__45__cpo6cbeginE,@object
	.size		_ZN73_INTERNAL_f87d3d6e_37_flash_bwd_hdim192_bf16_causal_sm80_cu_9afb97bd_33014cuda3std3__45__cpo6cbeginE,(_ZN73_INTERNAL_f87d3d6e_37_flash_bwd_hdim192_bf16_causal_sm80_cu_9afb97bd_33014cuda3std3__48in_placeE - _ZN73_INTERNAL_f87d3d6e_37_flash_bwd_hdim192_bf16_causal_sm80_cu_9afb97bd_33014cuda3std3__45__cpo6cbeginE)
_ZN73_INTERNAL_f87d3d6e_37_flash_bwd_hdim192_bf16_causal_sm80_cu_9afb97bd_33014cuda3std3__45__cpo6cbeginE:
	.zero		1
	.type		_ZN73_INTERNAL_f87d3d6e_37_flash_bwd_hdim192_bf16_causal_sm80_cu_9afb97bd_33014cuda3std3__48in_placeE,@object
	.size		_ZN73_INTERNAL_f87d3d6e_37_flash_bwd_hdim192_bf16_causal_sm80_cu_9afb97bd_33014cuda3std3__48in_placeE,(_ZN73_INTERNAL_f87d3d6e_37_flash_bwd_hdim192_bf16_causal_sm80_cu_9afb97bd_33014cuda3std6ranges3__45__cpo9iter_moveE - _ZN73_INTERNAL_f87d3d6e_37_flash_bwd_hdim192_bf16_causal_sm80_cu_9afb97bd_33014cuda3std3__48in_placeE)
_ZN73_INTERNAL_f87d3d6e_37_flash_bwd_hdim192_bf16_causal_sm80_cu_9afb97bd_33014cuda3std3__48in_placeE:
	.zero		1
	.type		_ZN73_INTERNAL_f87d3d6e_37_flash_bwd_hdim192_bf16_causal_sm80_cu_9afb97bd_33014cuda3std6ranges3__45__cpo9iter_moveE,@object
	.size		_ZN73_INTERNAL_f87d3d6e_37_flash_bwd_hdim192_bf16_causal_sm80_cu_9afb97bd_33014cuda3std6ranges3__45__cpo9iter_moveE,(_ZN73_INTERNAL_f87d3d6e_37_flash_bwd_hdim192_bf16_causal_sm80_cu_9afb97bd_33014cuda3std3__45__cpo5beginE - _ZN73_INTERNAL_f87d3d6e_37_flash_bwd_hdim192_bf16_causal_sm80_cu_9afb97bd_33014cuda3std6ranges3__45__cpo9iter_moveE)
_ZN73_INTERNAL_f87d3d6e_37_flash_bwd_hdim192_bf16_causal_sm80_cu_9afb97bd_33014cuda3std6ranges3__45__cpo9iter_moveE:
	.zero		1
	.type		_ZN73_INTERNAL_f87d3d6e_37_flash_bwd_hdim192_bf16_causal_sm80_cu_9afb97bd_33014cuda3std3__45__cpo5beginE,@object
	.size		_ZN73_INTERNAL_f87d3d6e_37_flash_bwd_hdim192_bf16_causal_sm80_cu_9afb97bd_33014cuda3std3__45__cpo5beginE,(_ZN73_INTERNAL_f87d3d6e_37_flash_bwd_hdim192_bf16_causal_sm80_cu_9afb97bd_33014cuda3std3__475_GLOBAL__N__f87d3d6e_37_flash_bwd_hdim192_bf16_causal_sm80_cu_9afb97bd_33016ignoreE - _ZN73_INTERNAL_f87d3d6e_37_flash_bwd_hdim192_bf16_causal_sm80_cu_9afb97bd_33014cuda3std3__45__cpo5beginE)
_ZN73_INTERNAL_f87d3d6e_37_flash_bwd_hdim192_bf16_causal_sm80_cu_9afb97bd_33014cuda3std3__45__cpo5beginE:
	.zero		1
	.type		_ZN73_INTERNAL_f87d3d6e_37_flash_bwd_hdim192_bf16_causal_sm80_cu_9afb97bd_33014cuda3std3__475_GLOBAL__N__f87d3d6e_37_flash_bwd_hdim192_bf16_causal_sm80_cu_9afb97bd_33016ignoreE,@object
	.size		_ZN73_INTERNAL_f87d3d6e_37_flash_bwd_hdim192_bf16_causal_sm80_cu_9afb97bd_33014cuda3std3__475_GLOBAL__N__f87d3d6e_37_flash_bwd_hdim192_bf16_causal_sm80_cu_9afb97bd_33016ignoreE,(_ZN73_INTERNAL_f87d3d6e_37_flash_bwd_hdim192_bf16_causal_sm80_cu_9afb97bd_33014cute7productE - _ZN73_INTERNAL_f87d3d6e_37_flash_bwd_hdim192_bf16_causal_sm80_cu_9afb97bd_33014cuda3std3__475_GLOBAL__N__f87d3d6e_37_flash_bwd_hdim192_bf16_causal_sm80_cu_9afb97bd_33016ignoreE)
_ZN73_INTERNAL_f87d3d6e_37_flash_bwd_hdim192_bf16_causal_sm80_cu_9afb97bd_33014cuda3std3__475_GLOBAL__N__f87d3d6e_37_flash_bwd_hdim192_bf16_causal_sm80_cu_9afb97bd_33016ignoreE:
	.zero		1
	.type		_ZN73_INTERNAL_f87d3d6e_37_flash_bwd_hdim192_bf16_causal_sm80_cu_9afb97bd_33014cute7productE,@object
	.size		_ZN73_INTERNAL_f87d3d6e_37_flash_bwd_hdim192_bf16_causal_sm80_cu_9afb97bd_33014cute7productE,(_ZN73_INTERNAL_f87d3d6e_37_flash_bwd_hdim192_bf16_causal_sm80_cu_9afb97bd_33014cuda3std3__45__cpo3endE - _ZN73_INTERNAL_f87d3d6e_37_flash_bwd_hdim192_bf16_causal_sm80_cu_9afb97bd_33014cute7productE)
_ZN73_INTERNAL_f87d3d6e_37_flash_bwd_hdim192_bf16_causal_sm80_cu_9afb97bd_33014cute7productE:
	.zero		1
	.type		_ZN73_INTERNAL_f87d3d6e_37_flash_bwd_hdim192_bf16_causal_sm80_cu_9afb97bd_33014cuda3std3__45__cpo3endE,@object
	.size		_ZN73_INTERNAL_f87d3d6e_37_flash_bwd_hdim192_bf16_causal_sm80_cu_9afb97bd_33014cuda3std3__45__cpo3endE,(_ZN73_INTERNAL_f87d3d6e_37_flash_bwd_hdim192_bf16_causal_sm80_cu_9afb97bd_33014cuda3std3__419piecewise_constructE - _ZN73_INTERNAL_f87d3d6e_37_flash_bwd_hdim192_bf16_causal_sm80_cu_9afb97bd_33014cuda3std3__45__cpo3endE)
_ZN73_INTERNAL_f87d3d6e_37_flash_bwd_hdim192_bf16_causal_sm80_cu_9afb97bd_33014cuda3std3__45__cpo3endE:
	.zero		1
	.type		_ZN73_INTERNAL_f87d3d6e_37_flash_bwd_hdim192_bf16_causal_sm80_cu_9afb97bd_33014cuda3std3__419piecewise_constructE,@object
	.size		_ZN73_INTERNAL_f87d3d6e_37_flash_bwd_hdim192_bf16_causal_sm80_cu_9afb97bd_33014cuda3std3__419piecewise_constructE,(_ZN73_INTERNAL_f87d3d6e_37_flash_bwd_hdim192_bf16_causal_sm80_cu_9afb97bd_33014cuda3std3__45__cpo4cendE - _ZN73_INTERNAL_f87d3d6e_37_flash_bwd_hdim192_bf16_causal_sm80_cu_9afb97bd_33014cuda3std3__419piecewise_constructE)
_ZN73_INTERNAL_f87d3d6e_37_flash_bwd_hdim192_bf16_causal_sm80_cu_9afb97bd_33014cuda3std3__419piecewise_constructE:
	.zero		1
	.type		_ZN73_INTERNAL_f87d3d6e_37_flash_bwd_hdim192_bf16_causal_sm80_cu_9afb97bd_33014cuda3std3__45__cpo4cendE,@object
	.size		_ZN73_INTERNAL_f87d3d6e_37_flash_bwd_hdim192_bf16_causal_sm80_cu_9afb97bd_33014cuda3std3__45__cpo4cendE,(_ZN73_INTERNAL_f87d3d6e_37_flash_bwd_hdim192_bf16_causal_sm80_cu_9afb97bd_33014cuda3std6ranges3__45__cpo4swapE - _ZN73_INTERNAL_f87d3d6e_37_flash_bwd_hdim192_bf16_causal_sm80_cu_9afb97bd_33014cuda3std3__45__cpo4cendE)
_ZN73_INTERNAL_f87d3d6e_37_flash_bwd_hdim192_bf16_causal_sm80_cu_9afb97bd_33014cuda3std3__45__cpo4cendE:
	.zero		1
	.type		_ZN73_INTERNAL_f87d3d6e_37_flash_bwd_hdim192_bf16_causal_sm80_cu_9afb97bd_33014cuda3std6ranges3__45__cpo4swapE,@object
	.size		_ZN73_INTERNAL_f87d3d6e_37_flash_bwd_hdim192_bf16_causal_sm80_cu_9afb97bd_33014cuda3std6ranges3__45__cpo4swapE,(.L_7 - _ZN73_INTERNAL_f87d3d6e_37_flash_bwd_hdim192_bf16_causal_sm80_cu_9afb97bd_33014cuda3std6ranges3__45__cpo4swapE)
_ZN73_INTERNAL_f87d3d6e_37_flash_bwd_hdim192_bf16_causal_sm80_cu_9afb97bd_33014cuda3std6ranges3__45__cpo4swapE:
	.zero		1
.L_7:


//--------------------- .nv.shared._ZN5flash44flash_bwd_dq_dk_dv_loop_seqk_parallel_kernelI23Flash_bwd_kernel_traitsILi192ELi64ELi64ELi8ELi4ELi2ELi2ELb1ELb1EN7cutlass10bfloat16_tE19Flash_kernel_traitsILi192ELi64ELi64ELi8ES3_EELb0ELb1ELb0ELb0ELb0ELb1ELb0EEEvNS_16Flash_bwd_paramsE --------------------------
	.section	.nv.shared._ZN5flash44flash_bwd_dq_dk_dv_loop_seqk_parallel_kernelI23Flash_bwd_kernel_traitsILi192ELi64ELi64ELi8ELi4ELi2ELi2ELb1ELb1EN7cutlass10bfloat16_tE19Flash_kernel_traitsILi192ELi64ELi64ELi8ES3_EELb0ELb1ELb0ELb0ELb0ELb1ELb0EEEvNS_16Flash_bwd_paramsE,"aw",@nobits
	.sectionflags	@""
	.align	16


//--------------------- .nv.shared._ZN5flash44flash_bwd_dq_dk_dv_loop_seqk_parallel_kernelI23Flash_bwd_kernel_traitsILi192ELi64ELi64ELi8ELi4ELi2ELi2ELb1ELb1EN7cutlass10bfloat16_tE19Flash_kernel_traitsILi192ELi64ELi64ELi8ES3_EELb0ELb1ELb0ELb1ELb0ELb0ELb0EEEvNS_16Flash_bwd_paramsE --------------------------
	.section	.nv.shared._ZN5flash44flash_bwd_dq_dk_dv_loop_seqk_parallel_kernelI23Flash_bwd_kernel_traitsILi192ELi64ELi64ELi8ELi4ELi2ELi2ELb1ELb1EN7cutlass10bfloat16_tE19Flash_kernel_traitsILi192ELi64ELi64ELi8ES3_EELb0ELb1ELb0ELb1ELb0ELb0ELb0EEEvNS_16Flash_bwd_paramsE,"aw",@nobits
	.sectionflags	@""
	.align	16


//--------------------- .nv.shared._ZN5flash44flash_bwd_dq_dk_dv_loop_seqk_parallel_kernelI23Flash_bwd_kernel_traitsILi192ELi64ELi64ELi8ELi4ELi2ELi2ELb0ELb0EN7cutlass10bfloat16_tE19Flash_kernel_traitsILi192ELi64ELi64ELi8ES3_EELb0ELb1ELb0ELb0ELb0ELb0ELb0EEEvNS_16Flash_bwd_paramsE --------------------------
	.section	.nv.shared._ZN5flash44flash_bwd_dq_dk_dv_loop_seqk_parallel_kernelI23Flash_bwd_kernel_traitsILi192ELi64ELi64ELi8ELi4ELi2ELi2ELb0ELb0EN7cutlass10bfloat16_tE19Flash_kernel_traitsILi192ELi64ELi64ELi8ES3_EELb0ELb1ELb0ELb0ELb0ELb0ELb0EEEvNS_16Flash_bwd_paramsE,"aw",@nobits
	.sectionflags	@""
	.align	16


//--------------------- .nv.shared._ZN5flash44flash_bwd_dq_dk_dv_loop_seqk_parallel_kernelI23Flash_bwd_kernel_traitsILi192ELi64ELi64ELi8ELi4ELi2ELi2ELb0ELb0EN7cutlass10bfloat16_tE19Flash_kernel_traitsILi192ELi64ELi64ELi8ES3_EELb0ELb1ELb0ELb0ELb0ELb1ELb0EEEvNS_16Flash_bwd_paramsE --------------------------
	.section	.nv.shared._ZN5flash44flash_bwd_dq_dk_dv_loop_seqk_parallel_kernelI23Flash_bwd_kernel_traitsILi192ELi64ELi64ELi8ELi4ELi2ELi2ELb0ELb0EN7cutlass10bfloat16_tE19Flash_kernel_traitsILi192ELi64ELi64ELi8ES3_EELb0ELb1ELb0ELb0ELb0ELb1ELb0EEEvNS_16Flash_bwd_paramsE,"aw",@nobits
	.sectionflags	@""
	.align	16


//--------------------- .nv.shared._ZN5flash44flash_bwd_dq_dk_dv_loop_seqk_parallel_kernelI23Flash_bwd_kernel_traitsILi192ELi64ELi64ELi8ELi4ELi2ELi2ELb0ELb0EN7cutlass10bfloat16_tE19Flash_kernel_traitsILi192ELi64ELi64ELi8ES3_EELb0ELb1ELb0ELb1ELb0ELb0ELb0EEEvNS_16Flash_bwd_paramsE --------------------------
	.section	.nv.shared._ZN5flash44flash_bwd_dq_dk_dv_loop_seqk_parallel_kernelI23Flash_bwd_kernel_traitsILi192ELi64ELi64ELi8ELi4ELi2ELi2ELb0ELb0EN7cutlass10bfloat16_tE19Flash_kernel_traitsILi192ELi64ELi64ELi8ES3_EELb0ELb1ELb0ELb1ELb0ELb0ELb0EEEvNS_16Flash_bwd_paramsE,"aw",@nobits
	.sectionflags	@""
	.align	16


//--------------------- .nv.shared._ZN5flash27flash_bwd_convert_dq_kernelI23Flash_bwd_kernel_traitsILi192ELi64ELi64ELi8ELi4ELi2ELi2ELb1ELb1EN7cutlass10bfloat16_tE19Flash_kernel_traitsILi192ELi64ELi64ELi8ES3_EEEEvNS_16Flash_bwd_paramsEi --------------------------
	.section	.nv.shared._ZN5flash27flash_bwd_convert_dq_kernelI23Flash_bwd_kernel_traitsILi192ELi64ELi64ELi8ELi4ELi2ELi2ELb1ELb1EN7cutlass10bfloat16_tE19Flash_kernel_traitsILi192ELi64ELi64ELi8ES3_EEEEvNS_16Flash_bwd_paramsEi,"aw",@nobits
	.sectionflags	@""
	.align	16


//--------------------- .nv.shared._ZN5flash44flash_bwd_dq_dk_dv_loop_seqk_parallel_kernelI23Flash_bwd_kernel_traitsILi192ELi64ELi64ELi8ELi4ELi2ELi2ELb1ELb1EN7cutlass10bfloat16_tE19Flash_kernel_traitsILi192ELi64ELi64ELi8ES3_EELb1ELb1ELb0ELb0ELb0ELb0ELb0EEEvNS_16Flash_bwd_paramsE --------------------------
	.section	.nv.shared._ZN5flash44flash_bwd_dq_dk_dv_loop_seqk_parallel_kernelI23Flash_bwd_kernel_traitsILi192ELi64ELi64ELi8ELi4ELi2ELi2ELb1ELb1EN7cutlass10bfloat16_tE19Flash_kernel_traitsILi192ELi64ELi64ELi8ES3_EELb1ELb1ELb0ELb0ELb0ELb0ELb0EEEvNS_16Flash_bwd_paramsE,"aw",@nobits
	.sectionflags	@""
	.align	16


//--------------------- .nv.shared._ZN5flash44flash_bwd_dq_dk_dv_loop_seqk_parallel_kernelI23Flash_bwd_kernel_traitsILi192ELi64ELi64ELi8ELi4ELi2ELi2ELb1ELb1EN7cutlass10bfloat16_tE19Flash_kernel_traitsILi192ELi64ELi64ELi8ES3_EELb0ELb1ELb0ELb0ELb0ELb0ELb1EEEvNS_16Flash_bwd_paramsE --------------------------
	.section	.nv.shared._ZN5flash44flash_bwd_dq_dk_dv_loop_seqk_parallel_kernelI23Flash_bwd_kernel_traitsILi192ELi64ELi64ELi8ELi4ELi2ELi2ELb1ELb1EN7cutlass10bfloat16_tE19Flash_kernel_traitsILi192ELi64ELi64ELi8ES3_EELb0ELb1ELb0ELb0ELb0ELb0ELb1EEEvNS_16Flash_bwd_paramsE,"aw",@nobits
	.sectionflags	@""
	.align	16


//--------------------- .nv.shared._ZN5flash44flash_bwd_dq_dk_dv_loop_seqk_parallel_kernelI23Flash_bwd_kernel_traitsILi192ELi64ELi64ELi8ELi4ELi2ELi2ELb1ELb1EN7cutlass10bfloat16_tE19Flash_kernel_traitsILi192ELi64ELi64ELi8ES3_EELb1ELb1ELb0ELb0ELb0ELb1ELb0EEEvNS_16Flash_bwd_paramsE --------------------------
	.section	.nv.shared._ZN5flash44flash_bwd_dq_dk_dv_loop_seqk_parallel_kernelI23Flash_bwd_kernel_traitsILi192ELi64ELi64ELi8ELi4ELi2ELi2ELb1ELb1EN7cutlass10bfloat16_tE19Flash_kernel_traitsILi192ELi64ELi64ELi8ES3_EELb1ELb1ELb0ELb0ELb0ELb1ELb0EEEvNS_16Flash_bwd_paramsE,"aw",@nobits
	.sectionflags	@""
	.align	16


//--------------------- .nv.shared._ZN5flash44flash_bwd_dq_dk_dv_loop_seqk_parallel_kernelI23Flash_bwd_kernel_traitsILi192ELi64ELi64ELi8ELi4ELi2ELi2ELb1ELb1EN7cutlass10bfloat16_tE19Flash_kernel_traitsILi192ELi64ELi64ELi8ES3_EELb0ELb1ELb0ELb0ELb0ELb1ELb1EEEvNS_16Flash_bwd_paramsE --------------------------
	.section	.nv.shared._ZN5flash44flash_bwd_dq_dk_dv_loop_seqk_parallel_kernelI23Flash_bwd_kernel_traitsILi192ELi64ELi64ELi8ELi4ELi2ELi2ELb1ELb1EN7cutlass10bfloat16_tE19Flash_kernel_traitsILi192ELi64ELi64ELi8ES3_EELb0ELb1ELb0ELb0ELb0ELb1ELb1EEEvNS_16Flash_bwd_paramsE,"aw",@nobits
	.sectionflags	@""
	.align	16


//--------------------- .nv.shared._ZN5flash44flash_bwd_dq_dk_dv_loop_seqk_parallel_kernelI23Flash_bwd_kernel_traitsILi192ELi64ELi64ELi8ELi4ELi2ELi2ELb1ELb1EN7cutlass10bfloat16_tE19Flash_kernel_traitsILi192ELi64ELi64ELi8ES3_EELb1ELb1ELb0ELb1ELb0ELb0ELb0EEEvNS_16Flash_bwd_paramsE --------------------------
	.section	.nv.shared._ZN5flash44flash_bwd_dq_dk_dv_loop_seqk_parallel_kernelI23Flash_bwd_kernel_traitsILi192ELi64ELi64ELi8ELi4ELi2ELi2ELb1ELb1EN7cutlass10bfloat16_tE19Flash_kernel_traitsILi192ELi64ELi64ELi8ES3_EELb1ELb1ELb0ELb1ELb0ELb0ELb0EEEvNS_16Flash_bwd_paramsE,"aw",@nobits
	.sectionflags	@""
	.align	16


//--------------------- .nv.shared._ZN5flash44flash_bwd_dq_dk_dv_loop_seqk_parallel_kernelI23Flash_bwd_kernel_traitsILi192ELi64ELi64ELi8ELi4ELi2ELi2ELb1ELb1EN7cutlass10bfloat16_tE19Flash_kernel_traitsILi192ELi64ELi64ELi8ES3_EELb0ELb1ELb0ELb1ELb0ELb0ELb1EEEvNS_16Flash_bwd_paramsE --------------------------
	.section	.nv.shared._ZN5flash44flash_bwd_dq_dk_dv_loop_seqk_parallel_kernelI23Flash_bwd_kernel_traitsILi192ELi64ELi64ELi8ELi4ELi2ELi2ELb1ELb1EN7cutlass10bfloat16_tE19Flash_kernel_traitsILi192ELi64ELi64ELi8ES3_EELb0ELb1ELb0ELb1ELb0ELb0ELb1EEEvNS_16Flash_bwd_paramsE,"aw",@nobits
	.sectionflags	@""
	.align	16


//--------------------- .nv.shared._ZN5flash25flash_bwd_dot_do_o_kernelILb0E23Flash_bwd_kernel_traitsILi192ELi64ELi64ELi8ELi4ELi2ELi2ELb1ELb1EN7cutlass10bfloat16_tE19Flash_kernel_traitsILi192ELi64ELi64ELi8ES3_EEEEvNS_16Flash_bwd_paramsE --------------------------
	.section	.nv.shared._ZN5flash25flash_bwd_dot_do_o_kernelILb0E23Flash_bwd_kernel_traitsILi192ELi64ELi64ELi8ELi4ELi2ELi2ELb1ELb1EN7cutlass10bfloat16_tE19Flash_kernel_traitsILi192ELi64ELi64ELi8ES3_EEEEvNS_16Flash_bwd_paramsE,"aw",@nobits
	.sectionflags	@""
	.align	16


//--------------------- .nv.shared._ZN5flash25flash_bwd_dot_do_o_kernelILb1E23Flash_bwd_kernel_traitsILi192ELi64ELi64ELi8ELi4ELi2ELi2ELb1ELb1EN7cutlass10bfloat16_tE19Flash_kernel_traitsILi192ELi64ELi64ELi8ES3_EEEEvNS_16Flash_bwd_paramsE --------------------------
	.section	.nv.shared._ZN5flash25flash_bwd_dot_do_o_kernelILb1E23Flash_bwd_kernel_traitsILi192ELi64ELi64ELi8ELi4ELi2ELi2ELb1ELb1EN7cutlass10bfloat16_tE19Flash_kernel_traitsILi192ELi64ELi64ELi8ES3_EEEEvNS_16Flash_bwd_paramsE,"aw",@nobits
	.sectionflags	@""
	.align	16


//--------------------- .nv.shared._ZN5flash27flash_bwd_convert_dq_kernelI23Flash_bwd_kernel_traitsILi192ELi64ELi64ELi8ELi4ELi2ELi2ELb0ELb0EN7cutlass10bfloat16_tE19Flash_kernel_traitsILi192ELi64ELi64ELi8ES3_EEEEvNS_16Flash_bwd_paramsEi --------------------------
	.section	.nv.shared._ZN5flash27flash_bwd_convert_dq_kernelI23Flash_bwd_kernel_traitsILi192ELi64ELi64ELi8ELi4ELi2ELi2ELb0ELb0EN7cutlass10bfloat16_tE19Flash_kernel_traitsILi192ELi64ELi64ELi8ES3_EEEEvNS_16Flash_bwd_paramsEi,"aw",@nobits
	.sectionflags	@""
	.align	16


//--------------------- .nv.shared._ZN5flash44flash_bwd_dq_dk_dv_loop_seqk_parallel_kernelI23Flash_bwd_kernel_traitsILi192ELi64ELi64ELi8ELi4ELi2ELi2ELb0ELb0EN7cutlass10bfloat16_tE19Flash_kernel_traitsILi192ELi64ELi64ELi8ES3_EELb1ELb1ELb0ELb0ELb0ELb0ELb0EEEvNS_16Flash_bwd_paramsE --------------------------
	.section	.nv.shared._ZN5flash44flash_bwd_dq_dk_dv_loop_seqk_parallel_kernelI23Flash_bwd_kernel_traitsILi192ELi64ELi64ELi8ELi4ELi2ELi2ELb0ELb0EN7cutlass10bfloat16_tE19Flash_kernel_traitsILi192ELi64ELi64ELi8ES3_EELb1ELb1ELb0ELb0ELb0ELb0ELb0EEEvNS_16Flash_bwd_paramsE,"aw",@nobits
	.sectionflags	@""
	.align	16


//--------------------- .nv.shared._ZN5flash44flash_bwd_dq_dk_dv_loop_seqk_parallel_kernelI23Flash_bwd_kernel_traitsILi192ELi64ELi64ELi8ELi4ELi2ELi2ELb0ELb0EN7cutlass10bfloat16_tE19Flash_kernel_traitsILi192ELi64ELi64ELi8ES3_EELb0ELb1ELb0ELb0ELb0ELb0ELb1EEEvNS_16Flash_bwd_paramsE --------------------------
	.section	.nv.shared._ZN5flash44flash_bwd_dq_dk_dv_loop_seqk_parallel_kernelI23Flash_bwd_kernel_traitsILi192ELi64ELi64ELi8ELi4ELi2ELi2ELb0ELb0EN7cutlass10bfloat16_tE19Flash_kernel_traitsILi192ELi64ELi64ELi8ES3_EELb0ELb1ELb0ELb0ELb0ELb0ELb1EEEvNS_16Flash_bwd_paramsE,"aw",@nobits
	.sectionflags	@""
	.align	16


//--------------------- .nv.shared._ZN5flash44flash_bwd_dq_dk_dv_loop_seqk_parallel_kernelI23Flash_bwd_kernel_traitsILi192ELi64ELi64ELi8ELi4ELi2ELi2ELb0ELb0EN7cutlass10bfloat16_tE19Flash_kernel_traitsILi192ELi64ELi64ELi8ES3_EELb1ELb1ELb0ELb0ELb0ELb1ELb0EEEvNS_16Flash_bwd_paramsE --------------------------
	.section	.nv.shared._ZN5flash44flash_bwd_dq_dk_dv_loop_seqk_parallel_kernelI23Flash_bwd_kernel_traitsILi192ELi64ELi64ELi8ELi4ELi2ELi2ELb0ELb0EN7cutlass10bfloat16_tE19Flash_kernel_traitsILi192ELi64ELi64ELi8ES3_EELb1ELb1ELb0ELb0ELb0ELb1ELb0EEEvNS_16Flash_bwd_paramsE,"aw",@nobits
	.sectionflags	@""
	.align	16


//--------------------- .nv.shared._ZN5flash44flash_bwd_dq_dk_dv_loop_seqk_parallel_kernelI23Flash_bwd_kernel_traitsILi192ELi64ELi64ELi8ELi4ELi2ELi2ELb0ELb0EN7cutlass10bfloat16_tE19Flash_kernel_traitsILi192ELi64ELi64ELi8ES3_EELb0ELb1ELb0ELb0ELb0ELb1ELb1EEEvNS_16Flash_bwd_paramsE --------------------------
	.section	.nv.shared._ZN5flash44flash_bwd_dq_dk_dv_loop_seqk_parallel_kernelI23Flash_bwd_kernel_traitsILi192ELi64ELi64ELi8ELi4ELi2ELi2ELb0ELb0EN7cutlass10bfloat16_tE19Flash_kernel_traitsILi192ELi64ELi64ELi8ES3_EELb0ELb1ELb0ELb0ELb0ELb1ELb1EEEvNS_16Flash_bwd_paramsE,"aw",@nobits
	.sectionflags	@""
	.align	16


//--------------------- .nv.shared._ZN5flash44flash_bwd_dq_dk_dv_loop_seqk_parallel_kernelI23Flash_bwd_kernel_traitsILi192ELi64ELi64ELi8ELi4ELi2ELi2ELb0ELb0EN7cutlass10bfloat16_tE19Flash_kernel_traitsILi192ELi64ELi64ELi8ES3_EELb1ELb1ELb0ELb1ELb0ELb0ELb0EEEvNS_16Flash_bwd_paramsE --------------------------
	.section	.nv.shared._ZN5flash44flash_bwd_dq_dk_dv_loop_seqk_parallel_kernelI23Flash_bwd_kernel_traitsILi192ELi64ELi64ELi8ELi4ELi2ELi2ELb0ELb0EN7cutlass10bfloat16_tE19Flash_kernel_traitsILi192ELi64ELi64ELi8ES3_EELb1ELb1ELb0ELb1ELb0ELb0ELb0EEEvNS_16Flash_bwd_paramsE,"aw",@nobits
	.sectionflags	@""
	.align	16


//--------------------- .nv.shared._ZN5flash44flash_bwd_dq_dk_dv_loop_seqk_parallel_kernelI23Flash_bwd_kernel_traitsILi192ELi64ELi64ELi8ELi4ELi2ELi2ELb0ELb0EN7cutlass10bfloat16_tE19Flash_kernel_traitsILi192ELi64ELi64ELi8ES3_EELb0ELb1ELb0ELb1ELb0ELb0ELb1EEEvNS_16Flash_bwd_paramsE --------------------------
	.section	.nv.shared._ZN5flash44flash_bwd_dq_dk_dv_loop_seqk_parallel_kernelI23Flash_bwd_kernel_traitsILi192ELi64ELi64ELi8ELi4ELi2ELi2ELb0ELb0EN7cutlass10bfloat16_tE19Flash_kernel_traitsILi192ELi64ELi64ELi8ES3_EELb0ELb1ELb0ELb1ELb0ELb0ELb1EEEvNS_16Flash_bwd_paramsE,"aw",@nobits
	.sectionflags	@""
	.align	16


//--------------------- .nv.shared._ZN5flash25flash_bwd_dot_do_o_kernelILb0E23Flash_bwd_kernel_traitsILi192ELi64ELi64ELi8ELi4ELi2ELi2ELb0ELb0EN7cutlass10bfloat16_tE19Flash_kernel_traitsILi192ELi64ELi64ELi8ES3_EEEEvNS_16Flash_bwd_paramsE --------------------------
	.section	.nv.shared._ZN5flash25flash_bwd_dot_do_o_kernelILb0E23Flash_bwd_kernel_traitsILi192ELi64ELi64ELi8ELi4ELi2ELi2ELb0ELb0EN7cutlass10bfloat16_tE19Flash_kernel_traitsILi192ELi64ELi64ELi8ES3_EEEEvNS_16Flash_bwd_paramsE,"aw",@nobits
	.sectionflags	@""
	.align	16


//--------------------- .nv.shared._ZN5flash25flash_bwd_dot_do_o_kernelILb1E23Flash_bwd_kernel_traitsILi192ELi64ELi64ELi8ELi4ELi2ELi2ELb0ELb0EN7cutlass10bfloat16_tE19Flash_kernel_traitsILi192ELi64ELi64ELi8ES3_EEEEvNS_16Flash_bwd_paramsE --------------------------
	.section	.nv.shared._ZN5flash25flash_bwd_dot_do_o_kernelILb1E23Flash_bwd_kernel_traitsILi192ELi64ELi64ELi8ELi4ELi2ELi2ELb0ELb0EN7cutlass10bfloat16_tE19Flash_kernel_traitsILi192ELi64ELi64ELi8ES3_EEEEvNS_16Flash_bwd_paramsE,"aw",@nobits
	.sectionflags	@""
	.align	16
